def matmul_kernel(
    a_ptr,
    b_ptr,
    c_ptr,
    M,
    N,
    K,
    stride_am,
    stride_ak,
    stride_bk,
    stride_bn,
    stride_cm,
    stride_cn,
    BLOCK_M: tl.constexpr,
    BLOCK_N: tl.constexpr,
    BLOCK_K: tl.constexpr,
    GROUP_M: tl.constexpr,
):
    pid = tl.program_id(axis=0)
    num_pid_m = tl.cdiv(M, BLOCK_M)
    num_pid_n = tl.cdiv(N, BLOCK_N)
    num_pid_in_group = GROUP_M * num_pid_n
    group_id = pid // num_pid_in_group
    first_pid_m = group_id * GROUP_M
    group_size_m = min(num_pid_m - first_pid_m, GROUP_M)
    pid_m = first_pid_m + ((pid % num_pid_in_group) % group_size_m)
    pid_n = (pid % num_pid_in_group) // group_size_m

    offs_am = (pid_m * BLOCK_M + tl.arange(0, BLOCK_M)) % M
    offs_bn = (pid_n * BLOCK_N + tl.arange(0, BLOCK_N)) % N
    offs_k = tl.arange(0, BLOCK_K)
    a_ptrs = a_ptr + offs_am[:, None] * stride_am + offs_k[None, :] * stride_ak
    b_ptrs = b_ptr + offs_k[:, None] * stride_bk + offs_bn[None, :] * stride_bn

    acc = tl.zeros((BLOCK_M, BLOCK_N), dtype=tl.float32)
    for kk in range(0, tl.cdiv(K, BLOCK_K)):
        a = tl.load(a_ptrs, mask=offs_k[None, :] < K - kk * BLOCK_K, other=0.0)
        b = tl.load(b_ptrs, mask=offs_k[:, None] < K - kk * BLOCK_K, other=0.0)
        acc = tl.dot(a, b, acc)
        a_ptrs += BLOCK_K * stride_ak
        b_ptrs += BLOCK_K * stride_bk

    c = acc.to(c_ptr.dtype.element_ty)
    offs_cm = pid_m * BLOCK_M + tl.arange(0, BLOCK_M)
    offs_cn = pid_n * BLOCK_N + tl.arange(0, BLOCK_N)
    c_ptrs = c_ptr + offs_cm[:, None] * stride_cm + offs_cn[None, :] * stride_cn
    mask = (offs_cm[:, None] < M) & (offs_cn[None, :] < N)
    tl.store(c_ptrs, c, mask=mask)

# config = {"BLOCK_K": 64, "BLOCK_M": 256, "BLOCK_N": 64, "GROUP_M": 8, "arch": "sm_100", "dtype": "fp16", "num_ctas": 1, "num_stages": 3, "num_warps": 2}
# arch = sm_100


// ===== COMPILED SASS (sm_100a) =====

	.target	sm_100a

	.elftype	@"ET_EXEC"


//--------------------- .note.nv.tkinfo           --------------------------
	.section	.note.nv.tkinfo,"",@"SHT_NOTE"
	.sectionflags	@"SHF_NOTE_NV_TKINFO"
	.tkinfo
        /*0018*/ 	.word	0x00000081
        /*0030*/ 	.string	""
        /*0030*/ 	.string	"ptxas-blackwell"
        /*0030*/ 	.string	"Cuda compilation tools, release 12.9, V12.9.86"
        /*0030*/ 	.string	"Build cuda_12.9.r12.9/compiler.36037853_0"
        /*0030*/ 	.string	"-v  -suppress-debug-info  -lineinfo  -arch sm_100a "



//--------------------- .note.nv.cuver            --------------------------
	.section	.note.nv.cuver,"",@"SHT_NOTE"
	.sectionflags	@"SHF_NOTE_NV_CUVER"
        /*0018*/ 	.short	0x0001
        /*001a*/ 	.short	0x0064
        /*001c*/ 	.short	0x0001
        /*001e*/ 	.short	0x0000
        /*0020*/ 	.short	0x0001
        /*0022*/ 	.short	0x0000


//--------------------- .nv.info                  --------------------------
	.section	.nv.info,"",@"SHT_CUDA_INFO"
	.align	4


	//----- nvinfo : EIATTR_REGCOUNT
	.align		4
        /*0000*/ 	.byte	0x04, 0x2f
        /*0002*/ 	.short	(.L_1 - .L_0)
	.align		4
.L_0:
        /*0004*/ 	.word	index@(matmul_kernel)
        /*0008*/ 	.word	0x00000020


	//----- nvinfo : EIATTR_FRAME_SIZE
	.align		4
.L_1:
        /*000c*/ 	.byte	0x04, 0x11
        /*000e*/ 	.short	(.L_3 - .L_2)
	.align		4
.L_2:
        /*0010*/ 	.word	index@(matmul_kernel)
        /*0014*/ 	.word	0x000027f8


	//----- nvinfo : EIATTR_MIN_STACK_SIZE
	.align		4
.L_3:
        /*0018*/ 	.byte	0x04, 0x12
        /*001a*/ 	.short	(.L_5 - .L_4)
	.align		4
.L_4:
        /*001c*/ 	.word	index@(matmul_kernel)
        /*0020*/ 	.word	0x000027f8
.L_5:


//--------------------- .nv.info.matmul_kernel    --------------------------
	.section	.nv.info.matmul_kernel,"",@"SHT_CUDA_INFO"
	.sectionflags	@""
	.align	4


	//----- nvinfo : EIATTR_CUDA_API_VERSION
	.align		4
        /*0000*/ 	.byte	0x04, 0x37
        /*0002*/ 	.short	(.L_7 - .L_6)
.L_6:
        /*0004*/ 	.word	0x00000081


	//----- nvinfo : EIATTR_KPARAM_INFO
	.align		4
.L_7:
        /*0008*/ 	.byte	0x04, 0x17
        /*000a*/ 	.short	(.L_9 - .L_8)
.L_8:
        /*000c*/ 	.word	0x00000000
        /*0010*/ 	.short	0x000d
        /*0012*/ 	.short	0x0048
        /*0014*/ 	.byte	0x00, 0xf4, 0x21, 0x00


	//----- nvinfo : EIATTR_KPARAM_INFO
	.align		4
.L_9:
        /*0018*/ 	.byte	0x04, 0x17
        /*001a*/ 	.short	(.L_11 - .L_10)
.L_10:
        /*001c*/ 	.word	0x00000000
        /*0020*/ 	.short	0x000c
        /*0022*/ 	.short	0x0040
        /*0024*/ 	.byte	0x00, 0xf4, 0x21, 0x00


	//----- nvinfo : EIATTR_KPARAM_INFO
	.align		4
.L_11:
        /*0028*/ 	.byte	0x04, 0x17
        /*002a*/ 	.short	(.L_13 - .L_12)
.L_12:
        /*002c*/ 	.word	0x00000000
        /*0030*/ 	.short	0x000b
        /*0032*/ 	.short	0x0038
        /*0034*/ 	.byte	0x00, 0xf0, 0x11, 0x00


	//----- nvinfo : EIATTR_KPARAM_INFO
	.align		4
.L_13:
        /*0038*/ 	.byte	0x04, 0x17
        /*003a*/ 	.short	(.L_15 - .L_14)
.L_14:
        /*003c*/ 	.word	0x00000000
        /*0040*/ 	.short	0x000a
        /*0042*/ 	.short	0x0034
        /*0044*/ 	.byte	0x00, 0xf0, 0x11, 0x00


	//----- nvinfo : EIATTR_KPARAM_INFO
	.align		4
.L_15:
        /*0048*/ 	.byte	0x04, 0x17
        /*004a*/ 	.short	(.L_17 - .L_16)
.L_16:
        /*004c*/ 	.word	0x00000000
        /*0050*/ 	.short	0x0009
        /*0052*/ 	.short	0x0030
        /*0054*/ 	.byte	0x00, 0xf0, 0x11, 0x00


	//----- nvinfo : EIATTR_KPARAM_INFO
	.align		4
.L_17:
        /*0058*/ 	.byte	0x04, 0x17
        /*005a*/ 	.short	(.L_19 - .L_18)
.L_18:
        /*005c*/ 	.word	0x00000000
        /*0060*/ 	.short	0x0008
        /*0062*/ 	.short	0x002c
        /*0064*/ 	.byte	0x00, 0xf0, 0x11, 0x00


	//----- nvinfo : EIATTR_KPARAM_INFO
	.align		4
.L_19:
        /*0068*/ 	.byte	0x04, 0x17
        /*006a*/ 	.short	(.L_21 - .L_20)
.L_20:
        /*006c*/ 	.word	0x00000000
        /*0070*/ 	.short	0x0007
        /*0072*/ 	.short	0x0028
        /*0074*/ 	.byte	0x00, 0xf0, 0x11, 0x00


	//----- nvinfo : EIATTR_KPARAM_INFO
	.align		4
.L_21:
        /*0078*/ 	.byte	0x04, 0x17
        /*007a*/ 	.short	(.L_23 - .L_22)
.L_22:
        /*007c*/ 	.word	0x00000000
        /*0080*/ 	.short	0x0006
        /*0082*/ 	.short	0x0024
        /*0084*/ 	.byte	0x00, 0xf0, 0x11, 0x00


	//----- nvinfo : EIATTR_KPARAM_INFO
	.align		4
.L_23:
        /*0088*/ 	.byte	0x04, 0x17
        /*008a*/ 	.short	(.L_25 - .L_24)
.L_24:
        /*008c*/ 	.word	0x00000000
        /*0090*/ 	.short	0x0005
        /*0092*/ 	.short	0x0020
        /*0094*/ 	.byte	0x00, 0xf0, 0x11, 0x00


	//----- nvinfo : EIATTR_KPARAM_INFO
	.align		4
.L_25:
        /*0098*/ 	.byte	0x04, 0x17
        /*009a*/ 	.short	(.L_27 - .L_26)
.L_26:
        /*009c*/ 	.word	0x00000000
        /*00a0*/ 	.short	0x0004
        /*00a2*/ 	.short	0x001c
        /*00a4*/ 	.byte	0x00, 0xf0, 0x11, 0x00


	//----- nvinfo : EIATTR_KPARAM_INFO
	.align		4
.L_27:
        /*00a8*/ 	.byte	0x04, 0x17
        /*00aa*/ 	.short	(.L_29 - .L_28)
.L_28:
        /*00ac*/ 	.word	0x00000000
        /*00b0*/ 	.short	0x0003
        /*00b2*/ 	.short	0x0018
        /*00b4*/ 	.byte	0x00, 0xf0, 0x11, 0x00


	//----- nvinfo : EIATTR_KPARAM_INFO
	.align		4
.L_29:
        /*00b8*/ 	.byte	0x04, 0x17
        /*00ba*/ 	.short	(.L_31 - .L_30)
.L_30:
        /*00bc*/ 	.word	0x00000000
        /*00c0*/ 	.short	0x0002
        /*00c2*/ 	.short	0x0010
        /*00c4*/ 	.byte	0x00, 0xf4, 0x21, 0x00


	//----- nvinfo : EIATTR_KPARAM_INFO
	.align		4
.L_31:
        /*00c8*/ 	.byte	0x04, 0x17
        /*00ca*/ 	.short	(.L_33 - .L_32)
.L_32:
        /*00cc*/ 	.word	0x00000000
        /*00d0*/ 	.short	0x0001
        /*00d2*/ 	.short	0x0008
        /*00d4*/ 	.byte	0x00, 0xf4, 0x21, 0x00


	//----- nvinfo : EIATTR_KPARAM_INFO
	.align		4
.L_33:
        /*00d8*/ 	.byte	0x04, 0x17
        /*00da*/ 	.short	(.L_35 - .L_34)
.L_34:
        /*00dc*/ 	.word	0x00000000
        /*00e0*/ 	.short	0x0000
        /*00e2*/ 	.short	0x0000
        /*00e4*/ 	.byte	0x00, 0xf4, 0x21, 0x00


	//----- nvinfo : EIATTR_SPARSE_MMA_MASK
	.align		4
.L_35:
        /*00e8*/ 	.byte	0x03, 0x50
        /*00ea*/ 	.short	0x0000


	//----- nvinfo : EIATTR_MAXREG_COUNT
	.align		4
        /*00ec*/ 	.byte	0x03, 0x1b
        /*00ee*/ 	.short	0x00ff


	//----- nvinfo : EIATTR_NUM_BARRIERS
	.align		4
        /*00f0*/ 	.byte	0x02, 0x4c
        /*00f2*/ 	.byte	0x01
	.zero		1


	//----- nvinfo : EIATTR_ANNOTATIONS
	.align		4
        /*00f4*/ 	.byte	0x04, 0x55
        /*00f6*/ 	.short	(.L_37 - .L_36)


	//   ....[0]....
.L_36:
        /*00f8*/ 	.word	0x00000001
        /*00fc*/ 	.byte	0x10, 0x01, 0x00, 0x00, 0x01, 0x00, 0x00, 0x00, 0x40, 0x01, 0x00, 0x00, 0x01, 0x00, 0x00, 0x00
        /* <DEDUP_REMOVED lines=41> */
        /*039c*/ 	.byte	0x50, 0x0b, 0x00, 0x00, 0x01, 0x00, 0x00, 0x00, 0x60, 0x0b, 0x00, 0x00


	//----- nvinfo : EIATTR_VRC_CTA_INIT_COUNT
	.align		4
.L_37:
        /*03a8*/ 	.byte	0x02, 0x4a
	.zero		1
	.zero		1


	//----- nvinfo : EIATTR_EXIT_INSTR_OFFSETS
	.align		4
        /*03ac*/ 	.byte	0x04, 0x1c
        /*03ae*/ 	.short	(.L_39 - .L_38)


	//   ....[0]....
.L_38:
        /*03b0*/ 	.word	0x0003abd0


	//   ....[1]....
        /*03b4*/ 	.word	0x0003ac00


	//----- nvinfo : EIATTR_REQNTID
	.align		4
.L_39:
        /*03b8*/ 	.byte	0x04, 0x10
        /*03ba*/ 	.short	(.L_41 - .L_40)
.L_40:
        /*03bc*/ 	.word	0x00000040
        /*03c0*/ 	.word	0x00000001
        /*03c4*/ 	.word	0x00000001


	//----- nvinfo : EIATTR_CBANK_PARAM_SIZE
	.align		4
.L_41:
        /*03c8*/ 	.byte	0x03, 0x19
        /*03ca*/ 	.short	0x0050


	//----- nvinfo : EIATTR_PARAM_CBANK
	.align		4
        /*03cc*/ 	.byte	0x04, 0x0a
        /*03ce*/ 	.short	(.L_43 - .L_42)
	.align		4
.L_42:
        /*03d0*/ 	.word	index@(.nv.constant0.matmul_kernel)
        /*03d4*/ 	.short	0x0380
        /*03d6*/ 	.short	0x0050


	//----- nvinfo : EIATTR_SW_WAR
	.align		4
.L_43:
        /*03d8*/ 	.byte	0x04, 0x36
        /*03da*/ 	.short	(.L_45 - .L_44)
.L_44:
        /*03dc*/ 	.word	0x00000008
.L_45:


//--------------------- .nv.compat                --------------------------
	.section	.nv.compat,"",@"SHT_CUDA_COMPAT_INFO"
	.align	4
        /*0000*/ 	.byte	0x02, 0x02, 0x01, 0x00, 0x02, 0x05, 0x05, 0x00, 0x02, 0x03, 0x00, 0x00, 0x02, 0x06, 0x01, 0x00


//--------------------- .nv.callgraph             --------------------------
	.section	.nv.callgraph,"",@"SHT_CUDA_CALLGRAPH"
	.align	4
	.sectionentsize	8
	.align		4
        /*0000*/ 	.word	0x00000000
	.align		4
        /*0004*/ 	.word	0xffffffff
	.align		4
        /*0008*/ 	.word	0x00000000
	.align		4
        /*000c*/ 	.word	0xfffffffe
	.align		4
        /*0010*/ 	.word	0x00000000
	.align		4
        /*0014*/ 	.word	0xfffffffd
	.align		4
        /*0018*/ 	.word	0x00000000
	.align		4
        /*001c*/ 	.word	0xfffffffc


//--------------------- .text.matmul_kernel       --------------------------
	.section	.text.matmul_kernel,"ax",@progbits
	.align	128
        .global         matmul_kernel
        .type           matmul_kernel,@function
        .size           matmul_kernel,(.L_x_3 - matmul_kernel)
        .other          matmul_kernel,@"STO_CUDA_ENTRY STV_DEFAULT"
matmul_kernel:
.text.matmul_kernel:
[----:B------:R-:W0:Y:S08]  /*0000*/  LDC R1, c[0x0][0x37c] ;  /* 0x0000df00ff017b82 */ /* 0x000e300000000800 */
[----:B------:R-:W1:Y:S01]  /*0010*/  LDC.64 R2, c[0x0][0x398] ;  /* 0x0000e600ff027b82 */ /* 0x000e620000000a00 */
[----:B0-----:R-:W-:Y:S01]  /*0020*/  VIADD R1, R1, 0xffffd808 ;  /* 0xffffd80801017836 */ /* 0x001fe20000000000 */
[----:B------:R-:W0:Y:S01]  /*0030*/  S2R R29, SR_TID.X ;  /* 0x00000000001d7919 */ /* 0x000e220000002100 */
[----:B------:R-:W2:Y:S01]  /*0040*/  LDCU UR4, c[0x0][0x3a0] ;  /* 0x00007400ff0477ac */ /* 0x000ea20008000800 */
[----:B------:R-:W-:-:S02]  /*0050*/  CS2R R24, SRZ ;  /* 0x0000000000187805 */ /* 0x000fc4000001ff00 */
[----:B------:R-:W-:Y:S02]  /*0060*/  CS2R R26, SRZ ;  /* 0x00000000001a7805 */ /* 0x000fe4000001ff00 */
[----:B------:R-:W-:Y:S02]  /*0070*/  CS2R R20, SRZ ;  /* 0x0000000000147805 */ /* 0x000fe4000001ff00 */
[----:B------:R-:W-:Y:S01]  /*0080*/  CS2R R22, SRZ ;  /* 0x0000000000167805 */ /* 0x000fe2000001ff00 */
[----:B------:R-:W3:Y:S01]  /*0090*/  S2UR UR6, SR_CgaCtaId ;  /* 0x00000000000679c3 */ /* 0x000ee20000008800 */
[----:B------:R-:W-:Y:S02]  /*00a0*/  CS2R R16, SRZ ;  /* 0x0000000000107805 */ /* 0x000fe4000001ff00 */
[----:B------:R-:W-:Y:S02]  /*00b0*/  CS2R R18, SRZ ;  /* 0x0000000000127805 */ /* 0x000fe4000001ff00 */
[----:B------:R-:W-:Y:S01]  /*00c0*/  CS2R R14, SRZ ;  /* 0x00000000000e7805 */ /* 0x000fe2000001ff00 */
[----:B------:R-:W-:Y:S01]  /*00d0*/  UMOV UR5, 0x400 ;  /* 0x0000040000057882 */ /* 0x000fe20000000000 */
[----:B------:R-:W4:Y:S01]  /*00e0*/  LDCU.64 UR40, c[0x0][0x358] ;  /* 0x00006b00ff2877ac */ /* 0x000f220008000a00 */
[----:B--2---:R-:W-:Y:S01]  /*00f0*/  UIADD3 UR4, UPT, UPT, UR4, 0x3f, URZ ;  /* 0x0000003f04047890 */ /* 0x004fe2000fffe0ff */
[----:B-1----:R-:W-:Y:S01]  /*0100*/  VIADD R0, R3, 0x3f ;  /* 0x0000003f03007836 */ /* 0x002fe20000000000 */
[----:B------:R0:W-:Y:S02]  /*0110*/  STL [R1+0x11e8], R3 ;  /* 0x0011e80301007387 */ /* 0x0001e40000100800 */
[----:B------:R-:W-:-:S02]  /*0120*/  UISETP.GE.AND UP0, UPT, UR4, 0x40, UPT ;  /* 0x000000400400788c */ /* 0x000fc4000bf06270 */
[----:B------:R-:W-:Y:S01]  /*0130*/  SHF.R.S32.HI R5, RZ, 0x1f, R0 ;  /* 0x0000001fff057819 */ /* 0x000fe20000011400 */
[----:B------:R1:W-:Y:S01]  /*0140*/  STL [R1+0x11ec], R2 ;  /* 0x0011ec0201007387 */ /* 0x0003e20000100800 */
[----:B---3--:R-:W-:Y:S02]  /*0150*/  ULEA UR5, UR6, UR5, 0x18 ;  /* 0x0000000506057291 */ /* 0x008fe4000f8ec0ff */
[----:B------:R-:W-:Y:S01]  /*0160*/  LEA.HI R5, R5, R0, RZ, 0x6 ;  /* 0x0000000005057211 */ /* 0x000fe200078f30ff */
[----:B------:R-:W-:Y:S01]  /*0170*/  STL [R1+0x40], RZ ;  /* 0x000040ff01007387 */ /* 0x000fe20000100800 */
[----:B0-----:R-:W-:Y:S02]  /*0180*/  LOP3.LUT R3, R29, 0x3f, RZ, 0xc0, !PT ;  /* 0x0000003f1d037812 */ /* 0x001fe400078ec0ff */
[----:B------:R-:W-:Y:S01]  /*0190*/  SHF.R.S32.HI R0, RZ, 0x6, R5 ;  /* 0x00000006ff007819 */ /* 0x000fe20000011405 */
[----:B------:R-:W-:Y:S04]  /*01a0*/  STL [R1+0x44], RZ ;  /* 0x000044ff01007387 */ /* 0x000fe80000100800 */
[----:B------:R-:W-:Y:S01]  /*01b0*/  IMAD.SHL.U32 R0, R0, 0x8, RZ ;  /* 0x0000000800007824 */ /* 0x000fe200078e00ff */
[----:B------:R-:W0:Y:S04]  /*01c0*/  S2R R5, SR_CTAID.X ;  /* 0x0000000000057919 */ /* 0x000e280000002500 */
[-C--:B------:R-:W-:Y:S01]  /*01d0*/  IABS R9, R0.reuse ;  /* 0x0000000000097213 */ /* 0x080fe20000000000 */
[----:B------:R-:W-:Y:S01]  /*01e0*/  STL [R1+0x48], RZ ;  /* 0x000048ff01007387 */ /* 0x000fe20000100800 */
[----:B------:R-:W-:-:S02]  /*01f0*/  IABS R12, R0 ;  /* 0x00000000000c7213 */ /* 0x000fc40000000000 */
[----:B------:R-:W2:Y:S01]  /*0200*/  I2F.RP R4, R9 ;  /* 0x0000000900047306 */ /* 0x000ea20000209400 */
[----:B------:R-:W-:Y:S04]  /*0210*/  STL [R1+0x4c], RZ ;  /* 0x00004cff01007387 */ /* 0x000fe80000100800 */
[----:B------:R-:W-:Y:S04]  /*0220*/  STL [R1+0x30], RZ ;  /* 0x000030ff01007387 */ /* 0x000fe80000100800 */
[----:B------:R-:W-:Y:S04]  /*0230*/  STL [R1+0x34], RZ ;  /* 0x000034ff01007387 */ /* 0x000fe80000100800 */
[----:B------:R-:W-:Y:S01]  /*0240*/  STL [R1+0x38], RZ ;  /* 0x000038ff01007387 */ /* 0x000fe20000100800 */
[----:B--2---:R-:W2:Y:S03]  /*0250*/  MUFU.RCP R4, R4 ;  /* 0x0000000400047308 */ /* 0x004ea60000001000 */
[----:B------:R-:W-:Y:S04]  /*0260*/  STL [R1+0x3c], RZ ;  /* 0x00003cff01007387 */ /* 0x000fe80000100800 */
[----:B------:R-:W-:Y:S01]  /*0270*/  STL [R1+0x20], RZ ;  /* 0x000020ff01007387 */ /* 0x000fe20000100800 */
[----:B0-----:R-:W-:-:S03]  /*0280*/  IABS R10, R5 ;  /* 0x00000005000a7213 */ /* 0x001fc60000000000 */
[----:B------:R-:W-:Y:S04]  /*0290*/  STL [R1+0x24], RZ ;  /* 0x000024ff01007387 */ /* 0x000fe80000100800 */
[----:B------:R-:W-:Y:S01]  /*02a0*/  STL [R1+0x28], RZ ;  /* 0x000028ff01007387 */ /* 0x000fe20000100800 */
[----:B--2---:R-:W-:-:S03]  /*02b0*/  VIADD R6, R4, 0xffffffe ;  /* 0x0ffffffe04067836 */ /* 0x004fc60000000000 */
[----:B------:R-:W-:Y:S01]  /*02c0*/  STL [R1+0x2c], RZ ;  /* 0x00002cff01007387 */ /* 0x000fe20000100800 */
[----:B------:R-:W-:Y:S01]  /*02d0*/  IMAD.MOV R4, RZ, RZ, -R12 ;  /* 0x000000ffff047224 */ /* 0x000fe200078e0a0c */
[----:B------:R-:W-:Y:S01]  /*02e0*/  CS2R R12, SRZ ;  /* 0x00000000000c7805 */ /* 0x000fe2000001ff00 */
[----:B------:R0:W2:Y:S01]  /*02f0*/  F2I.FTZ.U32.TRUNC.NTZ R7, R6 ;  /* 0x0000000600077305 */ /* 0x0000a2000021f000 */
[----:B------:R-:W-:Y:S04]  /*0300*/  STL [R1+0x10], RZ ;  /* 0x000010ff01007387 */ /* 0x000fe80000100800 */
[----:B------:R-:W-:Y:S01]  /*0310*/  STL [R1+0x14], RZ ;  /* 0x000014ff01007387 */ /* 0x000fe20000100800 */
[----:B0-----:R-:W-:-:S03]  /*0320*/  IMAD.MOV.U32 R6, RZ, RZ, RZ ;  /* 0x000000ffff067224 */ /* 0x001fc600078e00ff */
[----:B------:R-:W-:Y:S04]  /*0330*/  STL [R1+0x18], RZ ;  /* 0x000018ff01007387 */ /* 0x000fe80000100800 */
[----:B------:R-:W-:Y:S01]  /*0340*/  STL [R1+0x1c], RZ ;  /* 0x00001cff01007387 */ /* 0x000fe20000100800 */
[----:B--2---:R-:W-:-:S03]  /*0350*/  IMAD.MOV R8, RZ, RZ, -R7 ;  /* 0x000000ffff087224 */ /* 0x004fc600078e0a07 */
[----:B------:R-:W-:Y:S01]  /*0360*/  STL [R1], RZ ;  /* 0x000000ff01007387 */ /* 0x000fe20000100800 */
[----:B------:R-:W-:Y:S02]  /*0370*/  IMAD R11, R8, R9, RZ ;  /* 0x00000009080b7224 */ /* 0x000fe400078e02ff */
[----:B------:R-:W-:Y:S01]  /*0380*/  IMAD.MOV.U32 R8, RZ, RZ, R10 ;  /* 0x000000ffff087224 */ /* 0x000fe200078e000a */
[----:B------:R-:W-:Y:S01]  /*0390*/  STL [R1+0x4], RZ ;  /* 0x000004ff01007387 */ /* 0x000fe20000100800 */
[----:B------:R-:W-:-:S03]  /*03a0*/  IMAD.HI.U32 R7, R7, R11, R6 ;  /* 0x0000000b07077227 */ /* 0x000fc600078e0006 */
[----:B------:R-:W-:Y:S03]  /*03b0*/  STL [R1+0x8], RZ ;  /* 0x000008ff01007387 */ /* 0x000fe60000100800 */
[----:B------:R-:W-:Y:S01]  /*03c0*/  IMAD.HI.U32 R7, R7, R8, RZ ;  /* 0x0000000807077227 */ /* 0x000fe200078e00ff */
[----:B------:R-:W-:Y:S03]  /*03d0*/  STL [R1+0xc], RZ ;  /* 0x00000cff01007387 */ /* 0x000fe60000100800 */
[----:B------:R-:W-:Y:S01]  /*03e0*/  IMAD R4, R7, R4, R8 ;  /* 0x0000000407047224 */ /* 0x000fe200078e0208 */
[----:B------:R-:W-:Y:S04]  /*03f0*/  STL [R1+0xa0], RZ ;  /* 0x0000a0ff01007387 */ /* 0x000fe80000100800 */
[----:B------:R-:W-:Y:S01]  /*0400*/  ISETP.GT.U32.AND P1, PT, R9, R4, PT ;  /* 0x000000040900720c */ /* 0x000fe20003f24070 */
[----:B------:R-:W-:Y:S04]  /*0410*/  STL [R1+0xa4], RZ ;  /* 0x0000a4ff01007387 */ /* 0x000fe80000100800 */
[----:B------:R-:W-:Y:S04]  /*0420*/  STL [R1+0xa8], RZ ;  /* 0x0000a8ff01007387 */ /* 0x000fe80000100800 */
[----:B------:R-:W-:Y:S04]  /*0430*/  STL [R1+0xac], RZ ;  /* 0x0000acff01007387 */ /* 0x000fe80000100800 */
[----:B------:R-:W-:Y:S01]  /*0440*/  @!P1 IMAD.IADD R4, R4, 0x1, -R9 ;  /* 0x0000000104049824 */ /* 0x000fe200078e0a09 */
[----:B------:R-:W-:Y:S01]  /*0450*/  STL [R1+0x90], RZ ;  /* 0x000090ff01007387 */ /* 0x000fe20000100800 */
[----:B------:R-:W-:Y:S01]  /*0460*/  @!P1 VIADD R7, R7, 0x1 ;  /* 0x0000000107079836 */ /* 0x000fe20000000000 */
[----:B------:R-:W-:-:S02]  /*0470*/  ISETP.NE.AND P1, PT, R0, RZ, PT ;  /* 0x000000ff0000720c */ /* 0x000fc40003f25270 */
[----:B------:R-:W-:Y:S01]  /*0480*/  ISETP.GE.U32.AND P0, PT, R4, R9, PT ;  /* 0x000000090400720c */ /* 0x000fe20003f06070 */
[----:B------:R-:W-:Y:S01]  /*0490*/  STL [R1+0x94], RZ ;  /* 0x000094ff01007387 */ /* 0x000fe20000100800 */
[----:B------:R-:W-:-:S03]  /*04a0*/  LOP3.LUT R4, R5, R0, RZ, 0x3c, !PT ;  /* 0x0000000005047212 */ /* 0x000fc600078e3cff */
[----:B------:R-:W-:Y:S01]  /*04b0*/  STL [R1+0x98], RZ ;  /* 0x000098ff01007387 */ /* 0x000fe20000100800 */
[----:B------:R-:W-:Y:S01]  /*04c0*/  ISETP.GE.AND P2, PT, R4, RZ, PT ;  /* 0x000000ff0400720c */ /* 0x000fe20003f46270 */
[----:B------:R-:W-:Y:S02]  /*04d0*/  VIADD R4, R2, 0xff ;  /* 0x000000ff02047836 */ /* 0x000fe40000000000 */
[----:B------:R-:W-:Y:S04]  /*04e0*/  STL [R1+0x9c], RZ ;  /* 0x00009cff01007387 */ /* 0x000fe80000100800 */
[----:B------:R-:W-:Y:S01]  /*04f0*/  @P0 VIADD R7, R7, 0x1 ;  /* 0x0000000107070836 */ /* 0x000fe20000000000 */
[----:B------:R-:W-:Y:S03]  /*0500*/  STL [R1+0x80], RZ ;  /* 0x000080ff01007387 */ /* 0x000fe60000100800 */
[----:B------:R-:W-:Y:S01]  /*0510*/  IMAD.MOV.U32 R6, RZ, RZ, R7 ;  /* 0x000000ffff067224 */ /* 0x000fe200078e0007 */
[----:B------:R-:W-:Y:S01]  /*0520*/  SHF.R.S32.HI R7, RZ, 0x1f, R4 ;  /* 0x0000001fff077819 */ /* 0x000fe20000011404 */
[----:B------:R-:W-:Y:S02]  /*0530*/  STL [R1+0x84], RZ ;  /* 0x000084ff01007387 */ /* 0x000fe40000100800 */
[----:B------:R-:W-:Y:S01]  /*0540*/  @!P2 IMAD.MOV R6, RZ, RZ, -R6 ;  /* 0x000000ffff06a224 */ /* 0x000fe200078e0a06 */
[----:B------:R-:W-:Y:S01]  /*0550*/  @!P1 LOP3.LUT R6, RZ, R0, RZ, 0x33, !PT ;  /* 0x00000000ff069212 */ /* 0x000fe200078e33ff */
[----:B------:R-:W-:Y:S01]  /*0560*/  STL [R1+0x88], RZ ;  /* 0x000088ff01007387 */ /* 0x000fe20000100800 */
[----:B------:R-:W-:-:S03]  /*0570*/  LEA.HI R7, R7, R4, RZ, 0x8 ;  /* 0x0000000407077211 */ /* 0x000fc600078f40ff */
[----:B------:R-:W-:Y:S01]  /*0580*/  IMAD.SHL.U32 R28, R6, 0x8, RZ ;  /* 0x00000008061c7824 */ /* 0x000fe200078e00ff */
[----:B------:R-:W-:Y:S01]  /*0590*/  STL [R1+0x8c], RZ ;  /* 0x00008cff01007387 */ /* 0x000fe20000100800 */
[----:B------:R-:W-:-:S03]  /*05a0*/  IMAD.MOV R6, RZ, RZ, -R6 ;  /* 0x000000ffff067224 */ /* 0x000fc600078e0a06 */
[----:B------:R-:W-:Y:S01]  /*05b0*/  LEA.HI.SX32 R4, R7, -R28, 0x18 ;  /* 0x8000001c07047211 */ /* 0x000fe200078fc2ff */
[----:B------:R-:W-:Y:S01]  /*05c0*/  IMAD R11, R0, R6, R5 ;  /* 0x00000006000b7224 */ /* 0x000fe200078e0205 */
[----:B------:R-:W-:Y:S01]  /*05d0*/  STL [R1+0x70], RZ ;  /* 0x000070ff01007387 */ /* 0x000fe20000100800 */
[----:B------:R-:W-:Y:S01]  /*05e0*/  IMAD.MOV.U32 R6, RZ, RZ, RZ ;  /* 0x000000ffff067224 */ /* 0x000fe200078e00ff */
[----:B------:R-:W-:Y:S02]  /*05f0*/  VIMNMX R4, PT, PT, R4, 0x8, PT ;  /* 0x0000000804047848 */ /* 0x000fe40003fe0100 */
[----:B------:R-:W-:Y:S02]  /*0600*/  STL [R1+0x74], RZ ;  /* 0x000074ff01007387 */ /* 0x000fe40000100800 */
[-C--:B------:R-:W-:Y:S02]  /*0610*/  IABS R10, R4.reuse ;  /* 0x00000004000a7213 */ /* 0x080fe40000000000 */
[----:B------:R-:W-:Y:S01]  /*0620*/  STL [R1+0x78], RZ ;  /* 0x000078ff01007387 */ /* 0x000fe20000100800 */
[----:B------:R-:W-:Y:S01]  /*0630*/  IABS R0, R4 ;  /* 0x0000000400007213 */ /* 0x000fe20000000000 */
[----:B------:R-:W0:Y:S02]  /*0640*/  I2F.RP R8, R10 ;  /* 0x0000000a00087306 */ /* 0x000e240000209400 */
[----:B------:R-:W-:Y:S04]  /*0650*/  STL [R1+0x7c], RZ ;  /* 0x00007cff01007387 */ /* 0x000fe80000100800 */
[----:B------:R-:W-:Y:S04]  /*0660*/  STL [R1+0x60], RZ ;  /* 0x000060ff01007387 */ /* 0x000fe80000100800 */
[----:B------:R-:W-:Y:S04]  /*0670*/  STL [R1+0x64], RZ ;  /* 0x000064ff01007387 */ /* 0x000fe80000100800 */
[----:B------:R-:W-:Y:S01]  /*0680*/  STL [R1+0x68], RZ ;  /* 0x000068ff01007387 */ /* 0x000fe20000100800 */
[----:B0-----:R-:W0:Y:S03]  /*0690*/  MUFU.RCP R8, R8 ;  /* 0x0000000800087308 */ /* 0x001e260000001000 */
[----:B------:R-:W-:Y:S04]  /*06a0*/  STL [R1+0x6c], RZ ;  /* 0x00006cff01007387 */ /* 0x000fe80000100800 */
[----:B------:R-:W-:Y:S04]  /*06b0*/  STL [R1+0x50], RZ ;  /* 0x000050ff01007387 */ /* 0x000fe80000100800 */
[----:B------:R-:W-:Y:S04]  /*06c0*/  STL [R1+0x54], RZ ;  /* 0x000054ff01007387 */ /* 0x000fe80000100800 */
[----:B------:R-:W-:Y:S01]  /*06d0*/  STL [R1+0x58], RZ ;  /* 0x000058ff01007387 */ /* 0x000fe20000100800 */
[----:B0-----:R-:W-:-:S03]  /*06e0*/  VIADD R7, R8, 0xffffffe ;  /* 0x0ffffffe08077836 */ /* 0x001fc60000000000 */
[----:B------:R-:W-:Y:S03]  /*06f0*/  STL [R1+0x5c], RZ ;  /* 0x00005cff01007387 */ /* 0x000fe60000100800 */
[----:B------:R-:W0:Y:S01]  /*0700*/  F2I.FTZ.U32.TRUNC.NTZ R7, R7 ;  /* 0x0000000700077305 */ /* 0x000e22000021f000 */
[----:B------:R-:W-:Y:S04]  /*0710*/  STL [R1+0xe0], RZ ;  /* 0x0000e0ff01007387 */ /* 0x000fe80000100800 */
[----:B------:R-:W-:Y:S04]  /*0720*/  STL [R1+0xe4], RZ ;  /* 0x0000e4ff01007387 */ /* 0x000fe80000100800 */
[----:B------:R-:W-:Y:S04]  /*0730*/  STL [R1+0xe8], RZ ;  /* 0x0000e8ff01007387 */ /* 0x000fe80000100800 */
[----:B------:R-:W-:Y:S01]  /*0740*/  STL [R1+0xec], RZ ;  /* 0x0000ecff01007387 */ /* 0x000fe20000100800 */
[----:B0-----:R-:W-:-:S03]  /*0750*/  IMAD.MOV R9, RZ, RZ, -R7 ;  /* 0x000000ffff097224 */ /* 0x001fc600078e0a07 */
[----:B------:R-:W-:Y:S01]  /*0760*/  STL [R1+0xd0], RZ ;  /* 0x0000d0ff01007387 */ /* 0x000fe20000100800 */
[----:B------:R-:W-:Y:S01]  /*0770*/  IMAD.MOV.U32 R5, RZ, RZ, R9 ;  /* 0x000000ffff057224 */ /* 0x000fe200078e0009 */
[----:B------:R-:W-:Y:S02]  /*0780*/  IABS R9, R11 ;  /* 0x0000000b00097213 */ /* 0x000fe40000000000 */
[----:B------:R-:W-:Y:S01]  /*0790*/  STL [R1+0xd4], RZ ;  /* 0x0000d4ff01007387 */ /* 0x000fe20000100800 */
[----:B------:R-:W-:-:S03]  /*07a0*/  IMAD R5, R5, R10, RZ ;  /* 0x0000000a05057224 */ /* 0x000fc600078e02ff */
[----:B------:R-:W-:Y:S01]  /*07b0*/  STL [R1+0xd8], RZ ;  /* 0x0000d8ff01007387 */ /* 0x000fe20000100800 */
[----:B------:R-:W-:-:S03]  /*07c0*/  IMAD.HI.U32 R6, R7, R5, R6 ;  /* 0x0000000507067227 */ /* 0x000fc600078e0006 */
[----:B------:R-:W-:Y:S01]  /*07d0*/  STL [R1+0xdc], RZ ;  /* 0x0000dcff01007387 */ /* 0x000fe20000100800 */
[----:B------:R-:W-:Y:S02]  /*07e0*/  IMAD.MOV R5, RZ, RZ, -R0 ;  /* 0x000000ffff057224 */ /* 0x000fe400078e0a00 */
[----:B------:R-:W-:Y:S01]  /*07f0*/  IMAD.HI.U32 R0, R6, R9, RZ ;  /* 0x0000000906007227 */ /* 0x000fe200078e00ff */
[----:B------:R-:W-:Y:S01]  /*0800*/  STL [R1+0xc0], RZ ;  /* 0x0000c0ff01007387 */ /* 0x000fe20000100800 */
[----:B------:R-:W-:Y:S02]  /*0810*/  CS2R R6, SRZ ;  /* 0x0000000000067805 */ /* 0x000fe4000001ff00 */
[----:B------:R-:W-:Y:S01]  /*0820*/  IMAD R5, R0, R5, R9 ;  /* 0x0000000500057224 */ /* 0x000fe200078e0209 */
[----:B------:R-:W-:Y:S01]  /*0830*/  STL [R1+0xc4], RZ ;  /* 0x0000c4ff01007387 */ /* 0x000fe20000100800 */
[----:B------:R-:W-:-:S03]  /*0840*/  CS2R R8, SRZ ;  /* 0x0000000000087805 */ /* 0x000fc6000001ff00 */
[----:B------:R-:W-:Y:S01]  /*0850*/  ISETP.GT.U32.AND P1, PT, R10, R5, PT ;  /* 0x000000050a00720c */ /* 0x000fe20003f24070 */
[----:B------:R-:W-:Y:S04]  /*0860*/  STL [R1+0xc8], RZ ;  /* 0x0000c8ff01007387 */ /* 0x000fe80000100800 */
[----:B------:R-:W-:Y:S04]  /*0870*/  STL [R1+0xcc], RZ ;  /* 0x0000ccff01007387 */ /* 0x000fe80000100800 */
[----:B------:R-:W-:Y:S04]  /*0880*/  STL [R1+0xb0], RZ ;  /* 0x0000b0ff01007387 */ /* 0x000fe80000100800 */
[----:B------:R-:W-:Y:S01]  /*0890*/  STL [R1+0xb4], RZ ;  /* 0x0000b4ff01007387 */ /* 0x000fe20000100800 */
[----:B------:R-:W-:-:S02]  /*08a0*/  @!P1 IMAD.IADD R5, R5, 0x1, -R10 ;  /* 0x0000000105059824 */ /* 0x000fc400078e0a0a */
[----:B------:R-:W-:Y:S01]  /*08b0*/  @!P1 VIADD R0, R0, 0x1 ;  /* 0x0000000100009836 */ /* 0x000fe20000000000 */
[----:B------:R-:W-:Y:S01]  /*08c0*/  STL [R1+0xb8], RZ ;  /* 0x0000b8ff01007387 */ /* 0x000fe20000100800 */
[----:B------:R-:W-:Y:S02]  /*08d0*/  ISETP.NE.AND P1, PT, R4, RZ, PT ;  /* 0x000000ff0400720c */ /* 0x000fe40003f25270 */
[----:B------:R-:W-:Y:S01]  /*08e0*/  ISETP.GE.U32.AND P0, PT, R5, R10, PT ;  /* 0x0000000a0500720c */ /* 0x000fe20003f06070 */
[----:B------:R-:W-:Y:S01]  /*08f0*/  STL [R1+0xbc], RZ ;  /* 0x0000bcff01007387 */ /* 0x000fe20000100800 */
[----:B------:R-:W-:-:S03]  /*0900*/  LOP3.LUT R5, R11, R4, RZ, 0x3c, !PT ;  /* 0x000000040b057212 */ /* 0x000fc600078e3cff */
[----:B------:R-:W-:Y:S01]  /*0910*/  STL [R1+0xf0], RZ ;  /* 0x0000f0ff01007387 */ /* 0x000fe20000100800 */
[----:B------:R-:W-:-:S03]  /*0920*/  ISETP.GE.AND P2, PT, R5, RZ, PT ;  /* 0x000000ff0500720c */ /* 0x000fc60003f46270 */
[----:B------:R-:W-:Y:S04]  /*0930*/  STL [R1+0xf4], RZ ;  /* 0x0000f4ff01007387 */ /* 0x000fe80000100800 */
[----:B------:R-:W-:Y:S01]  /*0940*/  STL [R1+0xf8], RZ ;  /* 0x0000f8ff01007387 */ /* 0x000fe20000100800 */
[----:B------:R-:W-:-:S03]  /*0950*/  @P0 VIADD R0, R0, 0x1 ;  /* 0x0000000100000836 */ /* 0x000fc60000000000 */
[----:B------:R-:W-:Y:S02]  /*0960*/  STL [R1+0xfc], RZ ;  /* 0x0000fcff01007387 */ /* 0x000fe40000100800 */
[----:B------:R-:W-:Y:S01]  /*0970*/  @!P2 IMAD.MOV R0, RZ, RZ, -R0 ;  /* 0x000000ffff00a224 */ /* 0x000fe200078e0a00 */
[----:B------:R-:W-:Y:S01]  /*0980*/  @!P1 LOP3.LUT R0, RZ, R4, RZ, 0x33, !PT ;  /* 0x00000004ff009212 */ /* 0x000fe200078e33ff */
[----:B------:R-:W-:Y:S04]  /*0990*/  STL [R1+0x110], RZ ;  /* 0x000110ff01007387 */ /* 0x000fe80000100800 */
[----:B------:R-:W-:Y:S01]  /*09a0*/  STL [R1+0x114], RZ ;  /* 0x000114ff01007387 */ /* 0x000fe20000100800 */
[----:B-1----:R-:W-:Y:S02]  /*09b0*/  IMAD.SHL.U32 R2, R0, 0x40, RZ ;  /* 0x0000004000027824 */ /* 0x002fe400078e00ff */
[----:B------:R-:W-:Y:S01]  /*09c0*/  IMAD.MOV R5, RZ, RZ, -R0 ;  /* 0x000000ffff057224 */ /* 0x000fe200078e0a00 */
[----:B------:R-:W-:Y:S01]  /*09d0*/  STL [R1+0x118], RZ ;  /* 0x000118ff01007387 */ /* 0x000fe20000100800 */
[----:B------:R-:W-:-:S02]  /*09e0*/  VIADD R29, R2, 0x1 ;  /* 0x00000001021d7836 */ /* 0x000fc40000000000 */
[----:B------:R-:W-:Y:S01]  /*09f0*/  VIADD R0, R2, 0x2 ;  /* 0x0000000202007836 */ /* 0x000fe20000000000 */
[----:B------:R-:W-:Y:S01]  /*0a00*/  STL [R1+0x11c], RZ ;  /* 0x00011cff01007387 */ /* 0x000fe20000100800 */
[----:B------:R-:W-:Y:S01]  /*0a10*/  IMAD R5, R4, R5, R11 ;  /* 0x0000000504057224 */ /* 0x000fe200078e020b */
[----:B------:R-:W-:Y:S02]  /*0a20*/  CS2R R10, SRZ ;  /* 0x00000000000a7805 */ /* 0x000fe4000001ff00 */
[----:B------:R-:W-:Y:S01]  /*0a30*/  STL [R1+0x100], RZ ;  /* 0x000100ff01007387 */ /* 0x000fe20000100800 */
[----:B------:R-:W-:Y:S01]  /*0a40*/  IMAD.IADD R28, R28, 0x1, R5 ;  /* 0x000000011c1c7824 */ /* 0x000fe200078e0205 */
[----:B------:R-:W-:Y:S02]  /*0a50*/  CS2R R4, SRZ ;  /* 0x0000000000047805 */ /* 0x000fe4000001ff00 */
[----:B------:R-:W-:Y:S01]  /*0a60*/  STL [R1+0x104], RZ ;  /* 0x000104ff01007387 */ /* 0x000fe20000100800 */
[----:B------:R-:W-:-:S02]  /*0a70*/  IMAD R3, R28, 0x100, R3 ;  /* 0x000001001c037824 */ /* 0x000fc400078e0203 */
[C---:B------:R-:W-:Y:S01]  /*0a80*/  VIADD R28, R2.reuse, 0x3d ;  /* 0x0000003d021c7836 */ /* 0x040fe20000000000 */
[----:B------:R-:W-:Y:S04]  /*0a90*/  STL [R1+0x108], RZ ;  /* 0x000108ff01007387 */ /* 0x000fe80000100800 */
        /* <DEDUP_REMOVED lines=33> */
[----:B------:R-:W-:Y:S04]  /*0cb0*/  STL [R1+0x5fc], R2 ;  /* 0x0005fc0201007387 */ /* 0x000fe80000100800 */
[----:B------:R0:W-:Y:S04]  /*0cc0*/  STL [R1+0x290], R29 ;  /* 0x0002901d01007387 */ /* 0x0001e80000100800 */
[----:B------:R1:W-:Y:S01]  /*0cd0*/  STL [R1+0x28c], R0 ;  /* 0x00028c0001007387 */ /* 0x0003e20000100800 */
[----:B0-----:R-:W-:-:S02]  /*0ce0*/  VIADD R29, R2, 0x3 ;  /* 0x00000003021d7836 */ /* 0x001fc40000000000 */
[----:B-1----:R-:W-:-:S03]  /*0cf0*/  VIADD R0, R2, 0x4 ;  /* 0x0000000402007836 */ /* 0x002fc60000000000 */
[----:B------:R0:W-:Y:S04]  /*0d00*/  STL [R1+0x288], R29 ;  /* 0x0002881d01007387 */ /* 0x0001e80000100800 */
[----:B------:R1:W-:Y:S01]  /*0d10*/  STL [R1+0x284], R0 ;  /* 0x0002840001007387 */ /* 0x0003e20000100800 */
[C---:B0-----:R-:W-:Y:S02]  /*0d20*/  VIADD R29, R2.reuse, 0x5 ;  /* 0x00000005021d7836 */ /* 0x041fe40000000000 */
        /* <DEDUP_REMOVED lines=41> */
[----:B------:R0:W-:Y:S02]  /*0fc0*/  STL [R1+0x230], R29 ;  /* 0x0002301d01007387 */ /* 0x0001e40000100800 */
[----:B0-----:R-:W-:-:S05]  /*0fd0*/  VIADD R29, R2, 0x1b ;  /* 0x0000001b021d7836 */ /* 0x001fca0000000000 */
        /* <DEDUP_REMOVED lines=66> */
[----:B------:R0:W-:Y:S04]  /*1400*/  STL [R1+0x134], R29 ;  /* 0x0001341d01007387 */ /* 0x0001e80000100800 */
[----:B------:R1:W-:Y:S04]  /*1410*/  STL [R1+0x130], R28 ;  /* 0x0001301c01007387 */ /* 0x0003e80000100800 */
[----:B------:R-:W-:Y:S01]  /*1420*/  STL [R1+0x7d4], R3 ;  /* 0x0007d40301007387 */ /* 0x000fe20000100800 */
[C---:B0-----:R-:W-:Y:S02]  /*1430*/  VIADD R29, R2.reuse, 0x3e ;  /* 0x0000003e021d7836 */ /* 0x041fe40000000000 */
[----:B-1----:R-:W-:-:S02]  /*1440*/  VIADD R28, R2, 0x3f ;  /* 0x0000003f021c7836 */ /* 0x002fc40000000000 */
[----:B------:R-:W-:-:S05]  /*1450*/  VIADD R2, R3, 0x40 ;  /* 0x0000004003027836 */ /* 0x000fca0000000000 */
[----:B------:R0:W-:Y:S02]  /*1460*/  STL [R1+0x7e0], R2 ;  /* 0x0007e00201007387 */ /* 0x0001e40000100800 */
[C---:B0-----:R-:W-:Y:S02]  /*1470*/  VIADD R2, R3.reuse, 0x80 ;  /* 0x0000008003027836 */ /* 0x041fe40000000000 */
[----:B------:R-:W-:-:S03]  /*1480*/  VIADD R3, R3, 0xc0 ;  /* 0x000000c003037836 */ /* 0x000fc60000000000 */
[----:B------:R0:W-:Y:S04]  /*1490*/  STL [R1+0x7dc], R2 ;  /* 0x0007dc0201007387 */ /* 0x0001e80000100800 */
[----:B0-----:R0:W5:Y:S04]  /*14a0*/  LDL.LU R2, [R1+0x11ec] ;  /* 0x0011ec0001027983 */ /* 0x0011680000300800 */
[----:B------:R1:W-:Y:S04]  /*14b0*/  STL [R1+0x7d8], R3 ;  /* 0x0007d80301007387 */ /* 0x0003e80000100800 */
[----:B-1----:R0:W5:Y:S01]  /*14c0*/  LDL.LU R3, [R1+0x11e8] ;  /* 0x0011e80001037983 */ /* 0x0021620000300800 */
[----:B----4-:R-:W-:Y:S05]  /*14d0*/  BRA.U !UP0, `(.L_x_0) ;  /* 0x0000032108447547 */ /* 0x010fea000b800000 */
[----:B------:R-:W2:Y:S04]  /*14e0*/  LDL R24, [R1+0x7d4] ;  /* 0x0007d40001187983 */ /* 0x000ea80000100800 */
[----:B------:R-:W3:Y:S04]  /*14f0*/  LDL R26, [R1+0x7e0] ;  /* 0x0007e000011a7983 */ /* 0x000ee80000100800 */
[----:B------:R-:W4:Y:S01]  /*1500*/  LDL R27, [R1+0x7dc] ;  /* 0x0007dc00011b7983 */ /* 0x000f220000100800 */
[----:B-----5:R-:W-:Y:S01]  /*1510*/  IABS R6, R2 ;  /* 0x0000000200067213 */ /* 0x020fe20000000000 */
[----:B------:R-:W-:Y:S01]  /*1520*/  IMAD.MOV.U32 R15, RZ, RZ, R0 ;  /* 0x000000ffff0f7224 */ /* 0x000fe200078e0000 */
[----:B------:R-:W-:Y:S01]  /*1530*/  ISETP.GE.AND P5, PT, R28, RZ, PT ;  /* 0x000000ff1c00720c */ /* 0x000fe20003fa6270 */
[----:B------:R-:W4:Y:S01]  /*1540*/  LDL.LU R23, [R1+0x23c] ;  /* 0x00023c0001177983 */ /* 0x000f220000300800 */
[----:B------:R-:W1:Y:S03]  /*1550*/  LDCU UR6, c[0x0][0x3ac] ;  /* 0x00007580ff0677ac */ /* 0x000e660008000800 */
[----:B------:R-:W4:Y:S01]  /*1560*/  LDL.LU R17, [R1+0x230] ;  /* 0x0002300001117983 */ /* 0x000f220000300800 */
[----:B------:R-:W0:Y:S03]  /*1570*/  LDCU.128 UR8, c[0x0][0x380] ;  /* 0x00007000ff0877ac */ /* 0x000e260008000c00 */
[----:B------:R-:W4:Y:S01]  /*1580*/  LDL.LU R22, [R1+0x1f4] ;  /* 0x0001f40001167983 */ /* 0x000f220000300800 */
[----:B------:R-:W0:Y:S03]  /*1590*/  LDCU UR7, c[0x0][0x3a4] ;  /* 0x00007480ff0777ac */ /* 0x000e260008000800 */
[----:B------:R-:W4:Y:S01]  /*15a0*/  LDL.LU R21, [R1+0x1f8] ;  /* 0x0001f80001157983 */ /* 0x000f220000300800 */
[----:B------:R-:W0:Y:S03]  /*15b0*/  LDCU UR12, c[0x0][0x3b0] ;  /* 0x00007600ff0c77ac */ /* 0x000e260008000800 */
[----:B------:R-:W4:Y:S04]  /*15c0*/  LDL.LU R16, [R1+0x240] ;  /* 0x0002400001107983 */ /* 0x000f280000300800 */
[----:B------:R-:W4:Y:S04]  /*15d0*/  LDL.LU R25, [R1+0x130] ;  /* 0x0001300001197983 */ /* 0x000f280000300800 */
[----:B------:R-:W4:Y:S04]  /*15e0*/  LDL.LU R20, [R1+0x134] ;  /* 0x0001340001147983 */ /* 0x000f280000300800 */
[----:B------:R-:W4:Y:S01]  /*15f0*/  LDL R14, [R1+0x7d8] ;  /* 0x0007d800010e7983 */ /* 0x000f220000100800 */
[----:B------:R-:W0:Y:S01]  /*1600*/  I2F.RP R4, R6 ;  /* 0x0000000600047306 */ /* 0x000e220000209400 */
[----:B------:R-:W-:-:S02]  /*1610*/  IABS R0, R3 ;  /* 0x0000000300007213 */ /* 0x000fc40000000000 */
[----:B------:R0:W-:Y:S05]  /*1620*/  STL [R1+0x12f8], R3 ;  /* 0x0012f80301007387 */ /* 0x0001ea0000100800 */
[----:B0-----:R-:W0:Y:S01]  /*1630*/  MUFU.RCP R4, R4 ;  /* 0x0000000400047308 */ /* 0x001e220000001000 */
[----:B------:R-:W4:Y:S07]  /*1640*/  LDL.LU R3, [R1+0x138] ;  /* 0x0001380001037983 */ /* 0x000f2e0000300800 */
[----:B------:R-:W1:Y:S01]  /*1650*/  I2F.RP R18, R0 ;  /* 0x0000000000127306 */ /* 0x000e620000209400 */
[----:B0-----:R-:W-:-:S07]  /*1660*/  VIADD R4, R4, 0xffffffe ;  /* 0x0ffffffe04047836 */ /* 0x001fce0000000000 */
[----:B------:R-:W0:Y:S08]  /*1670*/  F2I.FTZ.U32.TRUNC.NTZ R5, R4 ;  /* 0x0000000400057305 */ /* 0x000e30000021f000 */
[----:B-1----:R-:W1:Y:S01]  /*1680*/  MUFU.RCP R18, R18 ;  /* 0x0000001200127308 */ /* 0x002e620000001000 */
[----:B0-----:R-:W-:-:S04]  /*1690*/  IMAD.MOV R4, RZ, RZ, -R5 ;  /* 0x000000ffff047224 */ /* 0x001fc800078e0a05 */
[----:B------:R-:W-:Y:S02]  /*16a0*/  IMAD R10, R4, R6, RZ ;  /* 0x00000006040a7224 */ /* 0x000fe400078e02ff */
[----:B------:R-:W-:-:S04]  /*16b0*/  IMAD.MOV.U32 R4, RZ, RZ, RZ ;  /* 0x000000ffff047224 */ /* 0x000fc800078e00ff */
[----:B------:R-:W-:-:S04]  /*16c0*/  IMAD.HI.U32 R10, R5, R10, R4 ;  /* 0x0000000a050a7227 */ /* 0x000fc800078e0004 */
[----:B-1----:R-:W-:-:S04]  /*16d0*/  VIADD R18, R18, 0xffffffe ;  /* 0x0ffffffe12127836 */ /* 0x002fc80000000000 */
[----:B------:R0:W1:Y:S02]  /*16e0*/  F2I.FTZ.U32.TRUNC.NTZ R19, R18 ;  /* 0x0000001200137305 */ /* 0x000064000021f000 */
[----:B0-----:R-:W-:Y:S02]  /*16f0*/  IMAD.MOV.U32 R18, RZ, RZ, RZ ;  /* 0x000000ffff127224 */ /* 0x001fe400078e00ff */
[----:B-1----:R-:W-:-:S04]  /*1700*/  IMAD.MOV R13, RZ, RZ, -R19 ;  /* 0x000000ffff0d7224 */ /* 0x002fc800078e0a13 */
[----:B------:R-:W-:-:S04]  /*1710*/  IMAD R13, R13, R0, RZ ;  /* 0x000000000d0d7224 */ /* 0x000fc800078e02ff */
[----:B------:R-:W-:Y:S01]  /*1720*/  IMAD.HI.U32 R18, R19, R13, R18 ;  /* 0x0000000d13127227 */ /* 0x000fe200078e0012 */
[----:B--2---:R-:W-:Y:S02]  /*1730*/  IABS R7, R24 ;  /* 0x0000001800077213 */ /* 0x004fe40000000000 */
[----:B---3--:R-:W-:-:S03]  /*1740*/  IABS R4, R26 ;  /* 0x0000001a00047213 */ /* 0x008fc60000000000 */
[----:B------:R-:W-:Y:S01]  /*1750*/  IMAD.HI.U32 R9, R10, R7, RZ ;  /* 0x000000070a097227 */ /* 0x000fe200078e00ff */
[----:B----4-:R-:W-:-:S03]  /*1760*/  IABS R5, R27 ;  /* 0x0000001b00057213 */ /* 0x010fc60000000000 */
[----:B------:R-:W-:-:S04]  /*1770*/  IMAD.HI.U32 R11, R10, R4, RZ ;  /* 0x000000040a0b7227 */ /* 0x000fc800078e00ff */
[----:B------:R-:W-:-:S04]  /*1780*/  IMAD.HI.U32 R12, R10, R5, RZ ;  /* 0x000000050a0c7227 */ /* 0x000fc800078e00ff */
[----:B------:R-:W-:Y:S02]  /*1790*/  IMAD.MOV R9, RZ, RZ, -R9 ;  /* 0x000000ffff097224 */ /* 0x000fe400078e0a09 */
[----:B------:R-:W-:Y:S02]  /*17a0*/  IMAD.MOV R11, RZ, RZ, -R11 ;  /* 0x000000ffff0b7224 */ /* 0x000fe400078e0a0b */
[C---:B------:R-:W-:Y:S01]  /*17b0*/  IMAD R7, R6.reuse, R9, R7 ;  /* 0x0000000906077224 */ /* 0x040fe200078e0207 */
[----:B------:R-:W-:Y:S01]  /*17c0*/  IABS R9, R28 ;  /* 0x0000001c00097213 */ /* 0x000fe20000000000 */
[----:B------:R-:W-:Y:S02]  /*17d0*/  IMAD.MOV R12, RZ, RZ, -R12 ;  /* 0x000000ffff0c7224 */ /* 0x000fe400078e0a0c */
[C---:B------:R-:W-:Y:S01]  /*17e0*/  IMAD R4, R6.reuse, R11, R4 ;  /* 0x0000000b06047224 */ /* 0x040fe200078e0204 */
[C---:B------:R-:W-:Y:S01]  /*17f0*/  ISETP.GT.U32.AND P0, PT, R6.reuse, R7, PT ;  /* 0x000000070600720c */ /* 0x040fe20003f04070 */
[----:B------:R-:W-:Y:S01]  /*1800*/  IMAD R5, R6, R12, R5 ;  /* 0x0000000c06057224 */ /* 0x000fe200078e0205 */
[----:B------:R-:W-:-:S02]  /*1810*/  IABS R11, R29 ;  /* 0x0000001d000b7213 */ /* 0x000fc40000000000 */
[C---:B------:R-:W-:Y:S02]  /*1820*/  ISETP.GT.U32.AND P1, PT, R6.reuse, R4, PT ;  /* 0x000000040600720c */ /* 0x040fe40003f24070 */
[----:B------:R-:W-:-:S07]  /*1830*/  ISETP.GT.U32.AND P2, PT, R6, R5, PT ;  /* 0x000000050600720c */ /* 0x000fce0003f44070 */
[--C-:B------:R-:W-:Y:S01]  /*1840*/  @!P0 IMAD.IADD R7, R7, 0x1, -R6.reuse ;  /* 0x0000000107078824 */ /* 0x100fe200078e0a06 */
[----:B------:R-:W-:Y:S02]  /*1850*/  IABS R8, R14 ;  /* 0x0000000e00087213 */ /* 0x000fe40000000000 */
[----:B------:R-:W-:Y:S01]  /*1860*/  ISETP.GE.AND P0, PT, R24, RZ, PT ;  /* 0x000000ff1800720c */ /* 0x000fe20003f06270 */
[----:B------:R-:W-:Y:S01]  /*1870*/  @!P1 IMAD.IADD R4, R4, 0x1, -R6 ;  /* 0x0000000104049824 */ /* 0x000fe200078e0a06 */
[----:B------:R-:W2:Y:S01]  /*1880*/  LDL.LU R24, [R1+0x13c] ;  /* 0x00013c0001187983 */ /* 0x000ea20000300800 */
[----:B------:R-:W-:Y:S01]  /*1890*/  IMAD.HI.U32 R10, R10, R8, RZ ;  /* 0x000000080a0a7227 */ /* 0x000fe200078e00ff */
[----:B------:R-:W-:Y:S02]  /*18a0*/  ISETP.GT.U32.AND P3, PT, R6, R7, PT ;  /* 0x000000070600720c */ /* 0x000fe40003f64070 */
[----:B------:R-:W-:Y:S01]  /*18b0*/  ISETP.GE.AND P1, PT, R29, RZ, PT ;  /* 0x000000ff1d00720c */ /* 0x000fe20003f26270 */
[----:B------:R-:W-:-:S02]  /*18c0*/  IMAD.MOV R10, RZ, RZ, -R10 ;  /* 0x000000ffff0a7224 */ /* 0x000fc400078e0a0a */
[----:B------:R-:W-:Y:S02]  /*18d0*/  @!P2 IMAD.IADD R5, R5, 0x1, -R6 ;  /* 0x000000010505a824 */ /* 0x000fe400078e0a06 */
[C---:B------:R-:W-:Y:S02]  /*18e0*/  IMAD R8, R6.reuse, R10, R8 ;  /* 0x0000000a06087224 */ /* 0x040fe400078e0208 */
[----:B------:R-:W-:Y:S01]  /*18f0*/  IMAD.MOV.U32 R10, RZ, RZ, R9 ;  /* 0x000000ffff0a7224 */ /* 0x000fe200078e0009 */
[C---:B------:R-:W-:Y:S01]  /*1900*/  ISETP.GT.U32.AND P2, PT, R6.reuse, R5, PT ;  /* 0x000000050600720c */ /* 0x040fe20003f44070 */
[----:B------:R-:W-:Y:S01]  /*1910*/  IMAD.MOV.U32 R9, RZ, RZ, R11 ;  /* 0x000000ffff097224 */ /* 0x000fe200078e000b */
[----:B------:R-:W-:Y:S01]  /*1920*/  ISETP.GT.U32.AND P4, PT, R6, R8, PT ;  /* 0x000000080600720c */ /* 0x000fe20003f84070 */
[----:B------:R-:W-:Y:S01]  /*1930*/  @!P3 IMAD.IADD R7, R7, 0x1, -R6 ;  /* 0x000000010707b824 */ /* 0x000fe200078e0a06 */
[----:B------:R-:W-:Y:S01]  /*1940*/  ISETP.GE.AND P3, PT, R25, RZ, PT ;  /* 0x000000ff1900720c */ /* 0x000fe20003f66270 */
[----:B------:R-:W-:-:S04]  /*1950*/  IMAD.HI.U32 R11, R18, R9, RZ ;  /* 0x00000009120b7227 */ /* 0x000fc800078e00ff */
[----:B------:R-:W-:Y:S02]  /*1960*/  IMAD.MOV R11, RZ, RZ, -R11 ;  /* 0x000000ffff0b7224 */ /* 0x000fe400078e0a0b */
[----:B------:R-:W-:-:S04]  /*1970*/  IMAD.HI.U32 R12, R18, R10, RZ ;  /* 0x0000000a120c7227 */ /* 0x000fc800078e00ff */
[--C-:B------:R-:W-:Y:S01]  /*1980*/  @!P4 IMAD.IADD R8, R8, 0x1, -R6.reuse ;  /* 0x000000010808c824 */ /* 0x100fe200078e0a06 */
[----:B------:R-:W-:Y:S01]  /*1990*/  ISETP.GT.U32.AND P4, PT, R6, R4, PT ;  /* 0x000000040600720c */ /* 0x000fe20003f84070 */
[----:B------:R-:W-:Y:S01]  /*19a0*/  IMAD R9, R0, R11, R9 ;  /* 0x0000000b00097224 */ /* 0x000fe200078e0209 */
[----:B------:R-:W-:Y:S01]  /*19b0*/  IABS R11, R25 ;  /* 0x00000019000b7213 */ /* 0x000fe20000000000 */
[----:B------:R-:W-:Y:S01]  /*19c0*/  @!P2 IMAD.IADD R5, R5, 0x1, -R6 ;  /* 0x000000010505a824 */ /* 0x000fe200078e0a06 */
[----:B------:R-:W-:Y:S01]  /*19d0*/  ISETP.GT.U32.AND P6, PT, R6, R8, PT ;  /* 0x000000080600720c */ /* 0x000fe20003fc4070 */
[----:B------:R-:W-:Y:S01]  /*19e0*/  @!P0 IMAD.MOV R7, RZ, RZ, -R7 ;  /* 0x000000ffff078224 */ /* 0x000fe200078e0a07 */
[----:B------:R-:W-:Y:S01]  /*19f0*/  ISETP.GE.AND P2, PT, R20, RZ, PT ;  /* 0x000000ff1400720c */ /* 0x000fe20003f46270 */
[----:B------:R-:W-:-:S04]  /*1a00*/  IMAD.MOV R12, RZ, RZ, -R12 ;  /* 0x000000ffff0c7224 */ /* 0x000fc800078e0a0c */
[----:B------:R-:W-:Y:S02]  /*1a10*/  IMAD R10, R0, R12, R10 ;  /* 0x0000000c000a7224 */ /* 0x000fe400078e020a */
[----:B------:R-:W-:Y:S01]  /*1a20*/  @!P4 IMAD.IADD R4, R4, 0x1, -R6 ;  /* 0x000000010404c824 */ /* 0x000fe200078e0a06 */
[----:B------:R-:W-:-:S03]  /*1a30*/  ISETP.GE.AND P4, PT, R26, RZ, PT ;  /* 0x000000ff1a00720c */ /* 0x000fc60003f86270 */
[----:B------:R-:W-:Y:S01]  /*1a40*/  @!P6 IMAD.IADD R8, R8, 0x1, -R6 ;  /* 0x000000010808e824 */ /* 0x000fe200078e0a06 */
[----:B------:R-:W-:Y:S01]  /*1a50*/  ISETP.GE.AND P6, PT, R27, RZ, PT ;  /* 0x000000ff1b00720c */ /* 0x000fe20003fc6270 */
[----:B------:R-:W-:Y:S01]  /*1a60*/  IMAD.MOV.U32 R6, RZ, RZ, R11 ;  /* 0x000000ffff067224 */ /* 0x000fe200078e000b */
[----:B------:R-:W3:Y:S01]  /*1a70*/  LDL.LU R27, [R1+0x140] ;  /* 0x00014000011b7983 */ /* 0x000ee20000300800 */
[----:B------:R-:W-:-:S03]  /*1a80*/  IABS R11, R20 ;  /* 0x00000014000b7213 */ /* 0x000fc60000000000 */
[----:B------:R-:W4:Y:S03]  /*1a90*/  LDL.LU R20, [R1+0x144] ;  /* 0x0001440001147983 */ /* 0x000f260000300800 */
[----:B------:R-:W-:Y:S01]  /*1aa0*/  @!P4 IMAD.MOV R4, RZ, RZ, -R4 ;  /* 0x000000ffff04c224 */ /* 0x000fe200078e0a04 */
[----:B------:R-:W-:-:S03]  /*1ab0*/  ISETP.GE.AND P4, PT, R14, RZ, PT ;  /* 0x000000ff0e00720c */ /* 0x000fc60003f86270 */
[----:B------:R-:W-:Y:S01]  /*1ac0*/  @!P6 IMAD.MOV R5, RZ, RZ, -R5 ;  /* 0x000000ffff05e224 */ /* 0x000fe200078e0a05 */
[----:B------:R-:W-:Y:S02]  /*1ad0*/  ISETP.NE.AND P6, PT, R2, RZ, PT ;  /* 0x000000ff0200720c */ /* 0x000fe40003fc5270 */
[----:B------:R-:W-:-:S04]  /*1ae0*/  LOP3.LUT R2, RZ, R2, RZ, 0x33, !PT ;  /* 0x00000002ff027212 */ /* 0x000fc800078e33ff */
[----:B------:R-:W-:-:S03]  /*1af0*/  SEL R19, R2, R7, !P6 ;  /* 0x0000000702137207 */ /* 0x000fc60007000000 */
[----:B------:R-:W-:Y:S01]  /*1b00*/  @!P4 IMAD.MOV R8, RZ, RZ, -R8 ;  /* 0x000000ffff08c224 */ /* 0x000fe200078e0a08 */
[C---:B------:R-:W-:Y:S02]  /*1b10*/  SEL R7, R2.reuse, R4, !P6 ;  /* 0x0000000402077207 */ /* 0x040fe40007000000 */
[C---:B------:R-:W-:Y:S02]  /*1b20*/  SEL R4, R2.reuse, R5, !P6 ;  /* 0x0000000502047207 */ /* 0x040fe40007000000 */
[----:B------:R-:W-:Y:S01]  /*1b30*/  SEL R2, R2, R8, !P6 ;  /* 0x0000000802027207 */ /* 0x000fe20007000000 */
[----:B------:R0:W-:Y:S04]  /*1b40*/  STL [R1+0xe8], R19 ;  /* 0x0000e81301007387 */ /* 0x0001e80000100800 */
[----:B------:R-:W-:Y:S04]  /*1b50*/  STL [R1+0xe4], R7 ;  /* 0x0000e40701007387 */ /* 0x000fe80000100800 */
[----:B------:R-:W-:Y:S04]  /*1b60*/  STL [R1+0xe0], R4 ;  /* 0x0000e00401007387 */ /* 0x000fe80000100800 */
[----:B------:R2:W-:Y:S04]  /*1b70*/  STL [R1+0xdc], R2 ;  /* 0x0000dc0201007387 */ /* 0x0005e80000100800 */
[----:B------:R-:W4:Y:S04]  /*1b80*/  LDL.LU R25, [R1+0x148] ;  /* 0x0001480001197983 */ /* 0x000f280000300800 */
[----:B------:R-:W4:Y:S01]  /*1b90*/  LDL.LU R26, [R1+0x14c] ;  /* 0x00014c00011a7983 */ /* 0x000f220000300800 */
[----:B------:R-:W-:-:S02]  /*1ba0*/  ISETP.GT.U32.AND P0, PT, R0, R10, PT ;  /* 0x0000000a0000720c */ /* 0x000fc40003f04070 */
[----:B------:R-:W-:-:S11]  /*1bb0*/  ISETP.GT.U32.AND P4, PT, R0, R9, PT ;  /* 0x000000090000720c */ /* 0x000fd60003f84070 */
[----:B------:R-:W-:-:S05]  /*1bc0*/  @!P0 IMAD.IADD R10, R10, 0x1, -R0 ;  /* 0x000000010a0a8824 */ /* 0x000fca00078e0a00 */
[----:B------:R-:W-:Y:S01]  /*1bd0*/  ISETP.GT.U32.AND P0, PT, R0, R10, PT ;  /* 0x0000000a0000720c */ /* 0x000fe20003f04070 */
[----:B------:R-:W-:Y:S02]  /*1be0*/  @!P4 IMAD.IADD R9, R9, 0x1, -R0 ;  /* 0x000000010909c824 */ /* 0x000fe400078e0a00 */
[----:B------:R-:W-:-:S03]  /*1bf0*/  IMAD.HI.U32 R13, R18, R6, RZ ;  /* 0x00000006120d7227 */ /* 0x000fc600078e00ff */
[----:B------:R-:W-:Y:S01]  /*1c00*/  ISETP.GT.U32.AND P4, PT, R0, R9, PT ;  /* 0x000000090000720c */ /* 0x000fe20003f84070 */
[----:B------:R-:W-:-:S06]  /*1c10*/  IMAD.MOV R13, RZ, RZ, -R13 ;  /* 0x000000ffff0d7224 */ /* 0x000fcc00078e0a0d */
[----:B------:R-:W-:Y:S02]  /*1c20*/  @!P0 IMAD.IADD R10, R10, 0x1, -R0 ;  /* 0x000000010a0a8824 */ /* 0x000fe400078e0a00 */
[----:B------:R-:W-:Y:S02]  /*1c30*/  IMAD R6, R0, R13, R6 ;  /* 0x0000000d00067224 */ /* 0x000fe400078e0206 */
[----:B0-----:R-:W-:Y:S02]  /*1c40*/  IMAD.MOV.U32 R19, RZ, RZ, R10 ;  /* 0x000000ffff137224 */ /* 0x001fe400078e000a */
[----:B------:R-:W-:-:S04]  /*1c50*/  IMAD.HI.U32 R13, R18, R11, RZ ;  /* 0x0000000b120d7227 */ /* 0x000fc800078e00ff */
[----:B------:R-:W-:Y:S01]  /*1c60*/  IMAD.MOV R13, RZ, RZ, -R13 ;  /* 0x000000ffff0d7224 */ /* 0x000fe200078e0a0d */
[C---:B------:R-:W-:Y:S01]  /*1c70*/  ISETP.GT.U32.AND P6, PT, R0.reuse, R6, PT ;  /* 0x000000060000720c */ /* 0x040fe20003fc4070 */
[----:B------:R-:W-:Y:S02]  /*1c80*/  @!P4 IMAD.IADD R9, R9, 0x1, -R0 ;  /* 0x000000010909c824 */ /* 0x000fe400078e0a00 */
[----:B------:R-:W-:Y:S02]  /*1c90*/  IMAD R11, R0, R13, R11 ;  /* 0x0000000d000b7224 */ /* 0x000fe400078e020b */
[----:B------:R-:W-:-:S03]  /*1ca0*/  IMAD.MOV.U32 R13, RZ, RZ, R9 ;  /* 0x000000ffff0d7224 */ /* 0x000fc600078e0009 */
[----:B------:R-:W-:Y:S01]  /*1cb0*/  ISETP.GT.U32.AND P0, PT, R0, R11, PT ;  /* 0x0000000b0000720c */ /* 0x000fe20003f04070 */
[----:B------:R-:W-:Y:S01]  /*1cc0*/  @!P5 IMAD.MOV R19, RZ, RZ, -R19 ;  /* 0x000000ffff13d224 */ /* 0x000fe200078e0a13 */
[----:B------:R-:W-:Y:S01]  /*1cd0*/  IABS R12, R3 ;  /* 0x00000003000c7213 */ /* 0x000fe20000000000 */
[----:B------:R-:W-:Y:S02]  /*1ce0*/  @!P1 IMAD.MOV R13, RZ, RZ, -R13 ;  /* 0x000000ffff0d9224 */ /* 0x000fe400078e0a0d */
[----:B------:R-:W-:Y:S01]  /*1cf0*/  @!P6 IMAD.IADD R6, R6, 0x1, -R0 ;  /* 0x000000010606e824 */ /* 0x000fe200078e0a00 */
[----:B------:R-:W-:Y:S01]  /*1d00*/  STL [R1+0x40], R19 ;  /* 0x0000401301007387 */ /* 0x000fe20000100800 */
[----:B------:R-:W-:-:S03]  /*1d10*/  IMAD.HI.U32 R14, R18, R12, RZ ;  /* 0x0000000c120e7227 */ /* 0x000fc600078e00ff */
[----:B------:R-:W-:Y:S01]  /*1d20*/  STL [R1+0x34], R13 ;  /* 0x0000340d01007387 */ /* 0x000fe20000100800 */
[----:B------:R-:W-:Y:S01]  /*1d30*/  IMAD.MOV R14, RZ, RZ, -R14 ;  /* 0x000000ffff0e7224 */ /* 0x000fe200078e0a0e */
[C---:B------:R-:W-:Y:S01]  /*1d40*/  ISETP.GT.U32.AND P6, PT, R0.reuse, R6, PT ;  /* 0x000000060000720c */ /* 0x040fe20003fc4070 */
[----:B------:R-:W-:Y:S02]  /*1d50*/  @!P0 IMAD.IADD R11, R11, 0x1, -R0 ;  /* 0x000000010b0b8824 */ /* 0x000fe400078e0a00 */
[----:B------:R-:W-:-:S03]  /*1d60*/  IMAD R12, R0, R14, R12 ;  /* 0x0000000e000c7224 */ /* 0x000fc600078e020c */
[C---:B------:R-:W-:Y:S02]  /*1d70*/  ISETP.GT.U32.AND P0, PT, R0.reuse, R11, PT ;  /* 0x0000000b0000720c */ /* 0x040fe40003f04070 */
[----:B------:R-:W-:Y:S02]  /*1d80*/  ISETP.GT.U32.AND P5, PT, R0, R12, PT ;  /* 0x0000000c0000720c */ /* 0x000fe40003fa4070 */
[----:B------:R-:W-:-:S03]  /*1d90*/  ISETP.GE.AND P1, PT, R3, RZ, PT ;  /* 0x000000ff0300720c */ /* 0x000fc60003f26270 */
[----:B------:R-:W-:-:S04]  /*1da0*/  @!P6 IMAD.IADD R6, R6, 0x1, -R0 ;  /* 0x000000010606e824 */ /* 0x000fc800078e0a00 */
[----:B------:R-:W-:Y:S02]  /*1db0*/  IMAD.MOV.U32 R3, RZ, RZ, R6 ;  /* 0x000000ffff037224 */ /* 0x000fe400078e0006 */
[--C-:B------:R-:W-:Y:S02]  /*1dc0*/  @!P0 IMAD.IADD R11, R11, 0x1, -R0.reuse ;  /* 0x000000010b0b8824 */ /* 0x100fe400078e0a00 */
[----:B------:R-:W-:Y:S02]  /*1dd0*/  @!P5 IMAD.IADD R12, R12, 0x1, -R0 ;  /* 0x000000010c0cd824 */ /* 0x000fe400078e0a00 */
[----:B------:R-:W-:-:S03]  /*1de0*/  @!P3 IMAD.MOV R3, RZ, RZ, -R3 ;  /* 0x000000ffff03b224 */ /* 0x000fc600078e0a03 */
[----:B------:R-:W-:-:S13]  /*1df0*/  ISETP.GT.U32.AND P5, PT, R0, R12, PT ;  /* 0x0000000c0000720c */ /* 0x000fda0003fa4070 */
[----:B------:R-:W-:Y:S01]  /*1e00*/  @!P5 IMAD.IADD R12, R12, 0x1, -R0 ;  /* 0x000000010c0cd824 */ /* 0x000fe200078e0a00 */
[----:B--2---:R-:W-:-:S05]  /*1e10*/  IABS R2, R24 ;  /* 0x0000001800027213 */ /* 0x004fca0000000000 */
[----:B------:R-:W-:Y:S01]  /*1e20*/  IMAD.MOV.U32 R4, RZ, RZ, R2 ;  /* 0x000000ffff047224 */ /* 0x000fe200078e0002 */
[----:B---3--:R-:W-:-:S05]  /*1e30*/  IABS R7, R27 ;  /* 0x0000001b00077213 */ /* 0x008fca0000000000 */
[----:B------:R-:W-:Y:S02]  /*1e40*/  IMAD.MOV.U32 R2, RZ, RZ, R7 ;  /* 0x000000ffff027224 */ /* 0x000fe400078e0007 */
[----:B------:R-:W-:-:S04]  /*1e50*/  IMAD.HI.U32 R7, R18, R4, RZ ;  /* 0x0000000412077227 */ /* 0x000fc800078e00ff */
[----:B------:R-:W-:-:S04]  /*1e60*/  IMAD.MOV R10, RZ, RZ, -R7 ;  /* 0x000000ffff0a7224 */ /* 0x000fc800078e0a07 */
[----:B------:R-:W-:-:S05]  /*1e70*/  IMAD R4, R0, R10, R4 ;  /* 0x0000000a00047224 */ /* 0x000fca00078e0204 */
[----:B------:R-:W-:Y:S01]  /*1e80*/  ISETP.GT.U32.AND P4, PT, R0, R4, PT ;  /* 0x000000040000720c */ /* 0x000fe20003f84070 */
[----:B------:R-:W-:-:S12]  /*1e90*/  IMAD.HI.U32 R8, R18, R2, RZ ;  /* 0x0000000212087227 */ /* 0x000fd800078e00ff */
[----:B------:R-:W-:Y:S01]  /*1ea0*/  @!P4 IMAD.IADD R4, R4, 0x1, -R0 ;  /* 0x000000010404c824 */ /* 0x000fe200078e0a00 */
[----:B------:R-:W-:Y:S02]  /*1eb0*/  ISETP.GE.AND P4, PT, R27, RZ, PT ;  /* 0x000000ff1b00720c */ /* 0x000fe40003f86270 */
[----:B------:R-:W2:Y:S01]  /*1ec0*/  LDL.LU R27, [R1+0x1c0] ;  /* 0x0001c000011b7983 */ /* 0x000ea20000300800 */
[----:B----4-:R-:W-:Y:S01]  /*1ed0*/  IABS R5, R20 ;  /* 0x0000001400057213 */ /* 0x010fe20000000000 */
[----:B------:R-:W-:-:S04]  /*1ee0*/  IMAD.MOV R7, RZ, RZ, -R8 ;  /* 0x000000ffff077224 */ /* 0x000fc800078e0a08 */
[----:B------:R-:W-:Y:S02]  /*1ef0*/  IMAD R2, R0, R7, R2 ;  /* 0x0000000700027224 */ /* 0x000fe400078e0202 */
[----:B------:R-:W-:-:S04]  /*1f00*/  IMAD.HI.U32 R7, R18, R5, RZ ;  /* 0x0000000512077227 */ /* 0x000fc800078e00ff */
[----:B------:R-:W-:-:S04]  /*1f10*/  IMAD.MOV R9, RZ, RZ, -R7 ;  /* 0x000000ffff097224 */ /* 0x000fc800078e0a07 */
[----:B------:R-:W-:Y:S02]  /*1f20*/  IMAD R5, R0, R9, R5 ;  /* 0x0000000900057224 */ /* 0x000fe400078e0205 */
[----:B------:R-:W-:Y:S01]  /*1f30*/  IMAD.MOV.U32 R9, RZ, RZ, R11 ;  /* 0x000000ffff097224 */ /* 0x000fe200078e000b */
[----:B------:R0:W-:Y:S03]  /*1f40*/  STL [R1+0x30], R3 ;  /* 0x0000300301007387 */ /* 0x0001e60000100800 */
[----:B------:R-:W-:Y:S01]  /*1f50*/  @!P2 IMAD.MOV R9, RZ, RZ, -R9 ;  /* 0x000000ffff09a224 */ /* 0x000fe200078e0a09 */
[----:B------:R-:W-:Y:S02]  /*1f60*/  ISETP.GE.AND P2, PT, R20, RZ, PT ;  /* 0x000000ff1400720c */ /* 0x000fe40003f46270 */
[----:B------:R-:W3:Y:S01]  /*1f70*/  LDL.LU R20, [R1+0x1c4] ;  /* 0x0001c40001147983 */ /* 0x000ee20000300800 */
[----:B0-----:R-:W-:-:S04]  /*1f80*/  IMAD.MOV.U32 R3, RZ, RZ, R12 ;  /* 0x000000ffff037224 */ /* 0x001fc800078e000c */
[----:B------:R-:W-:Y:S01]  /*1f90*/  @!P1 IMAD.MOV R3, RZ, RZ, -R3 ;  /* 0x000000ffff039224 */ /* 0x000fe200078e0a03 */
[----:B------:R-:W-:Y:S01]  /*1fa0*/  STL [R1+0x2c], R9 ;  /* 0x00002c0901007387 */ /* 0x000fe20000100800 */
[----:B------:R-:W-:-:S03]  /*1fb0*/  ISETP.GE.AND P0, PT, R24, RZ, PT ;  /* 0x000000ff1800720c */ /* 0x000fc60003f06270 */
[----:B------:R0:W-:Y:S04]  /*1fc0*/  STL [R1+0x3c], R3 ;  /* 0x00003c0301007387 */ /* 0x0001e80000100800 */
[----:B------:R-:W4:Y:S04]  /*1fd0*/  LDL.LU R24, [R1+0x1c8] ;  /* 0x0001c80001187983 */ /* 0x000f280000300800 */
[----:B------:R-:W4:Y:S01]  /*1fe0*/  LDL.LU R28, [R1+0x1d0] ;  /* 0x0001d000011c7983 */ /* 0x000f220000300800 */
[----:B------:R-:W-:Y:S02]  /*1ff0*/  IABS R8, R25 ;  /* 0x0000001900087213 */ /* 0x000fe40000000000 */
[----:B------:R-:W-:-:S02]  /*2000*/  ISETP.GE.AND P1, PT, R25, RZ, PT ;  /* 0x000000ff1900720c */ /* 0x000fc40003f26270 */
[----:B------:R-:W4:Y:S01]  /*2010*/  LDL.LU R25, [R1+0x1cc] ;  /* 0x0001cc0001197983 */ /* 0x000f220000300800 */
[----:B------:R-:W-:Y:S02]  /*2020*/  ISETP.GT.U32.AND P3, PT, R0, R4, PT ;  /* 0x000000040000720c */ /* 0x000fe40003f64070 */
[----:B------:R-:W-:-:S11]  /*2030*/  IABS R6, R26 ;  /* 0x0000001a00067213 */ /* 0x000fd60000000000 */
[----:B------:R-:W-:Y:S01]  /*2040*/  @!P3 IMAD.IADD R4, R4, 0x1, -R0 ;  /* 0x000000010404b824 */ /* 0x000fe200078e0a00 */
[----:B------:R-:W-:Y:S02]  /*2050*/  ISETP.GE.AND P3, PT, R26, RZ, PT ;  /* 0x000000ff1a00720c */ /* 0x000fe40003f66270 */
[----:B------:R-:W4:Y:S01]  /*2060*/  LDL.LU R26, [R1+0x1d4] ;  /* 0x0001d400011a7983 */ /* 0x000f220000300800 */
[----:B------:R-:W-:-:S13]  /*2070*/  ISETP.GT.U32.AND P6, PT, R0, R2, PT ;  /* 0x000000020000720c */ /* 0x000fda0003fc4070 */
[----:B------:R-:W-:-:S05]  /*2080*/  @!P6 IMAD.IADD R2, R2, 0x1, -R0 ;  /* 0x000000010202e824 */ /* 0x000fca00078e0a00 */
[C---:B------:R-:W-:Y:S02]  /*2090*/  ISETP.GT.U32.AND P6, PT, R0.reuse, R2, PT ;  /* 0x000000020000720c */ /* 0x040fe40003fc4070 */
[----:B------:R-:W-:Y:S01]  /*20a0*/  ISETP.GT.U32.AND P5, PT, R0, R5, PT ;  /* 0x000000050000720c */ /* 0x000fe20003fa4070 */
[----:B------:R-:W-:-:S04]  /*20b0*/  IMAD.MOV.U32 R7, RZ, RZ, R8 ;  /* 0x000000ffff077224 */ /* 0x000fc800078e0008 */
[----:B------:R-:W-:-:S06]  /*20c0*/  IMAD.HI.U32 R8, R18, R7, RZ ;  /* 0x0000000712087227 */ /* 0x000fcc00078e00ff */
[----:B------:R-:W-:-:S04]  /*20d0*/  @!P6 IMAD.IADD R2, R2, 0x1, -R0 ;  /* 0x000000010202e824 */ /* 0x000fc800078e0a00 */
[----:B0-----:R-:W-:Y:S02]  /*20e0*/  IMAD.MOV.U32 R3, RZ, RZ, R2 ;  /* 0x000000ffff037224 */ /* 0x001fe400078e0002 */
[----:B------:R-:W-:Y:S02]  /*20f0*/  @!P0 IMAD.MOV R4, RZ, RZ, -R4 ;  /* 0x000000ffff048224 */ /* 0x000fe400078e0a04 */
[----:B------:R-:W-:Y:S02]  /*2100*/  IMAD.MOV R8, RZ, RZ, -R8 ;  /* 0x000000ffff087224 */ /* 0x000fe400078e0a08 */
[----:B------:R-:W-:Y:S02]  /*2110*/  @!P4 IMAD.MOV R3, RZ, RZ, -R3 ;  /* 0x000000ffff03c224 */ /* 0x000fe400078e0a03 */
[----:B------:R-:W-:Y:S01]  /*2120*/  @!P5 IMAD.IADD R5, R5, 0x1, -R0 ;  /* 0x000000010505d824 */ /* 0x000fe200078e0a00 */
[----:B------:R-:W-:Y:S01]  /*2130*/  STL [R1+0x28], R4 ;  /* 0x0000280401007387 */ /* 0x000fe20000100800 */
[----:B------:R-:W-:-:S02]  /*2140*/  IMAD.MOV.U32 R9, RZ, RZ, R6 ;  /* 0x000000ffff097224 */ /* 0x000fc400078e0006 */
[C---:B------:R-:W-:Y:S01]  /*2150*/  IMAD R6, R0.reuse, R8, R7 ;  /* 0x0000000800067224 */ /* 0x040fe200078e0207 */
[----:B------:R0:W-:Y:S01]  /*2160*/  STL [R1+0x24], R3 ;  /* 0x0000240301007387 */ /* 0x0001e20000100800 */
[----:B------:R-:W-:Y:S01]  /*2170*/  ISETP.GT.U32.AND P5, PT, R0, R5, PT ;  /* 0x000000050000720c */ /* 0x000fe20003fa4070 */
[----:B------:R-:W-:-:S04]  /*2180*/  IMAD.HI.U32 R8, R18, R9, RZ ;  /* 0x0000000912087227 */ /* 0x000fc800078e00ff */
[----:B------:R-:W-:Y:S01]  /*2190*/  IMAD.MOV R8, RZ, RZ, -R8 ;  /* 0x000000ffff087224 */ /* 0x000fe200078e0a08 */
[----:B------:R-:W-:-:S03]  /*21a0*/  ISETP.GT.U32.AND P6, PT, R0, R6, PT ;  /* 0x000000060000720c */ /* 0x000fc60003fc4070 */
[----:B------:R-:W-:-:S04]  /*21b0*/  IMAD R9, R0, R8, R9 ;  /* 0x0000000800097224 */ /* 0x000fc800078e0209 */
[----:B------:R-:W-:Y:S01]  /*21c0*/  @!P5 IMAD.IADD R5, R5, 0x1, -R0 ;  /* 0x000000010505d824 */ /* 0x000fe200078e0a00 */
[----:B------:R-:W-:-:S05]  /*21d0*/  ISETP.GT.U32.AND P5, PT, R0, R9, PT ;  /* 0x000000090000720c */ /* 0x000fca0003fa4070 */
[----:B------:R-:W-:-:S05]  /*21e0*/  @!P6 IMAD.IADD R6, R6, 0x1, -R0 ;  /* 0x000000010606e824 */ /* 0x000fca00078e0a00 */
[----:B------:R-:W-:-:S03]  /*21f0*/  ISETP.GT.U32.AND P6, PT, R0, R6, PT ;  /* 0x000000060000720c */ /* 0x000fc60003fc4070 */
[----:B------:R-:W-:-:S05]  /*2200*/  @!P5 IMAD.IADD R9, R9, 0x1, -R0 ;  /* 0x000000010909d824 */ /* 0x000fca00078e0a00 */
[----:B------:R-:W-:-:S05]  /*2210*/  ISETP.GT.U32.AND P5, PT, R0, R9, PT ;  /* 0x000000090000720c */ /* 0x000fca0003fa4070 */
[----:B------:R-:W-:Y:S02]  /*2220*/  @!P6 IMAD.IADD R6, R6, 0x1, -R0 ;  /* 0x000000010606e824 */ /* 0x000fe400078e0a00 */
[----:B------:R-:W-:-:S06]  /*2230*/  @!P2 IMAD.MOV R5, RZ, RZ, -R5 ;  /* 0x000000ffff05a224 */ /* 0x000fcc00078e0a05 */
[----:B------:R-:W-:-:S04]  /*2240*/  @!P5 IMAD.IADD R9, R9, 0x1, -R0 ;  /* 0x000000010909d824 */ /* 0x000fc800078e0a00 */
[----:B------:R-:W-:Y:S02]  /*2250*/  IMAD.MOV.U32 R29, RZ, RZ, R9 ;  /* 0x000000ffff1d7224 */ /* 0x000fe400078e0009 */
[----:B------:R-:W-:Y:S02]  /*2260*/  @!P1 IMAD.MOV R6, RZ, RZ, -R6 ;  /* 0x000000ffff069224 */ /* 0x000fe400078e0a06 */
[----:B------:R-:W-:Y:S01]  /*2270*/  @!P3 IMAD.MOV R29, RZ, RZ, -R29 ;  /* 0x000000ffff1db224 */ /* 0x000fe200078e0a1d */
[----:B--2---:R-:W-:Y:S02]  /*2280*/  IABS R7, R27 ;  /* 0x0000001b00077213 */ /* 0x004fe40000000000 */
[----:B------:R-:W-:Y:S02]  /*2290*/  ISETP.GE.AND P0, PT, R27, RZ, PT ;  /* 0x000000ff1b00720c */ /* 0x000fe40003f06270 */
[----:B------:R-:W2:Y:S04]  /*22a0*/  LDL.LU R27, [R1+0x1d8] ;  /* 0x0001d800011b7983 */ /* 0x000ea80000300800 */
[----:B------:R-:W2:Y:S04]  /*22b0*/  LDL.LU R19, [R1+0x1dc] ;  /* 0x0001dc0001137983 */ /* 0x000ea80000300800 */
[----:B0-----:R-:W2:Y:S01]  /*22c0*/  LDL.LU R3, [R1+0x1e0] ;  /* 0x0001e00001037983 */ /* 0x001ea20000300800 */
[----:B------:R-:W-:-:S04]  /*22d0*/  IMAD.HI.U32 R10, R18, R7, RZ ;  /* 0x00000007120a7227 */ /* 0x000fc800078e00ff */
[----:B------:R-:W-:Y:S01]  /*22e0*/  IMAD.MOV R10, RZ, RZ, -R10 ;  /* 0x000000ffff0a7224 */ /* 0x000fe200078e0a0a */
[----:B---3--:R-:W-:Y:S02]  /*22f0*/  ISETP.GE.AND P4, PT, R20, RZ, PT ;  /* 0x000000ff1400720c */ /* 0x008fe40003f86270 */
[----:B------:R-:W-:Y:S01]  /*2300*/  IABS R8, R20 ;  /* 0x0000001400087213 */ /* 0x000fe20000000000 */
[----:B------:R-:W-:Y:S02]  /*2310*/  IMAD.MOV.U32 R20, RZ, RZ, R22 ;  /* 0x000000ffff147224 */ /* 0x000fe400078e0016 */
[----:B------:R-:W-:Y:S02]  /*2320*/  IMAD.MOV.U32 R22, RZ, RZ, R23 ;  /* 0x000000ffff167224 */ /* 0x000fe400078e0017 */
[----:B------:R-:W-:Y:S02]  /*2330*/  IMAD.MOV.U32 R23, RZ, RZ, R16 ;  /* 0x000000ffff177224 */ /* 0x000fe400078e0010 */
[----:B------:R-:W-:-:S02]  /*2340*/  IMAD.MOV.U32 R16, RZ, RZ, R15 ;  /* 0x000000ffff107224 */ /* 0x000fc400078e000f */
[----:B------:R-:W-:-:S04]  /*2350*/  IMAD.HI.U32 R15, R18, R8, RZ ;  /* 0x00000008120f7227 */ /* 0x000fc800078e00ff */
[----:B------:R-:W-:Y:S02]  /*2360*/  IMAD R7, R0, R10, R7 ;  /* 0x0000000a00077224 */ /* 0x000fe400078e0207 */
[----:B------:R-:W-:-:S03]  /*2370*/  IMAD.MOV R15, RZ, RZ, -R15 ;  /* 0x000000ffff0f7224 */ /* 0x000fc600078e0a0f */
[C---:B------:R-:W-:Y:S01]  /*2380*/  ISETP.GT.U32.AND P6, PT, R0.reuse, R7, PT ;  /* 0x000000070000720c */ /* 0x040fe20003fc4070 */
[----:B------:R-:W-:-:S05]  /*2390*/  IMAD R8, R0, R15, R8 ;  /* 0x0000000f00087224 */ /* 0x000fca00078e0208 */
[----:B------:R-:W-:Y:S02]  /*23a0*/  ISETP.GT.U32.AND P5, PT, R0, R8, PT ;  /* 0x000000080000720c */ /* 0x000fe40003fa4070 */
[----:B----4-:R-:W-:Y:S01]  /*23b0*/  IABS R2, R28 ;  /* 0x0000001c00027213 */ /* 0x010fe20000000000 */
[----:B------:R0:W-:Y:S04]  /*23c0*/  STL [R1+0x20], R5 ;  /* 0x0000200501007387 */ /* 0x0001e80000100800 */
[--C-:B------:R-:W-:Y:S01]  /*23d0*/  @!P6 IMAD.IADD R7, R7, 0x1, -R0.reuse ;  /* 0x000000010707e824 */ /* 0x100fe200078e0a00 */
[----:B------:R1:W-:Y:S01]  /*23e0*/  STL [R1+0x1c], R6 ;  /* 0x00001c0601007387 */ /* 0x0003e20000100800 */
[----:B------:R-:W-:Y:S01]  /*23f0*/  IABS R11, R24 ;  /* 0x00000018000b7213 */ /* 0x000fe20000000000 */
[----:B------:R-:W-:Y:S01]  /*2400*/  IMAD.HI.U32 R12, R18, R2, RZ ;  /* 0x00000002120c7227 */ /* 0x000fe200078e00ff */
[----:B------:R-:W-:Y:S01]  /*2410*/  ISETP.GE.AND P3, PT, R24, RZ, PT ;  /* 0x000000ff1800720c */ /* 0x000fe20003f66270 */
[----:B------:R-:W-:Y:S01]  /*2420*/  STL [R1+0x54], R29 ;  /* 0x0000541d01007387 */ /* 0x000fe20000100800 */
[----:B------:R-:W-:Y:S01]  /*2430*/  ISETP.GT.U32.AND P6, PT, R0, R7, PT ;  /* 0x000000070000720c */ /* 0x000fe20003fc4070 */
[----:B------:R-:W-:Y:S01]  /*2440*/  @!P5 IMAD.IADD R8, R8, 0x1, -R0 ;  /* 0x000000010808d824 */ /* 0x000fe200078e0a00 */
[----:B------:R-:W-:Y:S01]  /*2450*/  IABS R4, R25 ;  /* 0x0000001900047213 */ /* 0x000fe20000000000 */
[----:B------:R-:W3:Y:S01]  /*2460*/  LDL.LU R24, [R1+0x1e4] ;  /* 0x0001e40001187983 */ /* 0x000ee20000300800 */
[----:B------:R-:W-:Y:S01]  /*2470*/  ISETP.GE.AND P5, PT, R25, RZ, PT ;  /* 0x000000ff1900720c */ /* 0x000fe20003fa6270 */
[----:B------:R-:W-:-:S02]  /*2480*/  IMAD.MOV R12, RZ, RZ, -R12 ;  /* 0x000000ffff0c7224 */ /* 0x000fc400078e0a0c */
[----:B------:R-:W4:Y:S02]  /*2490*/  LDL.LU R25, [R1+0x1e8] ;  /* 0x0001e80001197983 */ /* 0x000f240000300800 */
[----:B------:R-:W-:-:S04]  /*24a0*/  IMAD R2, R0, R12, R2 ;  /* 0x0000000c00027224 */ /* 0x000fc800078e0202 */
[----:B------:R-:W-:Y:S01]  /*24b0*/  @!P6 IMAD.IADD R7, R7, 0x1, -R0 ;  /* 0x000000010707e824 */ /* 0x000fe200078e0a00 */
[----:B------:R-:W-:-:S03]  /*24c0*/  ISETP.GT.U32.AND P6, PT, R0, R2, PT ;  /* 0x000000020000720c */ /* 0x000fc60003fc4070 */
[----:B0-----:R-:W-:-:S04]  /*24d0*/  IMAD.MOV.U32 R5, RZ, RZ, R7 ;  /* 0x000000ffff057224 */ /* 0x001fc800078e0007 */
[----:B------:R-:W-:-:S06]  /*24e0*/  @!P0 IMAD.MOV R5, RZ, RZ, -R5 ;  /* 0x000000ffff058224 */ /* 0x000fcc00078e0a05 */
[----:B------:R-:W-:-:S05]  /*24f0*/  @!P6 IMAD.IADD R2, R2, 0x1, -R0 ;  /* 0x000000010202e824 */ /* 0x000fca00078e0a00 */
[----:B------:R-:W-:Y:S01]  /*2500*/  ISETP.GT.U32.AND P0, PT, R0, R2, PT ;  /* 0x000000020000720c */ /* 0x000fe20003f04070 */
[----:B------:R0:W-:Y:S01]  /*2510*/  STL [R1+0x5c], R5 ;  /* 0x00005c0501007387 */ /* 0x0001e20000100800 */
[----:B------:R-:W-:-:S11]  /*2520*/  IABS R10, R26 ;  /* 0x0000001a000a7213 */ /* 0x000fd60000000000 */
[----:B------:R-:W-:Y:S01]  /*2530*/  @!P0 IMAD.IADD R2, R2, 0x1, -R0 ;  /* 0x0000000102028824 */ /* 0x000fe200078e0a00 */
[----:B------:R-:W-:Y:S02]  /*2540*/  ISETP.GE.AND P0, PT, R26, RZ, PT ;  /* 0x000000ff1a00720c */ /* 0x000fe40003f06270 */
[----:B------:R-:W4:Y:S01]  /*2550*/  LDL.LU R26, [R1+0x1ec] ;  /* 0x0001ec00011a7983 */ /* 0x000f220000300800 */
[----:B------:R-:W-:-:S04]  /*2560*/  IMAD.HI.U32 R14, R18, R11, RZ ;  /* 0x0000000b120e7227 */ /* 0x000fc800078e00ff */
[----:B------:R-:W-:-:S04]  /*2570*/  IMAD.MOV R14, RZ, RZ, -R14 ;  /* 0x000000ffff0e7224 */ /* 0x000fc800078e0a0e */
[----:B------:R-:W-:-:S05]  /*2580*/  IMAD R11, R0, R14, R11 ;  /* 0x0000000e000b7224 */ /* 0x000fca00078e020b */
[----:B------:R-:W-:Y:S01]  /*2590*/  ISETP.GT.U32.AND P2, PT, R0, R11, PT ;  /* 0x0000000b0000720c */ /* 0x000fe20003f44070 */
[----:B------:R-:W-:-:S04]  /*25a0*/  IMAD.HI.U32 R13, R18, R4, RZ ;  /* 0x00000004120d7227 */ /* 0x000fc800078e00ff */
[----:B------:R-:W-:Y:S02]  /*25b0*/  IMAD.MOV R13, RZ, RZ, -R13 ;  /* 0x000000ffff0d7224 */ /* 0x000fe400078e0a0d */
[----:B------:R-:W-:-:S04]  /*25c0*/  IMAD.HI.U32 R12, R18, R10, RZ ;  /* 0x0000000a120c7227 */ /* 0x000fc800078e00ff */
[C---:B------:R-:W-:Y:S02]  /*25d0*/  IMAD R4, R0.reuse, R13, R4 ;  /* 0x0000000d00047224 */ /* 0x040fe400078e0204 */
[----:B------:R-:W-:Y:S01]  /*25e0*/  @!P2 IMAD.IADD R11, R11, 0x1, -R0 ;  /* 0x000000010b0ba824 */ /* 0x000fe200078e0a00 */
[C---:B------:R-:W-:Y:S01]  /*25f0*/  ISETP.GT.U32.AND P2, PT, R0.reuse, R8, PT ;  /* 0x000000080000720c */ /* 0x040fe20003f44070 */
[----:B------:R-:W-:Y:S01]  /*2600*/  IMAD.MOV R12, RZ, RZ, -R12 ;  /* 0x000000ffff0c7224 */ /* 0x000fe200078e0a0c */
[----:B------:R-:W-:-:S03]  /*2610*/  ISETP.GT.U32.AND P1, PT, R0, R4, PT ;  /* 0x000000040000720c */ /* 0x000fc60003f24070 */
[----:B-1----:R-:W-:-:S08]  /*2620*/  IMAD R6, R0, R12, R10 ;  /* 0x0000000c00067224 */ /* 0x002fd000078e020a */
[--C-:B------:R-:W-:Y:S01]  /*2630*/  @!P2 IMAD.IADD R8, R8, 0x1, -R0.reuse ;  /* 0x000000010808a824 */ /* 0x100fe200078e0a00 */
[----:B------:R-:W-:Y:S01]  /*2640*/  ISETP.GT.U32.AND P2, PT, R0, R6, PT ;  /* 0x000000060000720c */ /* 0x000fe20003f44070 */
[----:B------:R-:W-:Y:S01]  /*2650*/  @!P1 IMAD.IADD R4, R4, 0x1, -R0 ;  /* 0x0000000104049824 */ /* 0x000fe200078e0a00 */
[----:B------:R-:W-:-:S04]  /*2660*/  ISETP.GT.U32.AND P1, PT, R0, R11, PT ;  /* 0x0000000b0000720c */ /* 0x000fc80003f24070 */
[----:B------:R-:W-:-:S07]  /*2670*/  ISETP.GT.U32.AND P6, PT, R0, R4, PT ;  /* 0x000000040000720c */ /* 0x000fce0003fc4070 */
[--C-:B------:R-:W-:Y:S02]  /*2680*/  @!P2 IMAD.IADD R6, R6, 0x1, -R0.reuse ;  /* 0x000000010606a824 */ /* 0x100fe400078e0a00 */
[----:B------:R-:W-:-:S04]  /*2690*/  @!P1 IMAD.IADD R11, R11, 0x1, -R0 ;  /* 0x000000010b0b9824 */ /* 0x000fc800078e0a00 */
[----:B------:R-:W-:Y:S02]  /*26a0*/  @!P6 IMAD.IADD R4, R4, 0x1, -R0 ;  /* 0x000000010404e824 */ /* 0x000fe400078e0a00 */
[----:B------:R-:W-:Y:S02]  /*26b0*/  IMAD.MOV.U32 R15, RZ, RZ, R8 ;  /* 0x000000ffff0f7224 */ /* 0x000fe400078e0008 */
[----:B------:R-:W-:Y:S02]  /*26c0*/  IMAD.MOV.U32 R14, RZ, RZ, R11 ;  /* 0x000000ffff0e7224 */ /* 0x000fe400078e000b */
[----:B------:R-:W-:Y:S01]  /*26d0*/  @!P4 IMAD.MOV R15, RZ, RZ, -R15 ;  /* 0x000000ffff0fc224 */ /* 0x000fe200078e0a0f */
[----:B------:R-:W-:Y:S01]  /*26e0*/  ISETP.GT.U32.AND P4, PT, R0, R6, PT ;  /* 0x000000060000720c */ /* 0x000fe20003f84070 */
[----:B------:R-:W-:Y:S01]  /*26f0*/  @!P3 IMAD.MOV R14, RZ, RZ, -R14 ;  /* 0x000000ffff0eb224 */ /* 0x000fe200078e0a0e */
[----:B------:R-:W-:Y:S01]  /*2700*/  ISETP.GE.AND P1, PT, R28, RZ, PT ;  /* 0x000000ff1c00720c */ /* 0x000fe20003f26270 */
[----:B------:R-:W-:-:S10]  /*2710*/  @!P5 IMAD.MOV R4, RZ, RZ, -R4 ;  /* 0x000000ffff04d224 */ /* 0x000fd400078e0a04 */
[----:B------:R-:W-:Y:S02]  /*2720*/  @!P4 IMAD.IADD R6, R6, 0x1, -R0 ;  /* 0x000000010606c824 */ /* 0x000fe400078e0a00 */
[----:B------:R-:W-:Y:S01]  /*2730*/  @!P1 IMAD.MOV R2, RZ, RZ, -R2 ;  /* 0x000000ffff029224 */ /* 0x000fe200078e0a02 */
[----:B--2---:R-:W-:-:S05]  /*2740*/  IABS R9, R27 ;  /* 0x0000001b00097213 */ /* 0x004fca0000000000 */
[----:B------:R-:W-:Y:S01]  /*2750*/  IMAD.HI.U32 R7, R18, R9, RZ ;  /* 0x0000000912077227 */ /* 0x000fe200078e00ff */
[----:B------:R-:W-:Y:S02]  /*2760*/  ISETP.GE.AND P2, PT, R27, RZ, PT ;  /* 0x000000ff1b00720c */ /* 0x000fe40003f46270 */
[----:B------:R-:W2:Y:S01]  /*2770*/  LDL.LU R27, [R1+0x1f0] ;  /* 0x0001f000011b7983 */ /* 0x000ea20000300800 */
[----:B------:R-:W-:Y:S01]  /*2780*/  IMAD.MOV R7, RZ, RZ, -R7 ;  /* 0x000000ffff077224 */ /* 0x000fe200078e0a07 */
[----:B------:R-:W-:-:S03]  /*2790*/  IABS R10, R19 ;  /* 0x00000013000a7213 */ /* 0x000fc60000000000 */
[----:B------:R-:W-:Y:S01]  /*27a0*/  IMAD R7, R0, R7, R9 ;  /* 0x0000000700077224 */ /* 0x000fe200078e0209 */
[----:B0-----:R-:W-:Y:S01]  /*27b0*/  IABS R5, R3 ;  /* 0x0000000300057213 */ /* 0x001fe20000000000 */
[----:B------:R-:W-:-:S03]  /*27c0*/  IMAD.HI.U32 R12, R18, R10, RZ ;  /* 0x0000000a120c7227 */ /* 0x000fc600078e00ff */
[----:B------:R-:W-:Y:S01]  /*27d0*/  ISETP.GT.U32.AND P6, PT, R0, R7, PT ;  /* 0x000000070000720c */ /* 0x000fe20003fc4070 */
[----:B------:R-:W-:-:S04]  /*27e0*/  IMAD.HI.U32 R13, R18, R5, RZ ;  /* 0x00000005120d7227 */ /* 0x000fc800078e00ff */
[----:B------:R-:W-:Y:S02]  /*27f0*/  IMAD.MOV R12, RZ, RZ, -R12 ;  /* 0x000000ffff0c7224 */ /* 0x000fe400078e0a0c */
[----:B------:R-:W-:Y:S02]  /*2800*/  IMAD.MOV R13, RZ, RZ, -R13 ;  /* 0x000000ffff0d7224 */ /* 0x000fe400078e0a0d */
[C---:B------:R-:W-:Y:S02]  /*2810*/  IMAD R10, R0.reuse, R12, R10 ;  /* 0x0000000c000a7224 */ /* 0x040fe400078e020a */
[C---:B------:R-:W-:Y:S02]  /*2820*/  IMAD R5, R0.reuse, R13, R5 ;  /* 0x0000000d00057224 */ /* 0x040fe400078e0205 */
[----:B------:R-:W-:Y:S01]  /*2830*/  @!P6 IMAD.IADD R7, R7, 0x1, -R0 ;  /* 0x000000010707e824 */ /* 0x000fe200078e0a00 */
[C---:B------:R-:W-:Y:S02]  /*2840*/  ISETP.GT.U32.AND P3, PT, R0.reuse, R10, PT ;  /* 0x0000000a0000720c */ /* 0x040fe40003f64070 */
[----:B------:R-:W-:-:S02]  /*2850*/  ISETP.GT.U32.AND P5, PT, R0, R5, PT ;  /* 0x000000050000720c */ /* 0x000fc40003fa4070 */
[----:B------:R-:W-:Y:S02]  /*2860*/  ISETP.GT.U32.AND P6, PT, R0, R7, PT ;  /* 0x000000070000720c */ /* 0x000fe40003fc4070 */
[----:B------:R-:W-:Y:S01]  /*2870*/  ISETP.GE.AND P4, PT, R3, RZ, PT ;  /* 0x000000ff0300720c */ /* 0x000fe20003f86270 */
[----:B------:R-:W-:Y:S01]  /*2880*/  IMAD.MOV.U32 R3, RZ, RZ, R6 ;  /* 0x000000ffff037224 */ /* 0x000fe200078e0006 */
[----:B------:R-:W-:Y:S05]  /*2890*/  STL [R1+0x78], R15 ;  /* 0x0000780f01007387 */ /* 0x000fea0000100800 */
[--C-:B------:R-:W-:Y:S02]  /*28a0*/  @!P3 IMAD.IADD R10, R10, 0x1, -R0.reuse ;  /* 0x000000010a0ab824 */ /* 0x100fe400078e0a00 */
[----:B------:R-:W-:-:S02]  /*28b0*/  @!P5 IMAD.IADD R5, R5, 0x1, -R0 ;  /* 0x000000010505d824 */ /* 0x000fc400078e0a00 */
[----:B------:R-:W-:Y:S01]  /*28c0*/  @!P0 IMAD.MOV R3, RZ, RZ, -R3 ;  /* 0x000000ffff038224 */ /* 0x000fe200078e0a03 */
[----:B------:R-:W-:Y:S01]  /*28d0*/  ISETP.GT.U32.AND P5, PT, R0, R10, PT ;  /* 0x0000000a0000720c */ /* 0x000fe20003fa4070 */
[----:B------:R-:W-:Y:S01]  /*28e0*/  STL [R1+0x80], R14 ;  /* 0x0000800e01007387 */ /* 0x000fe20000100800 */
[----:B------:R-:W-:-:S03]  /*28f0*/  @!P6 IMAD.IADD R7, R7, 0x1, -R0 ;  /* 0x000000010707e824 */ /* 0x000fc600078e0a00 */
[----:B------:R-:W-:Y:S04]  /*2900*/  STL [R1+0x88], R4 ;  /* 0x0000880401007387 */ /* 0x000fe80000100800 */
[----:B------:R-:W-:Y:S04]  /*2910*/  STL [R1+0x90], R2 ;  /* 0x0000900201007387 */ /* 0x000fe80000100800 */
[----:B------:R0:W-:Y:S01]  /*2920*/  STL [R1+0x9c], R3 ;  /* 0x00009c0301007387 */ /* 0x0001e20000100800 */
[----:B---3--:R-:W-:Y:S01]  /*2930*/  IABS R9, R24 ;  /* 0x0000001800097213 */ /* 0x008fe20000000000 */
[----:B------:R-:W-:Y:S01]  /*2940*/  @!P5 IMAD.IADD R10, R10, 0x1, -R0 ;  /* 0x000000010a0ad824 */ /* 0x000fe200078e0a00 */
[----:B------:R-:W-:-:S02]  /*2950*/  ISETP.GE.AND P3, PT, R24, RZ, PT ;  /* 0x000000ff1800720c */ /* 0x000fc40003f66270 */
[----:B------:R-:W3:Y:S01]  /*2960*/  LDL.LU R24, [R1+0x1fc] ;  /* 0x0001fc0001187983 */ /* 0x000ee20000300800 */
[----:B0-----:R-:W-:-:S04]  /*2970*/  IMAD.MOV.U32 R3, RZ, RZ, R7 ;  /* 0x000000ffff037224 */ /* 0x001fc800078e0007 */
[----:B------:R-:W-:Y:S01]  /*2980*/  @!P2 IMAD.MOV R3, RZ, RZ, -R3 ;  /* 0x000000ffff03a224 */ /* 0x000fe200078e0a03 */
[----:B----4-:R-:W-:Y:S02]  /*2990*/  IABS R12, R25 ;  /* 0x00000019000c7213 */ /* 0x010fe40000000000 */
[----:B------:R-:W-:Y:S02]  /*29a0*/  ISETP.GE.AND P5, PT, R25, RZ, PT ;  /* 0x000000ff1900720c */ /* 0x000fe40003fa6270 */
[----:B------:R0:W-:Y:S04]  /*29b0*/  STL [R1+0xac], R3 ;  /* 0x0000ac0301007387 */ /* 0x0001e80000100800 */
[----:B------:R-:W4:Y:S04]  /*29c0*/  LDL.LU R25, [R1+0x200] ;  /* 0x0002000001197983 */ /* 0x000f280000300800 */
[----:B------:R-:W4:Y:S01]  /*29d0*/  LDL.LU R29, [R1+0x208] ;  /* 0x00020800011d7983 */ /* 0x000f220000300800 */
[----:B------:R-:W-:-:S13]  /*29e0*/  ISETP.GT.U32.AND P0, PT, R0, R5, PT ;  /* 0x000000050000720c */ /* 0x000fda0003f04070 */
[----:B------:R-:W-:Y:S01]  /*29f0*/  @!P0 IMAD.IADD R5, R5, 0x1, -R0 ;  /* 0x0000000105058824 */ /* 0x000fe200078e0a00 */
[----:B------:R-:W-:Y:S02]  /*2a00*/  IABS R6, R26 ;  /* 0x0000001a00067213 */ /* 0x000fe40000000000 */
[----:B------:R-:W-:Y:S02]  /*2a10*/  ISETP.GE.AND P0, PT, R26, RZ, PT ;  /* 0x000000ff1a00720c */ /* 0x000fe40003f06270 */
[----:B------:R-:W4:Y:S01]  /*2a20*/  LDL.LU R26, [R1+0x204] ;  /* 0x00020400011a7983 */ /* 0x000f220000300800 */
[----:B------:R-:W-:-:S04]  /*2a30*/  IMAD.HI.U32 R11, R18, R9, RZ ;  /* 0x00000009120b7227 */ /* 0x000fc800078e00ff */
[----:B------:R-:W-:-:S04]  /*2a40*/  IMAD.MOV R11, RZ, RZ, -R11 ;  /* 0x000000ffff0b7224 */ /* 0x000fc800078e0a0b */
[----:B------:R-:W-:-:S05]  /*2a50*/  IMAD R4, R0, R11, R9 ;  /* 0x0000000b00047224 */ /* 0x000fca00078e0209 */
[----:B------:R-:W-:Y:S02]  /*2a60*/  ISETP.GT.U32.AND P6, PT, R0, R4, PT ;  /* 0x000000040000720c */ /* 0x000fe40003fc4070 */
[----:B------:R-:W-:Y:S01]  /*2a70*/  ISETP.GE.AND P1, PT, R19, RZ, PT ;  /* 0x000000ff1300720c */ /* 0x000fe20003f26270 */
[----:B------:R-:W-:-:S10]  /*2a80*/  IMAD.MOV.U32 R8, RZ, RZ, R12 ;  /* 0x000000ffff087224 */ /* 0x000fd400078e000c */
[----:B------:R-:W-:-:S05]  /*2a90*/  @!P6 IMAD.IADD R4, R4, 0x1, -R0 ;  /* 0x000000010404e824 */ /* 0x000fca00078e0a00 */
[----:B------:R-:W-:Y:S01]  /*2aa0*/  ISETP.GT.U32.AND P6, PT, R0, R4, PT ;  /* 0x000000040000720c */ /* 0x000fe20003fc4070 */
[----:B0-----:R-:W-:Y:S02]  /*2ab0*/  IMAD.MOV.U32 R3, RZ, RZ, R10 ;  /* 0x000000ffff037224 */ /* 0x001fe400078e000a */
[----:B------:R-:W-:-:S04]  /*2ac0*/  IMAD.HI.U32 R2, R18, R8, RZ ;  /* 0x0000000812027227 */ /* 0x000fc800078e00ff */
[----:B------:R-:W-:Y:S02]  /*2ad0*/  @!P1 IMAD.MOV R3, RZ, RZ, -R3 ;  /* 0x000000ffff039224 */ /* 0x000fe400078e0a03 */
[----:B------:R-:W-:-:S04]  /*2ae0*/  IMAD.MOV R2, RZ, RZ, -R2 ;  /* 0x000000ffff027224 */ /* 0x000fc800078e0a02 */
[----:B------:R-:W-:Y:S01]  /*2af0*/  @!P6 IMAD.IADD R4, R4, 0x1, -R0 ;  /* 0x000000010404e824 */ /* 0x000fe200078e0a00 */
[----:B------:R0:W-:Y:S01]  /*2b00*/  STL [R1+0xa0], R3 ;  /* 0x0000a00301007387 */ /* 0x0001e20000100800 */
[----:B------:R-:W-:Y:S02]  /*2b10*/  IMAD R8, R0, R2, R8 ;  /* 0x0000000200087224 */ /* 0x000fe400078e0208 */
[----:B------:R-:W-:Y:S02]  /*2b20*/  IMAD.MOV.U32 R10, RZ, RZ, R5 ;  /* 0x000000ffff0a7224 */ /* 0x000fe400078e0005 */
[----:B------:R-:W-:-:S04]  /*2b30*/  IMAD.HI.U32 R7, R18, R6, RZ ;  /* 0x0000000612077227 */ /* 0x000fc800078e00ff */
[----:B0-----:R-:W-:Y:S02]  /*2b40*/  IMAD.MOV.U32 R3, RZ, RZ, R4 ;  /* 0x000000ffff037224 */ /* 0x001fe400078e0004 */
[----:B------:R-:W-:Y:S02]  /*2b50*/  @!P4 IMAD.MOV R10, RZ, RZ, -R10 ;  /* 0x000000ffff0ac224 */ /* 0x000fe400078e0a0a */
[----:B------:R-:W-:Y:S02]  /*2b60*/  @!P3 IMAD.MOV R3, RZ, RZ, -R3 ;  /* 0x000000ffff03b224 */ /* 0x000fe400078e0a03 */
[----:B------:R-:W-:Y:S01]  /*2b70*/  IMAD.MOV R7, RZ, RZ, -R7 ;  /* 0x000000ffff077224 */ /* 0x000fe200078e0a07 */
[----:B------:R0:W-:Y:S03]  /*2b80*/  STL [R1+0xa4], R10 ;  /* 0x0000a40a01007387 */ /* 0x0001e60000100800 */
[C---:B------:R-:W-:Y:S01]  /*2b90*/  IMAD R6, R0.reuse, R7, R6 ;  /* 0x0000000700067224 */ /* 0x040fe200078e0206 */
[----:B------:R1:W-:Y:S04]  /*2ba0*/  STL [R1+0xa8], R3 ;  /* 0x0000a80301007387 */ /* 0x0003e80000100800 */
[----:B------:R-:W4:Y:S01]  /*2bb0*/  LDL.LU R28, [R1+0x20c] ;  /* 0x00020c00011c7983 */ /* 0x000f220000300800 */
[----:B------:R-:W-:-:S02]  /*2bc0*/  ISETP.GT.U32.AND P6, PT, R0, R6, PT ;  /* 0x000000060000720c */ /* 0x000fc40003fc4070 */
[----:B------:R-:W-:Y:S02]  /*2bd0*/  IABS R7, R20 ;  /* 0x0000001400077213 */ /* 0x000fe40000000000 */
[----:B------:R-:W-:Y:S02]  /*2be0*/  ISETP.GT.U32.AND P2, PT, R0, R8, PT ;  /* 0x000000080000720c */ /* 0x000fe40003f44070 */
[----:B------:R-:W-:-:S07]  /*2bf0*/  IABS R5, R21 ;  /* 0x0000001500057213 */ /* 0x000fce0000000000 */
[----:B------:R-:W-:-:S05]  /*2c00*/  @!P6 IMAD.IADD R6, R6, 0x1, -R0 ;  /* 0x000000010606e824 */ /* 0x000fca00078e0a00 */
[----:B------:R-:W-:Y:S01]  /*2c10*/  ISETP.GT.U32.AND P6, PT, R0, R6, PT ;  /* 0x000000060000720c */ /* 0x000fe20003fc4070 */
[----:B0-----:R-:W-:Y:S01]  /*2c20*/  IMAD.HI.U32 R10, R18, R5, RZ ;  /* 0x00000005120a7227 */ /* 0x001fe200078e00ff */
[----:B------:R-:W-:-:S03]  /*2c30*/  ISETP.GE.AND P3, PT, R20, RZ, PT ;  /* 0x000000ff1400720c */ /* 0x000fc60003f66270 */
[----:B------:R-:W-:Y:S02]  /*2c40*/  IMAD.MOV R10, RZ, RZ, -R10 ;  /* 0x000000ffff0a7224 */ /* 0x000fe400078e0a0a */
[----:B------:R-:W-:Y:S02]  /*2c50*/  @!P2 IMAD.IADD R8, R8, 0x1, -R0 ;  /* 0x000000010808a824 */ /* 0x000fe400078e0a00 */
[----:B------:R-:W-:Y:S02]  /*2c60*/  IMAD.MOV.U32 R20, RZ, RZ, R22 ;  /* 0x000000ffff147224 */ /* 0x000fe400078e0016 */
[----:B------:R-:W-:Y:S02]  /*2c70*/  IMAD R5, R0, R10, R5 ;  /* 0x0000000a00057224 */ /* 0x000fe400078e0205 */
[----:B------:R-:W-:Y:S02]  /*2c80*/  @!P6 IMAD.IADD R6, R6, 0x1, -R0 ;  /* 0x000000010606e824 */ /* 0x000fe400078e0a00 */
[----:B------:R-:W-:Y:S01]  /*2c90*/  IMAD.MOV.U32 R22, RZ, RZ, R23 ;  /* 0x000000ffff167224 */ /* 0x000fe200078e0017 */
[----:B------:R-:W-:-:S13]  /*2ca0*/  ISETP.GT.U32.AND P2, PT, R0, R8, PT ;  /* 0x000000080000720c */ /* 0x000fda0003f44070 */
[----:B------:R-:W-:-:S04]  /*2cb0*/  @!P2 IMAD.IADD R8, R8, 0x1, -R0 ;  /* 0x000000010808a824 */ /* 0x000fc800078e0a00 */
[----:B------:R-:W-:Y:S01]  /*2cc0*/  IMAD.MOV.U32 R13, RZ, RZ, R8 ;  /* 0x000000ffff0d7224 */ /* 0x000fe200078e0008 */
[----:B--2---:R-:W-:-:S05]  /*2cd0*/  IABS R2, R27 ;  /* 0x0000001b00027213 */ /* 0x004fca0000000000 */
[----:B------:R-:W-:-:S04]  /*2ce0*/  IMAD.HI.U32 R9, R18, R2, RZ ;  /* 0x0000000212097227 */ /* 0x000fc800078e00ff */
[----:B------:R-:W-:-:S04]  /*2cf0*/  IMAD.MOV R9, RZ, RZ, -R9 ;  /* 0x000000ffff097224 */ /* 0x000fc800078e0a09 */
[C---:B------:R-:W-:Y:S01]  /*2d00*/  IMAD R2, R0.reuse, R9, R2 ;  /* 0x0000000900027224 */ /* 0x040fe200078e0202 */
[----:B------:R-:W-:Y:S02]  /*2d10*/  ISETP.GE.AND P1, PT, R27, RZ, PT ;  /* 0x000000ff1b00720c */ /* 0x000fe40003f26270 */
[----:B------:R-:W2:Y:S02]  /*2d20*/  LDL.LU R27, [R1+0x210] ;  /* 0x00021000011b7983 */ /* 0x000ea40000300800 */
[----:B------:R-:W-:Y:S01]  /*2d30*/  ISETP.GT.U32.AND P4, PT, R0, R2, PT ;  /* 0x000000020000720c */ /* 0x000fe20003f84070 */
[----:B------:R-:W-:Y:S01]  /*2d40*/  IMAD.HI.U32 R9, R18, R7, RZ ;  /* 0x0000000712097227 */ /* 0x000fe200078e00ff */
[----:B------:R-:W2:Y:S03]  /*2d50*/  LDL.LU R23, [R1+0x214] ;  /* 0x0002140001177983 */ /* 0x000ea60000300800 */
[----:B------:R-:W-:Y:S01]  /*2d60*/  IMAD.MOV R9, RZ, RZ, -R9 ;  /* 0x000000ffff097224 */ /* 0x000fe200078e0a09 */
[----:B-1----:R-:W2:Y:S07]  /*2d70*/  LDL.LU R3, [R1+0x218] ;  /* 0x0002180001037983 */ /* 0x002eae0000300800 */
[----:B------:R-:W-:-:S05]  /*2d80*/  @!P4 IMAD.IADD R2, R2, 0x1, -R0 ;  /* 0x000000010202c824 */ /* 0x000fca00078e0a00 */
[C---:B------:R-:W-:Y:S01]  /*2d90*/  ISETP.GT.U32.AND P4, PT, R0.reuse, R2, PT ;  /* 0x000000020000720c */ /* 0x040fe20003f84070 */
[----:B------:R-:W-:-:S05]  /*2da0*/  IMAD R7, R0, R9, R7 ;  /* 0x0000000900077224 */ /* 0x000fca00078e0207 */
[----:B------:R-:W-:-:S07]  /*2db0*/  ISETP.GT.U32.AND P6, PT, R0, R7, PT ;  /* 0x000000070000720c */ /* 0x000fce0003fc4070 */
[----:B------:R-:W-:Y:S01]  /*2dc0*/  @!P4 IMAD.IADD R2, R2, 0x1, -R0 ;  /* 0x000000010202c824 */ /* 0x000fe200078e0a00 */
[----:B------:R-:W-:-:S05]  /*2dd0*/  ISETP.GT.U32.AND P4, PT, R0, R5, PT ;  /* 0x000000050000720c */ /* 0x000fca0003f84070 */
[----:B------:R-:W-:-:S08]  /*2de0*/  @!P6 IMAD.IADD R7, R7, 0x1, -R0 ;  /* 0x000000010707e824 */ /* 0x000fd000078e0a00 */
[----:B------:R-:W-:Y:S01]  /*2df0*/  @!P4 IMAD.IADD R5, R5, 0x1, -R0 ;  /* 0x000000010505c824 */ /* 0x000fe200078e0a00 */
[----:B------:R-:W-:Y:S02]  /*2e00*/  ISETP.GT.U32.AND P4, PT, R0, R7, PT ;  /* 0x000000070000720c */ /* 0x000fe40003f84070 */
[----:B---3--:R-:W-:Y:S02]  /*2e10*/  IABS R4, R24 ;  /* 0x0000001800047213 */ /* 0x008fe40000000000 */
[----:B----4-:R-:W-:-:S05]  /*2e20*/  IABS R14, R29 ;  /* 0x0000001d000e7213 */ /* 0x010fca0000000000 */
[----:B------:R-:W-:-:S04]  /*2e30*/  IMAD.HI.U32 R10, R18, R14, RZ ;  /* 0x0000000e120a7227 */ /* 0x000fc800078e00ff */
[----:B------:R-:W-:-:S04]  /*2e40*/  IMAD.MOV R10, RZ, RZ, -R10 ;  /* 0x000000ffff0a7224 */ /* 0x000fc800078e0a0a */
[----:B------:R-:W-:Y:S02]  /*2e50*/  IMAD R14, R0, R10, R14 ;  /* 0x0000000a000e7224 */ /* 0x000fe400078e020e */
[----:B------:R-:W-:Y:S02]  /*2e60*/  IMAD.MOV.U32 R10, RZ, RZ, R6 ;  /* 0x000000ffff0a7224 */ /* 0x000fe400078e0006 */
[----:B------:R-:W-:Y:S02]  /*2e70*/  @!P5 IMAD.MOV R13, RZ, RZ, -R13 ;  /* 0x000000ffff0dd224 */ /* 0x000fe400078e0a0d */
[----:B------:R-:W-:Y:S02]  /*2e80*/  @!P0 IMAD.MOV R10, RZ, RZ, -R10 ;  /* 0x000000ffff0a8224 */ /* 0x000fe400078e0a0a */
[----:B------:R-:W-:Y:S02]  /*2e90*/  @!P1 IMAD.MOV R2, RZ, RZ, -R2 ;  /* 0x000000ffff029224 */ /* 0x000fe400078e0a02 */
[----:B------:R-:W-:Y:S01]  /*2ea0*/  IMAD.HI.U32 R9, R18, R4, RZ ;  /* 0x0000000412097227 */ /* 0x000fe200078e00ff */
[----:B------:R-:W-:Y:S01]  /*2eb0*/  STL [R1+0x98], R13 ;  /* 0x0000980d01007387 */ /* 0x000fe20000100800 */
[----:B------:R-:W-:-:S02]  /*2ec0*/  IABS R12, R25 ;  /* 0x00000019000c7213 */ /* 0x000fc40000000000 */
[----:B------:R-:W-:Y:S01]  /*2ed0*/  @!P4 IMAD.IADD R7, R7, 0x1, -R0 ;  /* 0x000000010707c824 */ /* 0x000fe200078e0a00 */
[----:B------:R-:W-:Y:S01]  /*2ee0*/  STL [R1+0x94], R10 ;  /* 0x0000940a01007387 */ /* 0x000fe20000100800 */
[----:B------:R-:W-:Y:S01]  /*2ef0*/  IMAD.MOV R9, RZ, RZ, -R9 ;  /* 0x000000ffff097224 */ /* 0x000fe200078e0a09 */
[----:B------:R-:W-:Y:S02]  /*2f00*/  ISETP.GE.AND P4, PT, R24, RZ, PT ;  /* 0x000000ff1800720c */ /* 0x000fe40003f86270 */
[----:B------:R0:W-:Y:S01]  /*2f10*/  STL [R1+0x8c], R2 ;  /* 0x00008c0201007387 */ /* 0x0001e20000100800 */
[----:B------:R-:W-:-:S03]  /*2f20*/  IMAD R4, R0, R9, R4 ;  /* 0x0000000900047224 */ /* 0x000fc600078e0204 */
[----:B------:R-:W3:Y:S01]  /*2f30*/  LDL.LU R24, [R1+0x21c] ;  /* 0x00021c0001187983 */ /* 0x000ee20000300800 */
[----:B------:R-:W-:-:S04]  /*2f40*/  IMAD.HI.U32 R9, R18, R12, RZ ;  /* 0x0000000c12097227 */ /* 0x000fc800078e00ff */
[----:B------:R-:W-:-:S04]  /*2f50*/  IMAD.MOV R9, RZ, RZ, -R9 ;  /* 0x000000ffff097224 */ /* 0x000fc800078e0a09 */
[C---:B------:R-:W-:Y:S01]  /*2f60*/  IMAD R12, R0.reuse, R9, R12 ;  /* 0x00000009000c7224 */ /* 0x040fe200078e020c */
[----:B------:R-:W-:Y:S01]  /*2f70*/  ISETP.GE.AND P2, PT, R21, RZ, PT ;  /* 0x000000ff1500720c */ /* 0x000fe20003f46270 */
[----:B------:R-:W-:Y:S01]  /*2f80*/  IMAD.MOV.U32 R21, RZ, RZ, R16 ;  /* 0x000000ffff157224 */ /* 0x000fe200078e0010 */
[----:B------:R-:W-:Y:S02]  /*2f90*/  IABS R16, R26 ;  /* 0x0000001a00107213 */ /* 0x000fe40000000000 */
[----:B------:R-:W-:-:S03]  /*2fa0*/  ISETP.GT.U32.AND P0, PT, R0, R12, PT ;  /* 0x0000000c0000720c */ /* 0x000fc60003f04070 */
[----:B------:R-:W-:-:S04]  /*2fb0*/  IMAD.HI.U32 R11, R18, R16, RZ ;  /* 0x00000010120b7227 */ /* 0x000fc800078e00ff */
[----:B------:R-:W-:-:S04]  /*2fc0*/  IMAD.MOV R11, RZ, RZ, -R11 ;  /* 0x000000ffff0b7224 */ /* 0x000fc800078e0a0b */
[----:B------:R-:W-:Y:S02]  /*2fd0*/  IMAD R16, R0, R11, R16 ;  /* 0x0000000b00107224 */ /* 0x000fe400078e0210 */
[--C-:B------:R-:W-:Y:S01]  /*2fe0*/  @!P0 IMAD.IADD R12, R12, 0x1, -R0.reuse ;  /* 0x000000010c0c8824 */ /* 0x100fe200078e0a00 */
[----:B------:R-:W-:Y:S02]  /*2ff0*/  ISETP.GE.AND P0, PT, R25, RZ, PT ;  /* 0x000000ff1900720c */ /* 0x000fe40003f06270 */
[----:B------:R-:W4:Y:S01]  /*3000*/  LDL.LU R25, [R1+0x220] ;  /* 0x0002200001197983 */ /* 0x000f220000300800 */
[----:B------:R-:W-:Y:S01]  /*3010*/  ISETP.GT.U32.AND P1, PT, R0, R16, PT ;  /* 0x000000100000720c */ /* 0x000fe20003f24070 */
[----:B------:R-:W-:Y:S02]  /*3020*/  @!P3 IMAD.MOV R7, RZ, RZ, -R7 ;  /* 0x000000ffff07b224 */ /* 0x000fe400078e0a07 */
[----:B------:R-:W4:Y:S04]  /*3030*/  LDL.LU R19, [R1+0x224] ;  /* 0x0002240001137983 */ /* 0x000f280000300800 */
[----:B------:R-:W-:Y:S06]  /*3040*/  STL [R1+0x84], R7 ;  /* 0x0000840701007387 */ /* 0x000fec0000100800 */
[----:B------:R-:W-:Y:S01]  /*3050*/  @!P1 IMAD.IADD R16, R16, 0x1, -R0 ;  /* 0x0000000110109824 */ /* 0x000fe200078e0a00 */
[----:B------:R-:W-:-:S02]  /*3060*/  ISETP.GE.AND P1, PT, R26, RZ, PT ;  /* 0x000000ff1a00720c */ /* 0x000fc40003f26270 */
[----:B------:R-:W4:Y:S01]  /*3070*/  LDL.LU R26, [R1+0x228] ;  /* 0x00022800011a7983 */ /* 0x000f220000300800 */
[C---:B------:R-:W-:Y:S02]  /*3080*/  ISETP.GT.U32.AND P6, PT, R0.reuse, R4, PT ;  /* 0x000000040000720c */ /* 0x040fe40003fc4070 */
[----:B------:R-:W-:Y:S02]  /*3090*/  ISETP.GT.U32.AND P5, PT, R0, R5, PT ;  /* 0x000000050000720c */ /* 0x000fe40003fa4070 */
[----:B------:R-:W-:-:S09]  /*30a0*/  IABS R15, R28 ;  /* 0x0000001c000f7213 */ /* 0x000fd20000000000 */
[----:B------:R-:W-:Y:S02]  /*30b0*/  @!P6 IMAD.IADD R4, R4, 0x1, -R0 ;  /* 0x000000010404e824 */ /* 0x000fe400078e0a00 */
[----:B------:R-:W-:-:S03]  /*30c0*/  IMAD.HI.U32 R8, R18, R15, RZ ;  /* 0x0000000f12087227 */ /* 0x000fc600078e00ff */
[C---:B------:R-:W-:Y:S01]  /*30d0*/  ISETP.GT.U32.AND P6, PT, R0.reuse, R4, PT ;  /* 0x000000040000720c */ /* 0x040fe20003fc4070 */
[----:B------:R-:W-:Y:S01]  /*30e0*/  @!P5 IMAD.IADD R5, R5, 0x1, -R0 ;  /* 0x000000010505d824 */ /* 0x000fe200078e0a00 */
[----:B------:R-:W-:Y:S01]  /*30f0*/  ISETP.GT.U32.AND P5, PT, R0, R14, PT ;  /* 0x0000000e0000720c */ /* 0x000fe20003fa4070 */
[----:B------:R-:W-:-:S04]  /*3100*/  IMAD.MOV R6, RZ, RZ, -R8 ;  /* 0x000000ffff067224 */ /* 0x000fc800078e0a08 */
[----:B------:R-:W-:-:S06]  /*3110*/  IMAD R15, R0, R6, R15 ;  /* 0x00000006000f7224 */ /* 0x000fcc00078e020f */
[--C-:B------:R-:W-:Y:S01]  /*3120*/  @!P6 IMAD.IADD R4, R4, 0x1, -R0.reuse ;  /* 0x000000010404e824 */ /* 0x100fe200078e0a00 */
[----:B------:R-:W-:Y:S01]  /*3130*/  ISETP.GT.U32.AND P6, PT, R0, R15, PT ;  /* 0x0000000f0000720c */ /* 0x000fe20003fc4070 */
[----:B------:R-:W-:Y:S01]  /*3140*/  @!P5 IMAD.IADD R14, R14, 0x1, -R0 ;  /* 0x000000010e0ed824 */ /* 0x000fe200078e0a00 */
[C---:B------:R-:W-:Y:S01]  /*3150*/  ISETP.GT.U32.AND P5, PT, R0.reuse, R12, PT ;  /* 0x0000000c0000720c */ /* 0x040fe20003fa4070 */
[----:B------:R-:W-:Y:S02]  /*3160*/  @!P4 IMAD.MOV R4, RZ, RZ, -R4 ;  /* 0x000000ffff04c224 */ /* 0x000fe400078e0a04 */
[----:B------:R-:W-:Y:S01]  /*3170*/  @!P2 IMAD.MOV R5, RZ, RZ, -R5 ;  /* 0x000000ffff05a224 */ /* 0x000fe200078e0a05 */
[----:B------:R-:W-:-:S07]  /*3180*/  ISETP.GT.U32.AND P2, PT, R0, R14, PT ;  /* 0x0000000e0000720c */ /* 0x000fce0003f44070 */
[--C-:B------:R-:W-:Y:S01]  /*3190*/  @!P6 IMAD.IADD R15, R15, 0x1, -R0.reuse ;  /* 0x000000010f0fe824 */ /* 0x100fe200078e0a00 */
[----:B------:R-:W-:Y:S01]  /*31a0*/  ISETP.GT.U32.AND P6, PT, R0, R16, PT ;  /* 0x000000100000720c */ /* 0x000fe20003fc4070 */
[----:B------:R-:W-:Y:S01]  /*31b0*/  @!P5 IMAD.IADD R12, R12, 0x1, -R0 ;  /* 0x000000010c0cd824 */ /* 0x000fe200078e0a00 */
[----:B------:R-:W-:Y:S02]  /*31c0*/  ISETP.GE.AND P5, PT, R29, RZ, PT ;  /* 0x000000ff1d00720c */ /* 0x000fe40003fa6270 */
[----:B------:R-:W-:Y:S01]  /*31d0*/  ISETP.GT.U32.AND P3, PT, R0, R15, PT ;  /* 0x0000000f0000720c */ /* 0x000fe20003f64070 */
[----:B------:R-:W-:-:S04]  /*31e0*/  IMAD.MOV.U32 R29, RZ, RZ, R12 ;  /* 0x000000ffff1d7224 */ /* 0x000fc800078e000c */
[----:B------:R-:W-:-:S04]  /*31f0*/  @!P0 IMAD.MOV R29, RZ, RZ, -R29 ;  /* 0x000000ffff1d8224 */ /* 0x000fc800078e0a1d */
[--C-:B------:R-:W-:Y:S01]  /*3200*/  @!P6 IMAD.IADD R16, R16, 0x1, -R0.reuse ;  /* 0x000000011010e824 */ /* 0x100fe200078e0a00 */
[----:B------:R-:W-:Y:S01]  /*3210*/  ISETP.GE.AND P6, PT, R28, RZ, PT ;  /* 0x000000ff1c00720c */ /* 0x000fe20003fc6270 */
[--C-:B------:R-:W-:Y:S02]  /*3220*/  @!P2 IMAD.IADD R14, R14, 0x1, -R0.reuse ;  /* 0x000000010e0ea824 */ /* 0x100fe400078e0a00 */
[----:B------:R-:W-:Y:S01]  /*3230*/  @!P3 IMAD.IADD R15, R15, 0x1, -R0 ;  /* 0x000000010f0fb824 */ /* 0x000fe200078e0a00 */
[----:B------:R-:W-:Y:S01]  /*3240*/  STL [R1+0x7c], R5 ;  /* 0x00007c0501007387 */ /* 0x000fe20000100800 */
[----:B------:R-:W-:Y:S02]  /*3250*/  IMAD.MOV.U32 R28, RZ, RZ, R16 ;  /* 0x000000ffff1c7224 */ /* 0x000fe400078e0010 */
[----:B------:R-:W-:Y:S01]  /*3260*/  IMAD.MOV.U32 R16, RZ, RZ, R14 ;  /* 0x000000ffff107224 */ /* 0x000fe200078e000e */
[----:B------:R1:W-:Y:S01]  /*3270*/  STL [R1+0x74], R4 ;  /* 0x0000740401007387 */ /* 0x0003e20000100800 */
[----:B------:R-:W-:-:S04]  /*3280*/  IMAD.MOV.U32 R14, RZ, RZ, R15 ;  /* 0x000000ffff0e7224 */ /* 0x000fc800078e000f */
[----:B------:R-:W-:Y:S02]  /*3290*/  @!P6 IMAD.MOV R14, RZ, RZ, -R14 ;  /* 0x000000ffff0ee224 */ /* 0x000fe400078e0a0e */
[----:B------:R-:W-:Y:S02]  /*32a0*/  @!P1 IMAD.MOV R28, RZ, RZ, -R28 ;  /* 0x000000ffff1c9224 */ /* 0x000fe400078e0a1c */
[----:B------:R-:W-:Y:S01]  /*32b0*/  @!P5 IMAD.MOV R16, RZ, RZ, -R16 ;  /* 0x000000ffff10d224 */ /* 0x000fe200078e0a10 */
[----:B--2---:R-:W-:-:S05]  /*32c0*/  IABS R9, R27 ;  /* 0x0000001b00097213 */ /* 0x004fca0000000000 */
[----:B0-----:R-:W-:-:S04]  /*32d0*/  IMAD.HI.U32 R2, R18, R9, RZ ;  /* 0x0000000912027227 */ /* 0x001fc800078e00ff */
[----:B------:R-:W-:-:S04]  /*32e0*/  IMAD.MOV R2, RZ, RZ, -R2 ;  /* 0x000000ffff027224 */ /* 0x000fc800078e0a02 */
[----:B------:R-:W-:-:S05]  /*32f0*/  IMAD R9, R0, R2, R9 ;  /* 0x0000000200097224 */ /* 0x000fca00078e0209 */
[----:B------:R-:W-:Y:S02]  /*3300*/  ISETP.GT.U32.AND P4, PT, R0, R9, PT ;  /* 0x000000090000720c */ /* 0x000fe40003f84070 */
[----:B------:R-:W-:-:S05]  /*3310*/  IABS R8, R23 ;  /* 0x0000001700087213 */ /* 0x000fca0000000000 */
[----:B------:R-:W-:-:S06]  /*3320*/  IMAD.HI.U32 R2, R18, R8, RZ ;  /* 0x0000000812027227 */ /* 0x000fcc00078e00ff */
[----:B------:R-:W-:Y:S02]  /*3330*/  @!P4 IMAD.IADD R9, R9, 0x1, -R0 ;  /* 0x000000010909c824 */ /* 0x000fe400078e0a00 */
[----:B------:R-:W-:-:S03]  /*3340*/  IMAD.MOV R2, RZ, RZ, -R2 ;  /* 0x000000ffff027224 */ /* 0x000fc600078e0a02 */
[C---:B------:R-:W-:Y:S01]  /*3350*/  ISETP.GT.U32.AND P0, PT, R0.reuse, R9, PT ;  /* 0x000000090000720c */ /* 0x040fe20003f04070 */
[C---:B------:R-:W-:Y:S01]  /*3360*/  IMAD R8, R0.reuse, R2, R8 ;  /* 0x0000000200087224 */ /* 0x040fe200078e0208 */
[----:B------:R-:W-:Y:S02]  /*3370*/  IABS R6, R3 ;  /* 0x0000000300067213 */ /* 0x000fe40000000000 */
[----:B------:R-:W-:Y:S02]  /*3380*/  ISETP.GE.AND P3, PT, R27, RZ, PT ;  /* 0x000000ff1b00720c */ /* 0x000fe40003f66270 */
[----:B------:R-:W-:Y:S01]  /*3390*/  ISETP.GT.U32.AND P2, PT, R0, R8, PT ;  /* 0x000000080000720c */ /* 0x000fe20003f44070 */
[----:B-1----:R-:W-:Y:S01]  /*33a0*/  IMAD.HI.U32 R4, R18, R6, RZ ;  /* 0x0000000612047227 */ /* 0x002fe200078e00ff */
[----:B------:R-:W-:-:S05]  /*33b0*/  ISETP.GE.AND P6, PT, R3, RZ, PT ;  /* 0x000000ff0300720c */ /* 0x000fca0003fc6270 */
[----:B------:R-:W-:Y:S02]  /*33c0*/  @!P0 IMAD.IADD R9, R9, 0x1, -R0 ;  /* 0x0000000109098824 */ /* 0x000fe400078e0a00 */
[----:B------:R-:W-:Y:S02]  /*33d0*/  IMAD.MOV R4, RZ, RZ, -R4 ;  /* 0x000000ffff047224 */ /* 0x000fe400078e0a04 */
[----:B------:R-:W-:Y:S02]  /*33e0*/  IMAD.MOV.U32 R3, RZ, RZ, R9 ;  /* 0x000000ffff037224 */ /* 0x000fe400078e0009 */
[----:B------:R-:W-:Y:S02]  /*33f0*/  IMAD.MOV.U32 R27, RZ, RZ, R20 ;  /* 0x000000ffff1b7224 */ /* 0x000fe400078e0014 */
[----:B------:R-:W-:Y:S02]  /*3400*/  IMAD.MOV.U32 R20, RZ, RZ, R22 ;  /* 0x000000ffff147224 */ /* 0x000fe400078e0016 */
[----:B------:R-:W-:Y:S01]  /*3410*/  IMAD R6, R0, R4, R6 ;  /* 0x0000000400067224 */ /* 0x000fe200078e0206 */
[----:B------:R-:W2:Y:S01]  /*3420*/  LDL.LU R22, [R1+0x234] ;  /* 0x0002340001167983 */ /* 0x000ea20000300800 */
[----:B------:R-:W-:-:S03]  /*3430*/  @!P3 IMAD.MOV R3, RZ, RZ, -R3 ;  /* 0x000000ffff03b224 */ /* 0x000fc600078e0a03 */
[----:B------:R-:W-:Y:S01]  /*3440*/  STL [R1+0x70], R29 ;  /* 0x0000701d01007387 */ /* 0x000fe20000100800 */
[----:B------:R-:W-:Y:S01]  /*3450*/  @!P2 IMAD.IADD R8, R8, 0x1, -R0 ;  /* 0x000000010808a824 */ /* 0x000fe200078e0a00 */
[----:B------:R-:W-:Y:S02]  /*3460*/  ISETP.GT.U32.AND P2, PT, R0, R6, PT ;  /* 0x000000060000720c */ /* 0x000fe40003f44070 */
[----:B------:R-:W-:Y:S04]  /*3470*/  STL [R1+0x6c], R28 ;  /* 0x00006c1c01007387 */ /* 0x000fe80000100800 */
[----:B------:R-:W-:Y:S04]  /*3480*/  STL [R1+0x68], R16 ;  /* 0x0000681001007387 */ /* 0x000fe80000100800 */
[----:B------:R-:W-:Y:S04]  /*3490*/  STL [R1+0x64], R14 ;  /* 0x0000640e01007387 */ /* 0x000fe80000100800 */
[----:B------:R0:W-:Y:S04]  /*34a0*/  STL [R1+0x60], R3 ;  /* 0x0000600301007387 */ /* 0x0001e80000100800 */
[----:B0-----:R-:W2:Y:S01]  /*34b0*/  LDL.LU R3, [R1+0x238] ;  /* 0x0002380001037983 */ /* 0x001ea20000300800 */
[----:B---3--:R-:W-:-:S05]  /*34c0*/  IABS R2, R24 ;  /* 0x0000001800027213 */ /* 0x008fca0000000000 */
[----:B------:R-:W-:-:S04]  /*34d0*/  IMAD.HI.U32 R11, R18, R2, RZ ;  /* 0x00000002120b7227 */ /* 0x000fc800078e00ff */
[----:B------:R-:W-:Y:S02]  /*34e0*/  IMAD.MOV R11, RZ, RZ, -R11 ;  /* 0x000000ffff0b7224 */ /* 0x000fe400078e0a0b */
[----:B------:R-:W-:Y:S02]  /*34f0*/  @!P2 IMAD.IADD R6, R6, 0x1, -R0 ;  /* 0x000000010606a824 */ /* 0x000fe400078e0a00 */
[----:B------:R-:W-:-:S03]  /*3500*/  IMAD R2, R0, R11, R2 ;  /* 0x0000000b00027224 */ /* 0x000fc600078e0202 */
[C---:B------:R-:W-:Y:S02]  /*3510*/  ISETP.GT.U32.AND P2, PT, R0.reuse, R6, PT ;  /* 0x000000060000720c */ /* 0x040fe40003f44070 */
[----:B------:R-:W-:-:S11]  /*3520*/  ISETP.GT.U32.AND P5, PT, R0, R2, PT ;  /* 0x000000020000720c */ /* 0x000fd60003fa4070 */
[--C-:B------:R-:W-:Y:S01]  /*3530*/  @!P2 IMAD.IADD R6, R6, 0x1, -R0.reuse ;  /* 0x000000010606a824 */ /* 0x100fe200078e0a00 */
[----:B----4-:R-:W-:Y:S01]  /*3540*/  IABS R10, R25 ;  /* 0x00000019000a7213 */ /* 0x010fe20000000000 */
[----:B------:R-:W-:Y:S01]  /*3550*/  @!P5 IMAD.IADD R2, R2, 0x1, -R0 ;  /* 0x000000010202d824 */ /* 0x000fe200078e0a00 */
[----:B------:R-:W-:Y:S01]  /*3560*/  ISETP.GE.AND P2, PT, R24, RZ, PT ;  /* 0x000000ff1800720c */ /* 0x000fe20003f46270 */
[----:B------:R-:W-:Y:S01]  /*3570*/  IMAD.MOV.U32 R24, RZ, RZ, R27 ;  /* 0x000000ffff187224 */ /* 0x000fe200078e001b */
[----:B------:R-:W-:Y:S02]  /*3580*/  ISETP.GE.AND P5, PT, R25, RZ, PT ;  /* 0x000000ff1900720c */ /* 0x000fe40003fa6270 */
[----:B------:R-:W3:Y:S04]  /*3590*/  LDL.LU R25, [R1+0x244] ;  /* 0x0002440001197983 */ /* 0x000ee80000300800 */
[----:B------:R-:W4:Y:S01]  /*35a0*/  LDL.LU R27, [R1+0x248] ;  /* 0x00024800011b7983 */ /* 0x000f220000300800 */
[----:B------:R-:W-:-:S02]  /*35b0*/  ISETP.GT.U32.AND P1, PT, R0, R8, PT ;  /* 0x000000080000720c */ /* 0x000fc40003f24070 */
[----:B------:R-:W-:Y:S02]  /*35c0*/  ISETP.GE.AND P4, PT, R23, RZ, PT ;  /* 0x000000ff1700720c */ /* 0x000fe40003f86270 */
[----:B------:R-:W-:-:S05]  /*35d0*/  IABS R5, R26 ;  /* 0x0000001a00057213 */ /* 0x000fca0000000000 */
[----:B------:R-:W-:Y:S01]  /*35e0*/  IMAD.HI.U32 R11, R18, R5, RZ ;  /* 0x00000005120b7227 */ /* 0x000fe200078e00ff */
[----:B------:R-:W-:-:S03]  /*35f0*/  IABS R7, R19 ;  /* 0x0000001300077213 */ /* 0x000fc60000000000 */
[----:B------:R-:W-:Y:S02]  /*3600*/  IMAD.MOV R11, RZ, RZ, -R11 ;  /* 0x000000ffff0b7224 */ /* 0x000fe400078e0a0b */
[----:B------:R-:W-:Y:S02]  /*3610*/  IMAD.MOV.U32 R23, RZ, RZ, R17 ;  /* 0x000000ffff177224 */ /* 0x000fe400078e0011 */
[----:B------:R-:W-:Y:S02]  /*3620*/  @!P1 IMAD.IADD R8, R8, 0x1, -R0 ;  /* 0x0000000108089824 */ /* 0x000fe400078e0a00 */
[----:B------:R-:W-:Y:S02]  /*3630*/  IMAD R5, R0, R11, R5 ;  /* 0x0000000b00057224 */ /* 0x000fe400078e0205 */
[----:B------:R-:W-:Y:S01]  /*3640*/  IMAD.HI.U32 R17, R18, R7, RZ ;  /* 0x0000000712117227 */ /* 0x000fe200078e00ff */
[----:B------:R-:W-:-:S03]  /*3650*/  IABS R4, R21 ;  /* 0x0000001500047213 */ /* 0x000fc60000000000 */
[----:B------:R-:W-:Y:S01]  /*3660*/  @!P4 IMAD.MOV R8, RZ, RZ, -R8 ;  /* 0x000000ffff08c224 */ /* 0x000fe200078e0a08 */
[----:B------:R-:W-:Y:S01]  /*3670*/  ISETP.GT.U32.AND P4, PT, R0, R5, PT ;  /* 0x000000050000720c */ /* 0x000fe20003f84070 */
[----:B------:R-:W-:-:S04]  /*3680*/  IMAD.MOV R12, RZ, RZ, -R17 ;  /* 0x000000ffff0c7224 */ /* 0x000fc800078e0a11 */
[----:B------:R-:W-:Y:S02]  /*3690*/  IMAD R7, R0, R12, R7 ;  /* 0x0000000c00077224 */ /* 0x000fe400078e0207 */
[----:B------:R-:W-:-:S04]  /*36a0*/  IMAD.HI.U32 R12, R18, R4, RZ ;  /* 0x00000004120c7227 */ /* 0x000fc800078e00ff */
[----:B------:R-:W-:Y:S02]  /*36b0*/  IMAD.MOV R12, RZ, RZ, -R12 ;  /* 0x000000ffff0c7224 */ /* 0x000fe400078e0a0c */
[----:B------:R-:W-:Y:S01]  /*36c0*/  @!P6 IMAD.MOV R6, RZ, RZ, -R6 ;  /* 0x000000ffff06e224 */ /* 0x000fe200078e0a06 */
[----:B------:R-:W-:Y:S01]  /*36d0*/  STL [R1+0x58], R8 ;  /* 0x0000580801007387 */ /* 0x000fe20000100800 */
[----:B------:R-:W-:Y:S01]  /*36e0*/  IMAD R4, R0, R12, R4 ;  /* 0x0000000c00047224 */ /* 0x000fe200078e0204 */
[----:B------:R-:W-:Y:S01]  /*36f0*/  IABS R12, R23 ;  /* 0x00000017000c7213 */ /* 0x000fe20000000000 */
[----:B------:R-:W-:Y:S01]  /*3700*/  @!P4 IMAD.IADD R5, R5, 0x1, -R0 ;  /* 0x000000010505c824 */ /* 0x000fe200078e0a00 */
[----:B------:R0:W-:Y:S01]  /*3710*/  STL [R1+0x50], R6 ;  /* 0x0000500601007387 */ /* 0x0001e20000100800 */
[----:B------:R-:W-:-:S03]  /*3720*/  ISETP.GE.AND P4, PT, R23, RZ, PT ;  /* 0x000000ff1700720c */ /* 0x000fc60003f86270 */
[----:B------:R-:W4:Y:S01]  /*3730*/  LDL.LU R23, [R1+0x24c] ;  /* 0x00024c0001177983 */ /* 0x000f220000300800 */
[----:B------:R-:W-:-:S04]  /*3740*/  IMAD.HI.U32 R13, R18, R10, RZ ;  /* 0x0000000a120d7227 */ /* 0x000fc800078e00ff */
[----:B------:R-:W-:-:S04]  /*3750*/  IMAD.MOV R13, RZ, RZ, -R13 ;  /* 0x000000ffff0d7224 */ /* 0x000fc800078e0a0d */
[----:B------:R-:W-:-:S05]  /*3760*/  IMAD R10, R0, R13, R10 ;  /* 0x0000000d000a7224 */ /* 0x000fca00078e020a */
[C---:B------:R-:W-:Y:S02]  /*3770*/  ISETP.GT.U32.AND P0, PT, R0.reuse, R10, PT ;  /* 0x0000000a0000720c */ /* 0x040fe40003f04070 */
[----:B------:R-:W-:-:S11]  /*3780*/  ISETP.GT.U32.AND P1, PT, R0, R7, PT ;  /* 0x000000070000720c */ /* 0x000fd60003f24070 */
[--C-:B------:R-:W-:Y:S01]  /*3790*/  @!P0 IMAD.IADD R10, R10, 0x1, -R0.reuse ;  /* 0x000000010a0a8824 */ /* 0x100fe200078e0a00 */
[----:B------:R-:W-:Y:S01]  /*37a0*/  ISETP.GT.U32.AND P0, PT, R0, R2, PT ;  /* 0x000000020000720c */ /* 0x000fe20003f04070 */
[----:B------:R-:W-:-:S03]  /*37b0*/  @!P1 IMAD.IADD R7, R7, 0x1, -R0 ;  /* 0x0000000107079824 */ /* 0x000fc600078e0a00 */
[----:B------:R-:W-:Y:S01]  /*37c0*/  ISETP.GT.U32.AND P1, PT, R0, R10, PT ;  /* 0x0000000a0000720c */ /* 0x000fe20003f24070 */
[----:B0-----:R-:W-:-:S08]  /*37d0*/  IMAD.HI.U32 R6, R18, R12, RZ ;  /* 0x0000000c12067227 */ /* 0x001fd000078e00ff */
[----:B------:R-:W-:-:S04]  /*37e0*/  @!P0 IMAD.IADD R2, R2, 0x1, -R0 ;  /* 0x0000000102028824 */ /* 0x000fc800078e0a00 */
[----:B------:R-:W-:Y:S01]  /*37f0*/  @!P2 IMAD.MOV R2, RZ, RZ, -R2 ;  /* 0x000000ffff02a224 */ /* 0x000fe200078e0a02 */
[C---:B------:R-:W-:Y:S01]  /*3800*/  ISETP.GT.U32.AND P2, PT, R0.reuse, R5, PT ;  /* 0x000000050000720c */ /* 0x040fe20003f44070 */
[----:B------:R-:W-:Y:S01]  /*3810*/  IMAD.MOV R6, RZ, RZ, -R6 ;  /* 0x000000ffff067224 */ /* 0x000fe200078e0a06 */
[----:B------:R-:W-:Y:S01]  /*3820*/  ISETP.GT.U32.AND P0, PT, R0, R4, PT ;  /* 0x000000040000720c */ /* 0x000fe20003f04070 */
[----:B------:R-:W-:Y:S02]  /*3830*/  @!P1 IMAD.IADD R10, R10, 0x1, -R0 ;  /* 0x000000010a0a9824 */ /* 0x000fe400078e0a00 */
[----:B------:R-:W-:Y:S01]  /*3840*/  IMAD R6, R0, R6, R12 ;  /* 0x0000000600067224 */ /* 0x000fe200078e020c */
[----:B------:R-:W-:Y:S02]  /*3850*/  ISETP.GE.AND P1, PT, R26, RZ, PT ;  /* 0x000000ff1a00720c */ /* 0x000fe40003f26270 */
[----:B------:R-:W4:Y:S04]  /*3860*/  LDL.LU R26, [R1+0x250] ;  /* 0x00025000011a7983 */ /* 0x000f280000300800 */
[----:B------:R0:W-:Y:S01]  /*3870*/  STL [R1+0x38], R2 ;  /* 0x0000380201007387 */ /* 0x0001e20000100800 */
[--C-:B------:R-:W-:Y:S01]  /*3880*/  @!P2 IMAD.IADD R5, R5, 0x1, -R0.reuse ;  /* 0x000000010505a824 */ /* 0x100fe200078e0a00 */
[----:B------:R-:W-:Y:S01]  /*3890*/  ISETP.GT.U32.AND P2, PT, R0, R6, PT ;  /* 0x000000060000720c */ /* 0x000fe20003f44070 */
[----:B------:R-:W-:Y:S01]  /*38a0*/  @!P0 IMAD.IADD R4, R4, 0x1, -R0 ;  /* 0x0000000104048824 */ /* 0x000fe200078e0a00 */
[----:B------:R-:W-:-:S04]  /*38b0*/  ISETP.GT.U32.AND P3, PT, R0, R7, PT ;  /* 0x000000070000720c */ /* 0x000fc80003f64070 */
[----:B------:R-:W-:Y:S02]  /*38c0*/  ISETP.GT.U32.AND P0, PT, R0, R4, PT ;  /* 0x000000040000720c */ /* 0x000fe40003f04070 */
[----:B------:R-:W-:-:S05]  /*38d0*/  ISETP.GE.AND P6, PT, R19, RZ, PT ;  /* 0x000000ff1300720c */ /* 0x000fca0003fc6270 */
[--C-:B------:R-:W-:Y:S02]  /*38e0*/  @!P2 IMAD.IADD R6, R6, 0x1, -R0.reuse ;  /* 0x000000010606a824 */ /* 0x100fe400078e0a00 */
[----:B------:R-:W-:-:S04]  /*38f0*/  @!P3 IMAD.IADD R7, R7, 0x1, -R0 ;  /* 0x000000010707b824 */ /* 0x000fc800078e0a00 */
[----:B------:R-:W-:Y:S02]  /*3900*/  @!P0 IMAD.IADD R4, R4, 0x1, -R0 ;  /* 0x0000000104048824 */ /* 0x000fe400078e0a00 */
[----:B------:R-:W-:Y:S02]  /*3910*/  @!P6 IMAD.MOV R7, RZ, RZ, -R7 ;  /* 0x000000ffff07e224 */ /* 0x000fe400078e0a07 */
[----:B------:R-:W-:Y:S01]  /*3920*/  @!P5 IMAD.MOV R10, RZ, RZ, -R10 ;  /* 0x000000ffff0ad224 */ /* 0x000fe200078e0a0a */
[----:B------:R-:W-:Y:S02]  /*3930*/  ISETP.GE.AND P3, PT, R21, RZ, PT ;  /* 0x000000ff1500720c */ /* 0x000fe40003f66270 */
[----:B------:R-:W4:Y:S04]  /*3940*/  LDL.LU R21, [R1+0x254] ;  /* 0x0002540001157983 */ /* 0x000f280000300800 */
[----:B------:R-:W-:Y:S04]  /*3950*/  STL [R1+0x18], R10 ;  /* 0x0000180a01007387 */ /* 0x000fe80000100800 */
[----:B------:R-:W-:Y:S01]  /*3960*/  STL [R1+0x14], R7 ;  /* 0x0000140701007387 */ /* 0x000fe20000100800 */
[----:B------:R-:W-:Y:S01]  /*3970*/  IABS R12, R20 ;  /* 0x00000014000c7213 */ /* 0x000fe20000000000 */
[----:B------:R-:W-:-:S02]  /*3980*/  @!P1 IMAD.MOV R5, RZ, RZ, -R5 ;  /* 0x000000ffff059224 */ /* 0x000fc400078e0a05 */
[----:B------:R-:W-:Y:S02]  /*3990*/  @!P3 IMAD.MOV R4, RZ, RZ, -R4 ;  /* 0x000000ffff04b224 */ /* 0x000fe400078e0a04 */
[----:B------:R-:W-:Y:S01]  /*39a0*/  IMAD.HI.U32 R16, R18, R12, RZ ;  /* 0x0000000c12107227 */ /* 0x000fe200078e00ff */
[----:B--2---:R-:W-:-:S05]  /*39b0*/  IABS R11, R22 ;  /* 0x00000016000b7213 */ /* 0x004fca0000000000 */
[----:B------:R-:W-:-:S04]  /*39c0*/  IMAD.HI.U32 R8, R18, R11, RZ ;  /* 0x0000000b12087227 */ /* 0x000fc800078e00ff */
[----:B------:R-:W-:Y:S01]  /*39d0*/  IMAD.MOV R8, RZ, RZ, -R8 ;  /* 0x000000ffff087224 */ /* 0x000fe200078e0a08 */
[----:B------:R-:W-:-:S05]  /*39e0*/  IABS R9, R3 ;  /* 0x0000000300097213 */ /* 0x000fca0000000000 */
[----:B0-----:R-:W-:-:S04]  /*39f0*/  IMAD.HI.U32 R2, R18, R9, RZ ;  /* 0x0000000912027227 */ /* 0x001fc800078e00ff */
[----:B------:R-:W-:-:S04]  /*3a00*/  IMAD.MOV R2, RZ, RZ, -R2 ;  /* 0x000000ffff027224 */ /* 0x000fc800078e0a02 */
[----:B------:R-:W-:-:S05]  /*3a10*/  IMAD R9, R0, R2, R9 ;  /* 0x0000000200097224 */ /* 0x000fca00078e0209 */
[C---:B------:R-:W-:Y:S01]  /*3a20*/  ISETP.GT.U32.AND P2, PT, R0.reuse, R9, PT ;  /* 0x000000090000720c */ /* 0x040fe20003f44070 */
[----:B------:R-:W-:-:S05]  /*3a30*/  IMAD R8, R0, R8, R11 ;  /* 0x0000000800087224 */ /* 0x000fca00078e020b */
[----:B------:R-:W-:-:S07]  /*3a40*/  ISETP.GT.U32.AND P0, PT, R0, R8, PT ;  /* 0x000000080000720c */ /* 0x000fce0003f04070 */
[----:B------:R-:W-:Y:S01]  /*3a50*/  @!P2 IMAD.IADD R9, R9, 0x1, -R0 ;  /* 0x000000010909a824 */ /* 0x000fe200078e0a00 */
[----:B------:R-:W-:-:S04]  /*3a60*/  ISETP.GT.U32.AND P2, PT, R0, R6, PT ;  /* 0x000000060000720c */ /* 0x000fc80003f44070 */
[----:B------:R-:W-:Y:S01]  /*3a70*/  ISETP.GT.U32.AND P6, PT, R0, R9, PT ;  /* 0x000000090000720c */ /* 0x000fe20003fc4070 */
[----:B------:R-:W-:Y:S01]  /*3a80*/  @!P0 IMAD.IADD R8, R8, 0x1, -R0 ;  /* 0x0000000108088824 */ /* 0x000fe200078e0a00 */
[----:B---3--:R-:W-:Y:S02]  /*3a90*/  IABS R13, R25 ;  /* 0x00000019000d7213 */ /* 0x008fe40000000000 */
[----:B----4-:R-:W-:-:S03]  /*3aa0*/  IABS R14, R27 ;  /* 0x0000001b000e7213 */ /* 0x010fc60000000000 */
[----:B------:R-:W-:-:S04]  /*3ab0*/  IMAD.HI.U32 R15, R18, R13, RZ ;  /* 0x0000000d120f7227 */ /* 0x000fc800078e00ff */
[----:B------:R-:W-:Y:S01]  /*3ac0*/  IMAD.HI.U32 R2, R18, R14, RZ ;  /* 0x0000000e12027227 */ /* 0x000fe200078e00ff */
[----:B------:R-:W-:Y:S02]  /*3ad0*/  ISETP.GE.AND P0, PT, R22, RZ, PT ;  /* 0x000000ff1600720c */ /* 0x000fe40003f06270 */
[----:B------:R-:W2:Y:S01]  /*3ae0*/  LDL.LU R22, [R1+0x258] ;  /* 0x0002580001167983 */ /* 0x000ea20000300800 */
[----:B------:R-:W-:Y:S02]  /*3af0*/  IMAD.MOV R15, RZ, RZ, -R15 ;  /* 0x000000ffff0f7224 */ /* 0x000fe400078e0a0f */
[----:B------:R-:W-:Y:S02]  /*3b00*/  IMAD.MOV R2, RZ, RZ, -R2 ;  /* 0x000000ffff027224 */ /* 0x000fe400078e0a02 */
[C---:B------:R-:W-:Y:S02]  /*3b10*/  IMAD R13, R0.reuse, R15, R13 ;  /* 0x0000000f000d7224 */ /* 0x040fe400078e020d */
[C---:B------:R-:W-:Y:S01]  /*3b20*/  IMAD R14, R0.reuse, R2, R14 ;  /* 0x00000002000e7224 */ /* 0x040fe200078e020e */
[----:B------:R-:W-:Y:S01]  /*3b30*/  ISETP.GT.U32.AND P5, PT, R0, R8, PT ;  /* 0x000000080000720c */ /* 0x000fe20003fa4070 */
[--C-:B------:R-:W-:Y:S01]  /*3b40*/  @!P2 IMAD.IADD R6, R6, 0x1, -R0.reuse ;  /* 0x000000010606a824 */ /* 0x100fe200078e0a00 */
[C---:B------:R-:W-:Y:S01]  /*3b50*/  ISETP.GT.U32.AND P2, PT, R0.reuse, R13, PT ;  /* 0x0000000d0000720c */ /* 0x040fe20003f44070 */
[----:B------:R-:W-:Y:S01]  /*3b60*/  @!P6 IMAD.IADD R9, R9, 0x1, -R0 ;  /* 0x000000010909e824 */ /* 0x000fe200078e0a00 */
[----:B------:R-:W-:-:S09]  /*3b70*/  ISETP.GT.U32.AND P6, PT, R0, R14, PT ;  /* 0x0000000e0000720c */ /* 0x000fd20003fc4070 */
[--C-:B------:R-:W-:Y:S01]  /*3b80*/  @!P5 IMAD.IADD R8, R8, 0x1, -R0.reuse ;  /* 0x000000010808d824 */ /* 0x100fe200078e0a00 */
[----:B------:R-:W-:Y:S01]  /*3b90*/  ISETP.GE.AND P5, PT, R3, RZ, PT ;  /* 0x000000ff0300720c */ /* 0x000fe20003fa6270 */
[--C-:B------:R-:W-:Y:S02]  /*3ba0*/  @!P2 IMAD.IADD R13, R13, 0x1, -R0.reuse ;  /* 0x000000010d0da824 */ /* 0x100fe400078e0a00 */
[----:B------:R-:W-:Y:S02]  /*3bb0*/  @!P6 IMAD.IADD R14, R14, 0x1, -R0 ;  /* 0x000000010e0ee824 */ /* 0x000fe400078e0a00 */
[----:B------:R-:W-:Y:S01]  /*3bc0*/  @!P0 IMAD.MOV R8, RZ, RZ, -R8 ;  /* 0x000000ffff088224 */ /* 0x000fe200078e0a08 */
[C---:B------:R-:W-:Y:S02]  /*3bd0*/  ISETP.GT.U32.AND P6, PT, R0.reuse, R13, PT ;  /* 0x0000000d0000720c */ /* 0x040fe40003fc4070 */
[----:B------:R-:W-:Y:S01]  /*3be0*/  ISETP.GT.U32.AND P0, PT, R0, R14, PT ;  /* 0x0000000e0000720c */ /* 0x000fe20003f04070 */
[----:B------:R-:W-:Y:S01]  /*3bf0*/  @!P4 IMAD.MOV R6, RZ, RZ, -R6 ;  /* 0x000000ffff06c224 */ /* 0x000fe200078e0a06 */
[----:B------:R-:W-:Y:S01]  /*3c00*/  STL [R1+0x10], R5 ;  /* 0x0000100501007387 */ /* 0x000fe20000100800 */
[----:B------:R-:W-:-:S02]  /*3c10*/  IMAD.MOV R16, RZ, RZ, -R16 ;  /* 0x000000ffff107224 */ /* 0x000fc400078e0a10 */
[----:B------:R-:W-:Y:S01]  /*3c20*/  @!P5 IMAD.MOV R9, RZ, RZ, -R9 ;  /* 0x000000ffff09d224 */ /* 0x000fe200078e0a09 */
[----:B------:R0:W-:Y:S01]  /*3c30*/  STL [R1+0xc], R4 ;  /* 0x00000c0401007387 */ /* 0x0001e20000100800 */
[----:B------:R-:W-:-:S03]  /*3c40*/  IMAD R12, R0, R16, R12 ;  /* 0x00000010000c7224 */ /* 0x000fc600078e020c */
[----:B------:R-:W-:Y:S01]  /*3c50*/  STL [R1+0x1280], R6 ;  /* 0x0012800601007387 */ /* 0x000fe20000100800 */
[--C-:B------:R-:W-:Y:S01]  /*3c60*/  @!P6 IMAD.IADD R13, R13, 0x1, -R0.reuse ;  /* 0x000000010d0de824 */ /* 0x100fe200078e0a00 */
[----:B------:R-:W-:Y:S02]  /*3c70*/  ISETP.GE.AND P6, PT, R27, RZ, PT ;  /* 0x000000ff1b00720c */ /* 0x000fe40003fc6270 */
[----:B------:R-:W-:Y:S01]  /*3c80*/  STL [R1+0x1284], R8 ;  /* 0x0012840801007387 */ /* 0x000fe20000100800 */
[----:B------:R-:W-:Y:S01]  /*3c90*/  @!P0 IMAD.IADD R14, R14, 0x1, -R0 ;  /* 0x000000010e0e8824 */ /* 0x000fe200078e0a00 */
[----:B------:R-:W-:Y:S02]  /*3ca0*/  IABS R16, R23 ;  /* 0x0000001700107213 */ /* 0x000fe40000000000 */
[----:B------:R-:W-:Y:S01]  /*3cb0*/  STL [R1+0x1288], R9 ;  /* 0x0012880901007387 */ /* 0x000fe20000100800 */
[----:B------:R-:W-:-:S03]  /*3cc0*/  ISETP.GE.AND P0, PT, R23, RZ, PT ;  /* 0x000000ff1700720c */ /* 0x000fc60003f06270 */
[----:B------:R-:W3:Y:S04]  /*3cd0*/  LDL.LU R3, [R1+0x25c] ;  /* 0x00025c0001037983 */ /* 0x000ee80000300800 */
[----:B------:R-:W4:Y:S04]  /*3ce0*/  LDL.LU R27, [R1+0x260] ;  /* 0x00026000011b7983 */ /* 0x000f280000300800 */
[----:B------:R-:W3:Y:S01]  /*3cf0*/  LDL.LU R23, [R1+0x264] ;  /* 0x0002640001177983 */ /* 0x000ee20000300800 */
[----:B------:R-:W-:-:S05]  /*3d00*/  IABS R11, R24 ;  /* 0x00000018000b7213 */ /* 0x000fca0000000000 */
[----:B------:R-:W-:-:S04]  /*3d10*/  IMAD.HI.U32 R17, R18, R11, RZ ;  /* 0x0000000b12117227 */ /* 0x000fc800078e00ff */
[----:B------:R-:W-:-:S04]  /*3d20*/  IMAD.MOV R17, RZ, RZ, -R17 ;  /* 0x000000ffff117224 */ /* 0x000fc800078e0a11 */
[----:B------:R-:W-:-:S05]  /*3d30*/  IMAD R11, R0, R17, R11 ;  /* 0x00000011000b7224 */ /* 0x000fca00078e020b */
[C---:B------:R-:W-:Y:S02]  /*3d40*/  ISETP.GT.U32.AND P1, PT, R0.reuse, R11, PT ;  /* 0x0000000b0000720c */ /* 0x040fe40003f24070 */
[----:B------:R-:W-:Y:S01]  /*3d50*/  ISETP.GT.U32.AND P3, PT, R0, R12, PT ;  /* 0x0000000c0000720c */ /* 0x000fe20003f64070 */
[----:B0-----:R-:W-:-:S10]  /*3d60*/  IMAD.HI.U32 R4, R18, R16, RZ ;  /* 0x0000001012047227 */ /* 0x001fd400078e00ff */
[--C-:B------:R-:W-:Y:S02]  /*3d70*/  @!P1 IMAD.IADD R11, R11, 0x1, -R0.reuse ;  /* 0x000000010b0b9824 */ /* 0x100fe400078e0a00 */
[----:B------:R-:W-:-:S03]  /*3d80*/  @!P3 IMAD.IADD R12, R12, 0x1, -R0 ;  /* 0x000000010c0cb824 */ /* 0x000fc600078e0a00 */
[C---:B------:R-:W-:Y:S01]  /*3d90*/  ISETP.GT.U32.AND P2, PT, R0.reuse, R11, PT ;  /* 0x0000000b0000720c */ /* 0x040fe20003f44070 */
[----:B------:R-:W-:Y:S01]  /*3da0*/  IMAD.MOV R4, RZ, RZ, -R4 ;  /* 0x000000ffff047224 */ /* 0x000fe200078e0a04 */
[----:B------:R-:W-:Y:S02]  /*3db0*/  IABS R2, R26 ;  /* 0x0000001a00027213 */ /* 0x000fe40000000000 */
[C---:B------:R-:W-:Y:S01]  /*3dc0*/  ISETP.GT.U32.AND P4, PT, R0.reuse, R12, PT ;  /* 0x0000000c0000720c */ /* 0x040fe20003f84070 */
[----:B------:R-:W-:Y:S02]  /*3dd0*/  IMAD R16, R0, R4, R16 ;  /* 0x0000000400107224 */ /* 0x000fe400078e0210 */
[----:B------:R-:W-:Y:S01]  /*3de0*/  IMAD.HI.U32 R17, R18, R2, RZ ;  /* 0x0000000212117227 */ /* 0x000fe200078e00ff */
[----:B------:R-:W-:Y:S02]  /*3df0*/  ISETP.GE.AND P1, PT, R24, RZ, PT ;  /* 0x000000ff1800720c */ /* 0x000fe40003f26270 */
[----:B------:R-:W-:Y:S01]  /*3e00*/  ISETP.GT.U32.AND P5, PT, R0, R16, PT ;  /* 0x000000100000720c */ /* 0x000fe20003fa4070 */
[----:B------:R-:W-:Y:S01]  /*3e10*/  IMAD.MOV R17, RZ, RZ, -R17 ;  /* 0x000000ffff117224 */ /* 0x000fe200078e0a11 */
[----:B------:R-:W-:Y:S01]  /*3e20*/  ISETP.GE.AND P3, PT, R20, RZ, PT ;  /* 0x000000ff1400720c */ /* 0x000fe20003f66270 */
[----:B------:R-:W-:Y:S01]  /*3e30*/  @!P2 IMAD.IADD R11, R11, 0x1, -R0 ;  /* 0x000000010b0ba824 */ /* 0x000fe200078e0a00 */
[----:B------:R-:W-:Y:S01]  /*3e40*/  ISETP.GE.AND P2, PT, R25, RZ, PT ;  /* 0x000000ff1900720c */ /* 0x000fe20003f46270 */
[----:B------:R-:W-:-:S02]  /*3e50*/  IMAD R17, R0, R17, R2 ;  /* 0x0000001100117224 */ /* 0x000fc400078e0202 */
[----:B------:R-:W-:-:S03]  /*3e60*/  @!P4 IMAD.IADD R12, R12, 0x1, -R0 ;  /* 0x000000010c0cc824 */ /* 0x000fc600078e0a00 */
[----:B------:R-:W-:Y:S01]  /*3e70*/  ISETP.GT.U32.AND P4, PT, R0, R17, PT ;  /* 0x000000110000720c */ /* 0x000fe20003f84070 */
[----:B------:R-:W-:Y:S02]  /*3e80*/  @!P1 IMAD.MOV R11, RZ, RZ, -R11 ;  /* 0x000000ffff0b9224 */ /* 0x000fe400078e0a0b */
[----:B------:R-:W-:Y:S02]  /*3e90*/  @!P5 IMAD.IADD R16, R16, 0x1, -R0 ;  /* 0x000000011010d824 */ /* 0x000fe400078e0a00 */
[----:B------:R-:W-:Y:S02]  /*3ea0*/  @!P3 IMAD.MOV R12, RZ, RZ, -R12 ;  /* 0x000000ffff0cb224 */ /* 0x000fe400078e0a0c */
[----:B------:R-:W-:Y:S01]  /*3eb0*/  @!P2 IMAD.MOV R13, RZ, RZ, -R13 ;  /* 0x000000ffff0da224 */ /* 0x000fe200078e0a0d */
[----:B------:R-:W-:Y:S01]  /*3ec0*/  IABS R19, R21 ;  /* 0x0000001500137213 */ /* 0x000fe20000000000 */
[----:B------:R-:W-:Y:S01]  /*3ed0*/  @!P6 IMAD.MOV R14, RZ, RZ, -R14 ;  /* 0x000000ffff0ee224 */ /* 0x000fe200078e0a0e */
[----:B------:R-:W-:Y:S03]  /*3ee0*/  STL [R1+0x128c], R11 ;  /* 0x00128c0b01007387 */ /* 0x000fe60000100800 */
[----:B------:R-:W-:Y:S01]  /*3ef0*/  IMAD.HI.U32 R4, R18, R19, RZ ;  /* 0x0000001312047227 */ /* 0x000fe200078e00ff */
[----:B------:R-:W-:Y:S01]  /*3f00*/  ISETP.GT.U32.AND P1, PT, R0, R16, PT ;  /* 0x000000100000720c */ /* 0x000fe20003f24070 */
[----:B------:R-:W-:Y:S02]  /*3f10*/  STL [R1+0x1290], R12 ;  /* 0x0012900c01007387 */ /* 0x000fe40000100800 */
[----:B------:R-:W-:Y:S01]  /*3f20*/  IMAD.MOV R4, RZ, RZ, -R4 ;  /* 0x000000ffff047224 */ /* 0x000fe200078e0a04 */
[----:B------:R-:W-:Y:S01]  /*3f30*/  ISETP.GE.AND P5, PT, R26, RZ, PT ;  /* 0x000000ff1a00720c */ /* 0x000fe20003fa6270 */
[----:B------:R-:W-:Y:S01]  /*3f40*/  STL [R1+0x1294], R13 ;  /* 0x0012940d01007387 */ /* 0x000fe20000100800 */
[----:B------:R-:W-:Y:S01]  /*3f50*/  @!P4 IMAD.IADD R17, R17, 0x1, -R0 ;  /* 0x000000011111c824 */ /* 0x000fe200078e0a00 */
[----:B------:R-:W-:-:S02]  /*3f60*/  ISETP.GE.AND P4, PT, R21, RZ, PT ;  /* 0x000000ff1500720c */ /* 0x000fc40003f86270 */
[----:B------:R-:W-:Y:S01]  /*3f70*/  STL [R1+0x1298], R14 ;  /* 0x0012980e01007387 */ /* 0x000fe20000100800 */
[----:B------:R-:W-:-:S03]  /*3f80*/  IMAD R19, R0, R4, R19 ;  /* 0x0000000400137224 */ /* 0x000fc600078e0213 */
[----:B------:R-:W4:Y:S04]  /*3f90*/  LDL R26, [R1+0x26c] ;  /* 0x00026c00011a7983 */ /* 0x000f280000100800 */
[----:B------:R-:W4:Y:S01]  /*3fa0*/  LDL.LU R21, [R1+0x268] ;  /* 0x0002680001157983 */ /* 0x000f220000300800 */
[----:B------:R-:W-:Y:S01]  /*3fb0*/  ISETP.GT.U32.AND P2, PT, R0, R19, PT ;  /* 0x000000130000720c */ /* 0x000fe20003f44070 */
[----:B------:R-:W-:Y:S01]  /*3fc0*/  @!P1 IMAD.IADD R16, R16, 0x1, -R0 ;  /* 0x0000000110109824 */ /* 0x000fe200078e0a00 */
[----:B------:R-:W-:-:S03]  /*3fd0*/  ISETP.GT.U32.AND P3, PT, R0, R17, PT ;  /* 0x000000110000720c */ /* 0x000fc60003f64070 */
[----:B------:R-:W-:-:S08]  /*3fe0*/  @!P0 IMAD.MOV R16, RZ, RZ, -R16 ;  /* 0x000000ffff108224 */ /* 0x000fd000078e0a10 */
[--C-:B------:R-:W-:Y:S02]  /*3ff0*/  @!P2 IMAD.IADD R19, R19, 0x1, -R0.reuse ;  /* 0x000000011313a824 */ /* 0x100fe400078e0a00 */
[----:B------:R-:W-:-:S04]  /*4000*/  @!P3 IMAD.IADD R17, R17, 0x1, -R0 ;  /* 0x000000011111b824 */ /* 0x000fc800078e0a00 */
[----:B------:R-:W-:Y:S01]  /*4010*/  @!P5 IMAD.MOV R17, RZ, RZ, -R17 ;  /* 0x000000ffff11d224 */ /* 0x000fe200078e0a11 */
[----:B------:R-:W-:Y:S04]  /*4020*/  STL [R1+0x129c], R16 ;  /* 0x00129c1001007387 */ /* 0x000fe80000100800 */
[----:B------:R0:W-:Y:S01]  /*4030*/  STL [R1+0x12a0], R17 ;  /* 0x0012a01101007387 */ /* 0x0001e20000100800 */
[----:B--2---:R-:W-:-:S05]  /*4040*/  IABS R20, R22 ;  /* 0x0000001600147213 */ /* 0x004fca0000000000 */
[----:B------:R-:W-:-:S04]  /*4050*/  IMAD.HI.U32 R2, R18, R20, RZ ;  /* 0x0000001412027227 */ /* 0x000fc800078e00ff */
[----:B------:R-:W-:-:S04]  /*4060*/  IMAD.MOV R2, RZ, RZ, -R2 ;  /* 0x000000ffff027224 */ /* 0x000fc800078e0a02 */
[----:B------:R-:W-:-:S05]  /*4070*/  IMAD R20, R0, R2, R20 ;  /* 0x0000000200147224 */ /* 0x000fca00078e0214 */
[----:B------:R-:W-:-:S13]  /*4080*/  ISETP.GT.U32.AND P1, PT, R0, R20, PT ;  /* 0x000000140000720c */ /* 0x000fda0003f24070 */
[----:B------:R-:W-:Y:S01]  /*4090*/  @!P1 IMAD.IADD R20, R20, 0x1, -R0 ;  /* 0x0000000114149824 */ /* 0x000fe200078e0a00 */
[----:B------:R-:W-:-:S13]  /*40a0*/  ISETP.GT.U32.AND P1, PT, R0, R19, PT ;  /* 0x000000130000720c */ /* 0x000fda0003f24070 */
[----:B------:R-:W-:-:S04]  /*40b0*/  @!P1 IMAD.IADD R19, R19, 0x1, -R0 ;  /* 0x0000000113139824 */ /* 0x000fc800078e0a00 */
[----:B------:R-:W-:Y:S01]  /*40c0*/  @!P4 IMAD.MOV R19, RZ, RZ, -R19 ;  /* 0x000000ffff13c224 */ /* 0x000fe200078e0a13 */
[----:B---3--:R-:W-:Y:S02]  /*40d0*/  IABS R25, R23 ;  /* 0x0000001700197213 */ /* 0x008fe40000000000 */
[----:B------:R-:W-:Y:S02]  /*40e0*/  ISETP.GE.AND P5, PT, R23, RZ, PT ;  /* 0x000000ff1700720c */ /* 0x000fe40003fa6270 */
[----:B------:R-:W2:Y:S04]  /*40f0*/  LDL R23, [R1+0x270] ;  /* 0x0002700001177983 */ /* 0x000ea80000100800 */
[----:B0-----:R-:W3:Y:S04]  /*4100*/  LDL.LU R17, [R1+0x274] ;  /* 0x0002740001117983 */ /* 0x001ee80000300800 */
[----:B------:R-:W2:Y:S04]  /*4110*/  LDL.LU R14, [R1+0x278] ;  /* 0x00027800010e7983 */ /* 0x000ea80000300800 */
[----:B------:R-:W2:Y:S04]  /*4120*/  LDL.LU R13, [R1+0x27c] ;  /* 0x00027c00010d7983 */ /* 0x000ea80000300800 */
[----:B------:R-:W-:Y:S04]  /*4130*/  STL [R1+0x12a4], R19 ;  /* 0x0012a41301007387 */ /* 0x000fe80000100800 */
[----:B------:R-:W2:Y:S01]  /*4140*/  LDL.LU R12, [R1+0x280] ;  /* 0x00028000010c7983 */ /* 0x000ea20000300800 */
[----:B------:R-:W-:-:S03]  /*4150*/  ISETP.GT.U32.AND P0, PT, R0, R20, PT ;  /* 0x000000140000720c */ /* 0x000fc60003f04070 */
[----:B------:R-:W2:Y:S01]  /*4160*/  LDL.LU R6, [R1+0x284] ;  /* 0x0002840001067983 */ /* 0x000ea20000300800 */
[----:B------:R-:W-:-:S03]  /*4170*/  ISETP.GE.AND P6, PT, R22, RZ, PT ;  /* 0x000000ff1600720c */ /* 0x000fc60003fc6270 */
[----:B------:R-:W2:Y:S04]  /*4180*/  LDL.LU R11, [R1+0x288] ;  /* 0x00028800010b7983 */ /* 0x000ea80000300800 */
[----:B------:R-:W2:Y:S02]  /*4190*/  LDL.LU R9, [R1+0x28c] ;  /* 0x00028c0001097983 */ /* 0x000ea40000300800 */
[----:B------:R-:W-:Y:S02]  /*41a0*/  @!P0 IMAD.IADD R20, R20, 0x1, -R0 ;  /* 0x0000000114148824 */ /* 0x000fe400078e0a00 */
[----:B------:R-:W2:Y:S02]  /*41b0*/  LDL.LU R8, [R1+0x290] ;  /* 0x0002900001087983 */ /* 0x000ea40000300800 */
[----:B------:R-:W-:-:S02]  /*41c0*/  @!P6 IMAD.MOV R20, RZ, RZ, -R20 ;  /* 0x000000ffff14e224 */ /* 0x000fc400078e0a14 */
[----:B------:R-:W2:Y:S04]  /*41d0*/  LDL R16, [R1+0x5fc] ;  /* 0x0005fc0001107983 */ /* 0x000ea80000100800 */
[----:B------:R0:W-:Y:S04]  /*41e0*/  STL [R1+0x12a8], R20 ;  /* 0x0012a81401007387 */ /* 0x0001e80000100800 */
[----:B0-----:R-:W2:Y:S01]  /*41f0*/  LDL.LU R20, [R1+0x26c] ;  /* 0x00026c0001147983 */ /* 0x001ea20000300800 */
[----:B------:R-:W-:-:S05]  /*4200*/  IABS R22, R3 ;  /* 0x0000000300167213 */ /* 0x000fca0000000000 */
[----:B------:R-:W-:-:S04]  /*4210*/  IMAD.HI.U32 R5, R18, R22, RZ ;  /* 0x0000001612057227 */ /* 0x000fc800078e00ff */
[----:B------:R-:W-:-:S04]  /*4220*/  IMAD.MOV R5, RZ, RZ, -R5 ;  /* 0x000000ffff057224 */ /* 0x000fc800078e0a05 */
[----:B------:R-:W-:-:S05]  /*4230*/  IMAD R22, R0, R5, R22 ;  /* 0x0000000500167224 */ /* 0x000fca00078e0216 */
[----:B------:R-:W-:Y:S02]  /*4240*/  ISETP.GT.U32.AND P1, PT, R0, R22, PT ;  /* 0x000000160000720c */ /* 0x000fe40003f24070 */
[----:B----4-:R-:W-:Y:S02]  /*4250*/  IABS R24, R27 ;  /* 0x0000001b00187213 */ /* 0x010fe40000000000 */
[----:B------:R-:W-:-:S09]  /*4260*/  ISETP.GE.AND P2, PT, R27, RZ, PT ;  /* 0x000000ff1b00720c */ /* 0x000fd20003f46270 */
[----:B------:R-:W-:Y:S01]  /*4270*/  @!P1 IMAD.IADD R22, R22, 0x1, -R0 ;  /* 0x0000000116169824 */ /* 0x000fe200078e0a00 */
[----:B------:R-:W-:-:S04]  /*4280*/  IABS R27, R21 ;  /* 0x00000015001b7213 */ /* 0x000fc80000000000 */
[----:B------:R-:W-:Y:S01]  /*4290*/  ISETP.GT.U32.AND P1, PT, R0, R22, PT ;  /* 0x000000160000720c */ /* 0x000fe20003f24070 */
[----:B------:R-:W-:-:S04]  /*42a0*/  IMAD.HI.U32 R7, R18, R27, RZ ;  /* 0x0000001b12077227 */ /* 0x000fc800078e00ff */
[----:B------:R-:W-:-:S04]  /*42b0*/  IMAD.MOV R7, RZ, RZ, -R7 ;  /* 0x000000ffff077224 */ /* 0x000fc800078e0a07 */
[----:B------:R-:W-:-:S04]  /*42c0*/  IMAD R27, R0, R7, R27 ;  /* 0x00000007001b7224 */ /* 0x000fc800078e021b */
[----:B------:R-:W-:Y:S01]  /*42d0*/  @!P1 IMAD.IADD R22, R22, 0x1, -R0 ;  /* 0x0000000116169824 */ /* 0x000fe200078e0a00 */
[----:B------:R-:W-:Y:S01]  /*42e0*/  ISETP.GT.U32.AND P1, PT, R0, R27, PT ;  /* 0x0000001b0000720c */ /* 0x000fe20003f24070 */
[----:B------:R-:W-:Y:S01]  /*42f0*/  IMAD.HI.U32 R2, R18, R25, RZ ;  /* 0x0000001912027227 */ /* 0x000fe200078e00ff */
[----:B------:R-:W-:-:S03]  /*4300*/  IABS R28, R26 ;  /* 0x0000001a001c7213 */ /* 0x000fc60000000000 */
[----:B------:R-:W-:Y:S02]  /*4310*/  IMAD.MOV R2, RZ, RZ, -R2 ;  /* 0x000000ffff027224 */ /* 0x000fe400078e0a02 */
[----:B------:R-:W-:-:S04]  /*4320*/  IMAD.HI.U32 R4, R18, R24, RZ ;  /* 0x0000001812047227 */ /* 0x000fc800078e00ff */
[----:B------:R-:W-:Y:S02]  /*4330*/  IMAD R25, R0, R2, R25 ;  /* 0x0000000200197224 */ /* 0x000fe400078e0219 */
[----:B------:R-:W-:-:S04]  /*4340*/  IMAD.HI.U32 R2, R18, R28, RZ ;  /* 0x0000001c12027227 */ /* 0x000fc800078e00ff */
[----:B------:R-:W-:Y:S02]  /*4350*/  @!P1 IMAD.IADD R27, R27, 0x1, -R0 ;  /* 0x000000011b1b9824 */ /* 0x000fe400078e0a00 */
[----:B------:R-:W-:Y:S02]  /*4360*/  IMAD.MOV R2, RZ, RZ, -R2 ;  /* 0x000000ffff027224 */ /* 0x000fe400078e0a02 */
[----:B------:R-:W-:Y:S01]  /*4370*/  IMAD.MOV R4, RZ, RZ, -R4 ;  /* 0x000000ffff047224 */ /* 0x000fe200078e0a04 */
[C---:B------:R-:W-:Y:S01]  /*4380*/  ISETP.GT.U32.AND P1, PT, R0.reuse, R27, PT ;  /* 0x0000001b0000720c */ /* 0x040fe20003f24070 */
[C---:B------:R-:W-:Y:S02]  /*4390*/  IMAD R28, R0.reuse, R2, R28 ;  /* 0x00000002001c7224 */ /* 0x040fe400078e021c */
[----:B------:R-:W-:Y:S01]  /*43a0*/  IMAD R24, R0, R4, R24 ;  /* 0x0000000400187224 */ /* 0x000fe200078e0218 */
[----:B------:R-:W-:-:S09]  /*43b0*/  ISETP.GE.AND P4, PT, R21, RZ, PT ;  /* 0x000000ff1500720c */ /* 0x000fd20003f86270 */
[----:B------:R-:W-:Y:S01]  /*43c0*/  @!P1 IMAD.IADD R27, R27, 0x1, -R0 ;  /* 0x000000011b1b9824 */ /* 0x000fe200078e0a00 */
[----:B------:R-:W-:Y:S02]  /*43d0*/  ISETP.GE.AND P3, PT, R3, RZ, PT ;  /* 0x000000ff0300720c */ /* 0x000fe40003f66270 */
[----:B---3--:R-:W-:Y:S02]  /*43e0*/  IABS R5, R17 ;  /* 0x0000001100057213 */ /* 0x008fe40000000000 */
[----:B--2---:R-:W-:-:S03]  /*43f0*/  IABS R4, R23 ;  /* 0x0000001700047213 */ /* 0x004fc60000000000 */
[----:B------:R-:W-:-:S04]  /*4400*/  IMAD.HI.U32 R2, R18, R5, RZ ;  /* 0x0000000512027227 */ /* 0x000fc800078e00ff */
[----:B------:R-:W-:Y:S02]  /*4410*/  IMAD.MOV R2, RZ, RZ, -R2 ;  /* 0x000000ffff027224 */ /* 0x000fe400078e0a02 */
[----:B------:R-:W-:Y:S01]  /*4420*/  IMAD.HI.U32 R15, R18, R4, RZ ;  /* 0x00000004120f7227 */ /* 0x000fe200078e00ff */
[----:B------:R-:W-:-:S03]  /*4430*/  IABS R7, R14 ;  /* 0x0000000e00077213 */ /* 0x000fc60000000000 */
[C---:B------:R-:W-:Y:S01]  /*4440*/  IMAD R5, R0.reuse, R2, R5 ;  /* 0x0000000200057224 */ /* 0x040fe200078e0205 */
[----:B------:R-:W-:Y:S01]  /*4450*/  IABS R2, R12 ;  /* 0x0000000c00027213 */ /* 0x000fe20000000000 */
[----:B------:R-:W-:Y:S01]  /*4460*/  IMAD.MOV R15, RZ, RZ, -R15 ;  /* 0x000000ffff0f7224 */ /* 0x000fe200078e0a0f */
[----:B------:R-:W-:Y:S02]  /*4470*/  IABS R10, R13 ;  /* 0x0000000d000a7213 */ /* 0x000fe40000000000 */
[C---:B------:R-:W-:Y:S01]  /*4480*/  ISETP.GT.U32.AND P1, PT, R0.reuse, R5, PT ;  /* 0x000000050000720c */ /* 0x040fe20003f24070 */
[----:B------:R-:W-:Y:S02]  /*4490*/  IMAD R4, R0, R15, R4 ;  /* 0x0000000f00047224 */ /* 0x000fe400078e0204 */
[----:B------:R-:W-:-:S04]  /*44a0*/  IMAD.HI.U32 R23, R18, R2, RZ ;  /* 0x0000000212177227 */ /* 0x000fc800078e00ff */
[----:B------:R-:W-:-:S04]  /*44b0*/  IMAD.HI.U32 R21, R18, R7, RZ ;  /* 0x0000000712157227 */ /* 0x000fc800078e00ff */
[----:B------:R-:W-:Y:S01]  /*44c0*/  IMAD.HI.U32 R15, R18, R10, RZ ;  /* 0x0000000a120f7227 */ /* 0x000fe200078e00ff */
[----:B------:R-:W-:-:S03]  /*44d0*/  IABS R26, R6 ;  /* 0x00000006001a7213 */ /* 0x000fc60000000000 */
[----:B------:R-:W-:Y:S02]  /*44e0*/  IMAD.MOV R23, RZ, RZ, -R23 ;  /* 0x000000ffff177224 */ /* 0x000fe400078e0a17 */
[----:B------:R-:W-:Y:S02]  /*44f0*/  IMAD.MOV R21, RZ, RZ, -R21 ;  /* 0x000000ffff157224 */ /* 0x000fe400078e0a15 */
[----:B------:R-:W-:Y:S02]  /*4500*/  IMAD.MOV R15, RZ, RZ, -R15 ;  /* 0x000000ffff0f7224 */ /* 0x000fe400078e0a0f */
[C---:B------:R-:W-:Y:S02]  /*4510*/  IMAD R2, R0.reuse, R23, R2 ;  /* 0x0000001700027224 */ /* 0x040fe400078e0202 */
[C---:B------:R-:W-:Y:S02]  /*4520*/  IMAD R7, R0.reuse, R21, R7 ;  /* 0x0000001500077224 */ /* 0x040fe400078e0207 */
[----:B------:R-:W-:Y:S01]  /*4530*/  IMAD R10, R0, R15, R10 ;  /* 0x0000000f000a7224 */ /* 0x000fe200078e020a */
[----:B------:R-:W-:Y:S01]  /*4540*/  IABS R15, R11 ;  /* 0x0000000b000f7213 */ /* 0x000fe20000000000 */
[----:B------:R-:W-:-:S04]  /*4550*/  IMAD.HI.U32 R21, R18, R26, RZ ;  /* 0x0000001a12157227 */ /* 0x000fc800078e00ff */
[----:B------:R-:W-:Y:S01]  /*4560*/  @!P1 IMAD.IADD R5, R5, 0x1, -R0 ;  /* 0x0000000105059824 */ /* 0x000fe200078e0a00 */
[----:B------:R-:W-:Y:S01]  /*4570*/  ISETP.GT.U32.AND P1, PT, R0, R2, PT ;  /* 0x000000020000720c */ /* 0x000fe20003f24070 */
[----:B------:R-:W-:Y:S02]  /*4580*/  IMAD.MOV R21, RZ, RZ, -R21 ;  /* 0x000000ffff157224 */ /* 0x000fe400078e0a15 */
[----:B------:R-:W-:-:S04]  /*4590*/  IMAD.HI.U32 R23, R18, R15, RZ ;  /* 0x0000000f12177227 */ /* 0x000fc800078e00ff */
[----:B------:R-:W-:Y:S01]  /*45a0*/  IMAD R26, R0, R21, R26 ;  /* 0x00000015001a7224 */ /* 0x000fe200078e021a */
[----:B------:R-:W-:Y:S01]  /*45b0*/  IABS R21, R8 ;  /* 0x0000000800157213 */ /* 0x000fe20000000000 */
[----:B------:R-:W-:Y:S01]  /*45c0*/  IMAD.MOV R23, RZ, RZ, -R23 ;  /* 0x000000ffff177224 */ /* 0x000fe200078e0a17 */
[----:B------:R-:W-:-:S03]  /*45d0*/  IABS R29, R9 ;  /* 0x00000009001d7213 */ /* 0x000fc60000000000 */
[----:B------:R-:W-:Y:S01]  /*45e0*/  IMAD R15, R0, R23, R15 ;  /* 0x00000017000f7224 */ /* 0x000fe200078e020f */
[----:B------:R-:W-:Y:S01]  /*45f0*/  IABS R23, R16 ;  /* 0x0000001000177213 */ /* 0x000fe20000000000 */
[----:B------:R-:W-:-:S04]  /*4600*/  IMAD.HI.U32 R19, R18, R21, RZ ;  /* 0x0000001512137227 */ /* 0x000fc800078e00ff */
[----:B------:R-:W-:Y:S01]  /*4610*/  @!P1 IMAD.IADD R2, R2, 0x1, -R0 ;  /* 0x0000000102029824 */ /* 0x000fe200078e0a00 */
[----:B------:R-:W-:Y:S01]  /*4620*/  ISETP.GE.AND P1, PT, R20, RZ, PT ;  /* 0x000000ff1400720c */ /* 0x000fe20003f26270 */
[----:B------:R-:W-:Y:S02]  /*4630*/  IMAD.MOV R20, RZ, RZ, -R19 ;  /* 0x000000ffff147224 */ /* 0x000fe400078e0a13 */
[----:B------:R-:W-:-:S04]  /*4640*/  IMAD.HI.U32 R3, R18, R29, RZ ;  /* 0x0000001d12037227 */ /* 0x000fc800078e00ff */
[----:B------:R-:W-:Y:S02]  /*4650*/  IMAD.HI.U32 R19, R18, R23, RZ ;  /* 0x0000001712137227 */ /* 0x000fe400078e00ff */
[----:B------:R-:W2:Y:S01]  /*4660*/  LDL.LU R18, [R1+0x270] ;  /* 0x0002700001127983 */ /* 0x000ea20000300800 */
[C---:B------:R-:W-:Y:S02]  /*4670*/  ISETP.GT.U32.AND P0, PT, R0.reuse, R24, PT ;  /* 0x000000180000720c */ /* 0x040fe40003f04070 */
[----:B------:R-:W-:-:S11]  /*4680*/  ISETP.GT.U32.AND P6, PT, R0, R25, PT ;  /* 0x000000190000720c */ /* 0x000fd60003fc4070 */
[----:B------:R-:W-:-:S05]  /*4690*/  @!P0 IMAD.IADD R24, R24, 0x1, -R0 ;  /* 0x0000000118188824 */ /* 0x000fca00078e0a00 */
[----:B------:R-:W-:Y:S01]  /*46a0*/  ISETP.GT.U32.AND P0, PT, R0, R24, PT ;  /* 0x000000180000720c */ /* 0x000fe20003f04070 */
[----:B------:R-:W-:-:S05]  /*46b0*/  @!P6 IMAD.IADD R25, R25, 0x1, -R0 ;  /* 0x000000011919e824 */ /* 0x000fca00078e0a00 */
[----:B------:R-:W-:-:S07]  /*46c0*/  ISETP.GT.U32.AND P6, PT, R0, R25, PT ;  /* 0x000000190000720c */ /* 0x000fce0003fc4070 */
[----:B------:R-:W-:Y:S01]  /*46d0*/  @!P0 IMAD.IADD R24, R24, 0x1, -R0 ;  /* 0x0000000118188824 */ /* 0x000fe200078e0a00 */
[----:B------:R-:W-:-:S05]  /*46e0*/  ISETP.GT.U32.AND P0, PT, R0, R28, PT ;  /* 0x0000001c0000720c */ /* 0x000fca0003f04070 */
[----:B------:R-:W-:Y:S01]  /*46f0*/  @!P6 IMAD.IADD R25, R25, 0x1, -R0 ;  /* 0x000000011919e824 */ /* 0x000fe200078e0a00 */
[----:B------:R-:W-:-:S07]  /*4700*/  ISETP.GT.U32.AND P6, PT, R0, R4, PT ;  /* 0x000000040000720c */ /* 0x000fce0003fc4070 */
        /* <DEDUP_REMOVED lines=8> */
[----:B------:R-:W-:Y:S01]  /*4790*/  @!P0 IMAD.IADD R7, R7, 0x1, -R0 ;  /* 0x0000000107078824 */ /* 0x000fe200078e0a00 */
[----:B------:R-:W-:Y:S01]  /*47a0*/  ISETP.GT.U32.AND P0, PT, R0, R26, PT ;  /* 0x0000001a0000720c */ /* 0x000fe20003f04070 */
[----:B------:R-:W-:-:S04]  /*47b0*/  @!P2 IMAD.MOV R24, RZ, RZ, -R24 ;  /* 0x000000ffff18a224 */ /* 0x000fc800078e0a18 */
[----:B------:R-:W-:Y:S01]  /*47c0*/  @!P6 IMAD.IADD R10, R10, 0x1, -R0 ;  /* 0x000000010a0ae824 */ /* 0x000fe200078e0a00 */
[----:B------:R-:W-:Y:S01]  /*47d0*/  ISETP.GT.U32.AND P2, PT, R0, R7, PT ;  /* 0x000000070000720c */ /* 0x000fe20003f44070 */
[----:B------:R-:W-:-:S06]  /*47e0*/  IMAD.MOV R3, RZ, RZ, -R3 ;  /* 0x000000ffff037224 */ /* 0x000fcc00078e0a03 */
[----:B------:R-:W-:Y:S02]  /*47f0*/  @!P0 IMAD.IADD R26, R26, 0x1, -R0 ;  /* 0x000000011a1a8824 */ /* 0x000fe400078e0a00 */
[----:B------:R-:W-:Y:S01]  /*4800*/  @!P3 IMAD.MOV R22, RZ, RZ, -R22 ;  /* 0x000000ffff16b224 */ /* 0x000fe200078e0a16 */
[C---:B------:R-:W-:Y:S01]  /*4810*/  ISETP.GT.U32.AND P3, PT, R0.reuse, R5, PT ;  /* 0x000000050000720c */ /* 0x040fe20003f64070 */
[----:B------:R-:W-:Y:S01]  /*4820*/  @!P5 IMAD.MOV R25, RZ, RZ, -R25 ;  /* 0x000000ffff19d224 */ /* 0x000fe200078e0a19 */
[C---:B------:R-:W-:Y:S01]  /*4830*/  ISETP.GT.U32.AND P5, PT, R0.reuse, R10, PT ;  /* 0x0000000a0000720c */ /* 0x040fe20003fa4070 */
[C---:B------:R-:W-:Y:S01]  /*4840*/  IMAD R21, R0.reuse, R20, R21 ;  /* 0x0000001400157224 */ /* 0x040fe200078e0215 */
[C---:B------:R-:W-:Y:S01]  /*4850*/  ISETP.GT.U32.AND P6, PT, R0.reuse, R15, PT ;  /* 0x0000000f0000720c */ /* 0x040fe20003fc4070 */
[----:B------:R-:W-:Y:S01]  /*4860*/  @!P4 IMAD.MOV R27, RZ, RZ, -R27 ;  /* 0x000000ffff1bc224 */ /* 0x000fe200078e0a1b */
[C---:B------:R-:W-:Y:S01]  /*4870*/  ISETP.GT.U32.AND P4, PT, R0.reuse, R2, PT ;  /* 0x000000020000720c */ /* 0x040fe20003f84070 */
[----:B------:R-:W-:Y:S01]  /*4880*/  @!P2 IMAD.IADD R7, R7, 0x1, -R0 ;  /* 0x000000010707a824 */ /* 0x000fe200078e0a00 */
[----:B------:R-:W-:-:S05]  /*4890*/  ISETP.GT.U32.AND P2, PT, R0, R21, PT ;  /* 0x000000150000720c */ /* 0x000fca0003f44070 */
[--C-:B------:R-:W-:Y:S01]  /*48a0*/  @!P3 IMAD.IADD R5, R5, 0x1, -R0.reuse ;  /* 0x000000010505b824 */ /* 0x100fe200078e0a00 */
[----:B------:R-:W-:Y:S01]  /*48b0*/  ISETP.GE.AND P3, PT, R17, RZ, PT ;  /* 0x000000ff1100720c */ /* 0x000fe20003f66270 */
[--C-:B------:R-:W-:Y:S01]  /*48c0*/  @!P5 IMAD.IADD R10, R10, 0x1, -R0.reuse ;  /* 0x000000010a0ad824 */ /* 0x100fe200078e0a00 */
[----:B------:R-:W-:Y:S01]  /*48d0*/  ISETP.GE.AND P5, PT, R14, RZ, PT ;  /* 0x000000ff0e00720c */ /* 0x000fe20003fa6270 */
[----:B------:R-:W-:Y:S01]  /*48e0*/  @!P6 IMAD.IADD R15, R15, 0x1, -R0 ;  /* 0x000000010f0fe824 */ /* 0x000fe200078e0a00 */
[----:B------:R-:W-:Y:S01]  /*48f0*/  ISETP.GT.U32.AND P6, PT, R0, R26, PT ;  /* 0x0000001a0000720c */ /* 0x000fe20003fc4070 */
[----:B------:R-:W-:Y:S02]  /*4900*/  @!P1 IMAD.MOV R28, RZ, RZ, -R28 ;  /* 0x000000ffff1c9224 */ /* 0x000fe400078e0a1c */
[--C-:B------:R-:W-:Y:S01]  /*4910*/  @!P4 IMAD.IADD R2, R2, 0x1, -R0.reuse ;  /* 0x000000010202c824 */ /* 0x100fe200078e0a00 */
[----:B------:R-:W-:Y:S01]  /*4920*/  ISETP.GT.U32.AND P1, PT, R0, R15, PT ;  /* 0x0000000f0000720c */ /* 0x000fe20003f24070 */
[----:B------:R-:W-:-:S04]  /*4930*/  @!P2 IMAD.IADD R21, R21, 0x1, -R0 ;  /* 0x000000011515a824 */ /* 0x000fc800078e0a00 */
[----:B------:R-:W-:Y:S02]  /*4940*/  @!P3 IMAD.MOV R5, RZ, RZ, -R5 ;  /* 0x000000ffff05b224 */ /* 0x000fe400078e0a05 */
[----:B------:R-:W-:Y:S02]  /*4950*/  @!P5 IMAD.MOV R7, RZ, RZ, -R7 ;  /* 0x000000ffff07d224 */ /* 0x000fe400078e0a07 */
[----:B------:R-:W-:Y:S01]  /*4960*/  @!P6 IMAD.IADD R26, R26, 0x1, -R0 ;  /* 0x000000011a1ae824 */ /* 0x000fe200078e0a00 */
[----:B------:R-:W-:-:S03]  /*4970*/  ISETP.GE.AND P6, PT, R13, RZ, PT ;  /* 0x000000ff0d00720c */ /* 0x000fc60003fc6270 */
[----:B------:R-:W-:Y:S01]  /*4980*/  @!P1 IMAD.IADD R15, R15, 0x1, -R0 ;  /* 0x000000010f0f9824 */ /* 0x000fe200078e0a00 */
[----:B------:R-:W-:Y:S02]  /*4990*/  ISETP.GE.AND P1, PT, R12, RZ, PT ;  /* 0x000000ff0c00720c */ /* 0x000fe40003f26270 */
[----:B--2---:R-:W-:Y:S01]  /*49a0*/  ISETP.GE.AND P0, PT, R18, RZ, PT ;  /* 0x000000ff1200720c */ /* 0x004fe20003f06270 */
[C---:B------:R-:W-:Y:S02]  /*49b0*/  IMAD R18, R0.reuse, R3, R29 ;  /* 0x0000000300127224 */ /* 0x040fe400078e021d */
[----:B------:R-:W-:Y:S01]  /*49c0*/  IMAD.MOV R29, RZ, RZ, -R19 ;  /* 0x000000ffff1d7224 */ /* 0x000fe200078e0a13 */
[----:B------:R-:W2:Y:S09]  /*49d0*/  LDL.LU R3, [R1+0x12f8] ;  /* 0x0012f80001037983 */ /* 0x000eb20000300800 */
[----:B------:R-:W-:Y:S01]  /*49e0*/  @!P0 IMAD.MOV R4, RZ, RZ, -R4 ;  /* 0x000000ffff048224 */ /* 0x000fe200078e0a04 */
[C---:B------:R-:W-:Y:S01]  /*49f0*/  ISETP.GT.U32.AND P0, PT, R0.reuse, R18, PT ;  /* 0x000000120000720c */ /* 0x040fe20003f04070 */
[C---:B------:R-:W-:Y:S01]  /*4a00*/  IMAD R23, R0.reuse, R29, R23 ;  /* 0x0000001d00177224 */ /* 0x040fe200078e0217 */
[----:B------:R-:W-:Y:S04]  /*4a10*/  STL [R1+0x12ac], R22 ;  /* 0x0012ac1601007387 */ /* 0x000fe80000100800 */
[----:B------:R-:W-:Y:S01]  /*4a20*/  ISETP.GT.U32.AND P4, PT, R0, R23, PT ;  /* 0x000000170000720c */ /* 0x000fe20003f84070 */
[----:B------:R-:W-:Y:S06]  /*4a30*/  STL [R1+0x12b0], R24 ;  /* 0x0012b01801007387 */ /* 0x000fec0000100800 */
[--C-:B------:R-:W-:Y:S01]  /*4a40*/  @!P0 IMAD.IADD R18, R18, 0x1, -R0.reuse ;  /* 0x0000000112128824 */ /* 0x100fe200078e0a00 */
[----:B------:R-:W-:Y:S04]  /*4a50*/  STL [R1+0x12b4], R25 ;  /* 0x0012b41901007387 */ /* 0x000fe80000100800 */
[----:B------:R-:W-:Y:S01]  /*4a60*/  ISETP.GT.U32.AND P2, PT, R0, R18, PT ;  /* 0x000000120000720c */ /* 0x000fe20003f44070 */
[----:B------:R-:W-:Y:S04]  /*4a70*/  STL [R1+0x12b8], R27 ;  /* 0x0012b81b01007387 */ /* 0x000fe80000100800 */
[----:B------:R-:W-:Y:S04]  /*4a80*/  STL [R1+0x12bc], R28 ;  /* 0x0012bc1c01007387 */ /* 0x000fe80000100800 */
[----:B------:R0:W-:Y:S04]  /*4a90*/  STL [R1+0x12c0], R4 ;  /* 0x0012c00401007387 */ /* 0x0001e80000100800 */
[----:B------:R1:W-:Y:S04]  /*4aa0*/  STL [R1+0x12c4], R5 ;  /* 0x0012c40501007387 */ /* 0x0003e80000100800 */
[----:B------:R-:W-:Y:S04]  /*4ab0*/  STL [R1+0x12c8], R7 ;  /* 0x0012c80701007387 */ /* 0x000fe80000100800 */
[----:B------:R-:W3:Y:S01]  /*4ac0*/  LDL.LU R14, [R1+0x40] ;  /* 0x00004000010e7983 */ /* 0x000ee20000300800 */
[----:B------:R-:W-:-:S03]  /*4ad0*/  @!P4 IMAD.IADD R23, R23, 0x1, -R0 ;  /* 0x000000011717c824 */ /* 0x000fc600078e0a00 */
[----:B------:R-:W4:Y:S01]  /*4ae0*/  LDL.LU R13, [R1+0x34] ;  /* 0x00003400010d7983 */ /* 0x000f220000300800 */
[----:B------:R-:W-:Y:S01]  /*4af0*/  ISETP.GE.AND P4, PT, R11, RZ, PT ;  /* 0x000000ff0b00720c */ /* 0x000fe20003f86270 */
[----:B------:R-:W-:Y:S01]  /*4b00*/  @!P2 IMAD.IADD R18, R18, 0x1, -R0 ;  /* 0x000000011212a824 */ /* 0x000fe200078e0a00 */
[----:B------:R-:W-:Y:S01]  /*4b10*/  ISETP.GE.AND P2, PT, R9, RZ, PT ;  /* 0x000000ff0900720c */ /* 0x000fe20003f46270 */
[----:B------:R-:W4:Y:S04]  /*4b20*/  LDL.LU R12, [R1+0x30] ;  /* 0x00003000010c7983 */ /* 0x000f280000300800 */
[----:B------:R-:W4:Y:S04]  /*4b30*/  LDL.LU R11, [R1+0x2c] ;  /* 0x00002c00010b7983 */ /* 0x000f280000300800 */
[----:B------:R-:W4:Y:S01]  /*4b40*/  LDL.LU R9, [R1+0x3c] ;  /* 0x00003c0001097983 */ /* 0x000f220000300800 */
[----:B------:R-:W0:Y:S01]  /*4b50*/  S2R R17, SR_TID.X ;  /* 0x0000000000117919 */ /* 0x000e220000002100 */
[----:B------:R-:W-:-:S02]  /*4b60*/  ISETP.GE.AND P0, PT, R6, RZ, PT ;  /* 0x000000ff0600720c */ /* 0x000fc40003f06270 */
[C---:B------:R-:W-:Y:S02]  /*4b70*/  ISETP.GT.U32.AND P3, PT, R0.reuse, R21, PT ;  /* 0x000000150000720c */ /* 0x040fe40003f64070 */
[----:B------:R-:W-:Y:S01]  /*4b80*/  ISETP.GT.U32.AND P5, PT, R0, R23, PT ;  /* 0x000000170000720c */ /* 0x000fe20003fa4070 */
[----:B------:R-:W-:Y:S01]  /*4b90*/  @!P1 IMAD.MOV R2, RZ, RZ, -R2 ;  /* 0x000000ffff029224 */ /* 0x000fe200078e0a02 */
[----:B------:R-:W-:Y:S01]  /*4ba0*/  ISETP.GE.AND P1, PT, R16, RZ, PT ;  /* 0x000000ff1000720c */ /* 0x000fe20003f26270 */
[----:B------:R-:W-:-:S08]  /*4bb0*/  @!P6 IMAD.MOV R10, RZ, RZ, -R10 ;  /* 0x000000ffff0ae224 */ /* 0x000fd000078e0a0a */
[----:B------:R-:W-:Y:S02]  /*4bc0*/  @!P3 IMAD.IADD R21, R21, 0x1, -R0 ;  /* 0x000000011515b824 */ /* 0x000fe400078e0a00 */
[C---:B0-----:R-:W-:Y:S01]  /*4bd0*/  IMAD.SHL.U32 R6, R17.reuse, 0x2, RZ ;  /* 0x0000000211067824 */ /* 0x041fe200078e00ff */
[----:B------:R-:W-:-:S04]  /*4be0*/  LOP3.LUT R4, R17, 0x7, RZ, 0xc0, !PT ;  /* 0x0000000711047812 */ /* 0x000fc800078ec0ff */
[----:B------:R-:W-:Y:S01]  /*4bf0*/  LOP3.LUT R29, R6, 0x10, RZ, 0xc0, !PT ;  /* 0x00000010061d7812 */ /* 0x000fe200078ec0ff */
[----:B-1----:R-:W-:-:S03]  /*4c00*/  IMAD R5, R4, 0x210, RZ ;  /* 0x0000021004057824 */ /* 0x002fc600078e02ff */
[----:B------:R-:W-:-:S04]  /*4c10*/  LOP3.LUT R29, R29, 0x20, R17, 0xf8, !PT ;  /* 0x000000201d1d7812 */ /* 0x000fc800078ef811 */
[----:B------:R-:W-:Y:S01]  /*4c20*/  LOP3.LUT R29, R5, R29, RZ, 0x3c, !PT ;  /* 0x0000001d051d7212 */ /* 0x000fe200078e3cff */
[----:B------:R-:W-:Y:S02]  /*4c30*/  IMAD R5, R4, 0x90, RZ ;  /* 0x0000009004057824 */ /* 0x000fe400078e02ff */
[C---:B------:R-:W-:Y:S01]  /*4c40*/  IMAD.SHL.U32 R4, R17.reuse, 0x100, RZ ;  /* 0x0000010011047824 */ /* 0x040fe200078e00ff */
[----:B------:R-:W-:Y:S02]  /*4c50*/  LOP3.LUT R17, R17, 0x3f, RZ, 0xc0, !PT ;  /* 0x0000003f11117812 */ /* 0x000fe400078ec0ff */
[----:B------:R-:W-:Y:S02]  /*4c60*/  ISETP.GE.AND P3, PT, R8, RZ, PT ;  /* 0x000000ff0800720c */ /* 0x000fe40003f66270 */
[----:B------:R-:W-:Y:S01]  /*4c70*/  LOP3.LUT R4, R29, 0x1000, R4, 0xf8, !PT ;  /* 0x000010001d047812 */ /* 0x000fe200078ef804 */
[----:B------:R-:W-:Y:S02]  /*4c80*/  IMAD R4, R17, UR6, RZ ;  /* 0x0000000611047c24 */ /* 0x000fe4000f8e02ff */
[----:B------:R-:W-:Y:S01]  /*4c90*/  @!P5 IMAD.IADD R23, R23, 0x1, -R0 ;  /* 0x000000011717d824 */ /* 0x000fe200078e0a00 */
[----:B------:R-:W-:Y:S01]  /*4ca0*/  LOP3.LUT R5, R5, 0x30, R6, 0x78, !PT ;  /* 0x0000003005057812 */ /* 0x000fe200078e7806 */
[----:B------:R-:W4:Y:S01]  /*4cb0*/  LDL.LU R8, [R1+0x28] ;  /* 0x0000280001087983 */ /* 0x000f220000300800 */
[----:B------:R-:W-:Y:S01]  /*4cc0*/  LEA R0, P6, R4, UR10, 0x1 ;  /* 0x0000000a04007c11 */ /* 0x000fe2000f8c08ff */
[----:B------:R-:W-:-:S02]  /*4cd0*/  @!P0 IMAD.MOV R26, RZ, RZ, -R26 ;  /* 0x000000ffff1a8224 */ /* 0x000fc400078e0a1a */
[----:B------:R-:W4:Y:S01]  /*4ce0*/  LDL.LU R6, [R1+0x24] ;  /* 0x0000240001067983 */ /* 0x000f220000300800 */
[----:B------:R-:W-:Y:S02]  /*4cf0*/  @!P4 IMAD.MOV R15, RZ, RZ, -R15 ;  /* 0x000000ffff0fc224 */ /* 0x000fe400078e0a0f */
[----:B------:R-:W-:Y:S01]  /*4d00*/  @!P2 IMAD.MOV R18, RZ, RZ, -R18 ;  /* 0x000000ffff12a224 */ /* 0x000fe200078e0a12 */
[----:B------:R-:W-:Y:S01]  /*4d10*/  STL [R1+0x12cc], R10 ;  /* 0x0012cc0a01007387 */ /* 0x000fe20000100800 */
[----:B------:R-:W-:Y:S02]  /*4d20*/  @!P3 IMAD.MOV R21, RZ, RZ, -R21 ;  /* 0x000000ffff15b224 */ /* 0x000fe400078e0a15 */
[----:B------:R-:W-:Y:S01]  /*4d30*/  @!P1 IMAD.MOV R23, RZ, RZ, -R23 ;  /* 0x000000ffff179224 */ /* 0x000fe200078e0a17 */
[----:B------:R0:W-:Y:S04]  /*4d40*/  STL [R1+0x12d0], R2 ;  /* 0x0012d00201007387 */ /* 0x0001e80000100800 */
[----:B------:R1:W-:Y:S04]  /*4d50*/  STL [R1+0x1220], R0 ;  /* 0x0012200001007387 */ /* 0x0003e80000100800 */
[----:B------:R-:W-:Y:S04]  /*4d60*/  STL [R1+0x12d4], R26 ;  /* 0x0012d41a01007387 */ /* 0x000fe80000100800 */
[----:B------:R-:W-:Y:S04]  /*4d70*/  STL [R1+0x12d8], R15 ;  /* 0x0012d80f01007387 */ /* 0x000fe80000100800 */
[----:B------:R-:W-:Y:S04]  /*4d80*/  STL [R1+0x12dc], R18 ;  /* 0x0012dc1201007387 */ /* 0x000fe80000100800 */
[----:B------:R-:W-:Y:S04]  /*4d90*/  STL [R1+0x12e0], R21 ;  /* 0x0012e01501007387 */ /* 0x000fe80000100800 */
[----:B------:R-:W-:Y:S01]  /*4da0*/  STL [R1+0x12e4], R23 ;  /* 0x0012e41701007387 */ /* 0x000fe20000100800 */
[----:B--2---:R-:W-:-:S02]  /*4db0*/  ISETP.NE.AND P5, PT, R3, RZ, PT ;  /* 0x000000ff0300720c */ /* 0x004fc40003fa5270 */
[----:B------:R-:W-:-:S04]  /*4dc0*/  LOP3.LUT R3, RZ, R3, RZ, 0x33, !PT ;  /* 0x00000003ff037212 */ /* 0x000fc800078e33ff */
[C---:B---3--:R-:W-:Y:S02]  /*4dd0*/  SEL R29, R3.reuse, R14, !P5 ;  /* 0x0000000e031d7207 */ /* 0x048fe40006800000 */
[----:B----4-:R-:W-:-:S03]  /*4de0*/  SEL R4, R3, R13, !P5 ;  /* 0x0000000d03047207 */ /* 0x010fc60006800000 */
[----:B------:R-:W-:Y:S01]  /*4df0*/  STL [R1+0x12e8], R29 ;  /* 0x0012e81d01007387 */ /* 0x000fe20000100800 */
[----:B0-----:R-:W-:-:S03]  /*4e00*/  SEL R2, R3, R12, !P5 ;  /* 0x0000000c03027207 */ /* 0x001fc60006800000 */
[----:B------:R0:W-:Y:S01]  /*4e10*/  STL [R1+0x34], R4 ;  /* 0x0000340401007387 */ /* 0x0001e20000100800 */
[----:B-1----:R-:W-:-:S03]  /*4e20*/  SEL R0, R3, R11, !P5 ;  /* 0x0000000b03007207 */ /* 0x002fc60006800000 */
[----:B------:R1:W-:Y:S01]  /*4e30*/  STL [R1+0x30], R2 ;  /* 0x0000300201007387 */ /* 0x0003e20000100800 */
[----:B0-----:R-:W-:-:S03]  /*4e40*/  SEL R4, R3, R9, !P5 ;  /* 0x0000000903047207 */ /* 0x001fc60006800000 */
[----:B------:R0:W-:Y:S04]  /*4e50*/  STL [R1+0x2c], R0 ;  /* 0x00002c0001007387 */ /* 0x0001e80000100800 */
[----:B------:R-:W-:Y:S04]  /*4e60*/  STL [R1+0x4c], R4 ;  /* 0x00004c0401007387 */ /* 0x000fe80000100800 */
[----:B------:R-:W2:Y:S01]  /*4e70*/  LDL.LU R29, [R1+0x5c] ;  /* 0x00005c00011d7983 */ /* 0x000ea20000300800 */
[C---:B-1----:R-:W-:Y:S02]  /*4e80*/  SEL R2, R3.reuse, R8, !P5 ;  /* 0x0000000803027207 */ /* 0x042fe40006800000 */
[----:B0-----:R-:W-:-:S03]  /*4e90*/  SEL R0, R3, R6, !P5 ;  /* 0x0000000603007207 */ /* 0x001fc60006800000 */
[----:B------:R-:W-:Y:S04]  /*4ea0*/  STL [R1+0x48], R2 ;  /* 0x0000480201007387 */ /* 0x000fe80000100800 */
[----:B--2---:R0:W-:Y:S04]  /*4eb0*/  STL [R1+0x12ec], R29 ;  /* 0x0012ec1d01007387 */ /* 0x0041e80000100800 */
[----:B------:R-:W-:Y:S04]  /*4ec0*/  STL [R1+0x44], R0 ;  /* 0x0000440001007387 */ /* 0x000fe80000100800 */
[----:B0-----:R-:W2:Y:S04]  /*4ed0*/  LDL.LU R29, [R1+0x54] ;  /* 0x00005400011d7983 */ /* 0x001ea80000300800 */
[----:B--2---:R0:W-:Y:S04]  /*4ee0*/  STL [R1+0x12f0], R29 ;  /* 0x0012f01d01007387 */ /* 0x0041e80000100800 */
[----:B0-----:R-:W2:Y:S04]  /*4ef0*/  LDL.LU R29, [R1+0x1c] ;  /* 0x00001c00011d7983 */ /* 0x001ea80000300800 */
[----:B--2---:R0:W-:Y:S04]  /*4f00*/  STL [R1+0x12f4], R29 ;  /* 0x0012f41d01007387 */ /* 0x0041e80000100800 */
[----:B0-----:R-:W2:Y:S04]  /*4f10*/  LDL.LU R29, [R1+0x20] ;  /* 0x00002000011d7983 */ /* 0x001ea80000300800 */
[----:B------:R-:W3:Y:S04]  /*4f20*/  LDL.LU R23, [R1+0x78] ;  /* 0x0000780001177983 */ /* 0x000ee80000300800 */
[----:B------:R-:W4:Y:S04]  /*4f30*/  LDL.LU R21, [R1+0x80] ;  /* 0x0000800001157983 */ /* 0x000f280000300800 */
[----:B------:R-:W3:Y:S04]  /*4f40*/  LDL.LU R18, [R1+0x88] ;  /* 0x0000880001127983 */ /* 0x000ee80000300800 */
        /* <DEDUP_REMOVED lines=23> */
[----:B------:R-:W3:Y:S01]  /*50c0*/  LDL.LU R0, [R1+0xc] ;  /* 0x00000c0001007983 */ /* 0x000ee20000300800 */
[----:B--2---:R-:W-:-:S05]  /*50d0*/  SEL R29, R3, R29, !P5 ;  /* 0x0000001d031d7207 */ /* 0x004fca0006800000 */
[----:B------:R0:W-:Y:S04]  /*50e0*/  STL [R1+0x40], R29 ;  /* 0x0000401d01007387 */ /* 0x0001e80000100800 */
[----:B0-----:R-:W2:Y:S02]  /*50f0*/  LDL.LU R29, [R1+0x12f4] ;  /* 0x0012f400011d7983 */ /* 0x001ea40000300800 */
[----:B--2---:R-:W-:-:S05]  /*5100*/  SEL R29, R3, R29, !P5 ;  /* 0x0000001d031d7207 */ /* 0x004fca0006800000 */
[----:B------:R0:W-:Y:S04]  /*5110*/  STL [R1+0x3c], R29 ;  /* 0x00003c1d01007387 */ /* 0x0001e80000100800 */
[----:B0-----:R-:W2:Y:S02]  /*5120*/  LDL.LU R29, [R1+0x12f0] ;  /* 0x0012f000011d7983 */ /* 0x001ea40000300800 */
[----:B--2---:R-:W-:-:S05]  /*5130*/  SEL R29, R3, R29, !P5 ;  /* 0x0000001d031d7207 */ /* 0x004fca0006800000 */
[----:B------:R0:W-:Y:S04]  /*5140*/  STL [R1+0x54], R29 ;  /* 0x0000541d01007387 */ /* 0x0001e80000100800 */
[----:B0-----:R-:W2:Y:S01]  /*5150*/  LDL.LU R29, [R1+0x12ec] ;  /* 0x0012ec00011d7983 */ /* 0x001ea20000300800 */
[C---:B---3--:R-:W-:Y:S02]  /*5160*/  SEL R23, R3.reuse, R23, !P5 ;  /* 0x0000001703177207 */ /* 0x048fe40006800000 */
[C---:B----4-:R-:W-:Y:S02]  /*5170*/  SEL R21, R3.reuse, R21, !P5 ;  /* 0x0000001503157207 */ /* 0x050fe40006800000 */
[C---:B------:R-:W-:Y:S02]  /*5180*/  SEL R18, R3.reuse, R18, !P5 ;  /* 0x0000001203127207 */ /* 0x040fe40006800000 */
[----:B------:R-:W-:-:S02]  /*5190*/  SEL R15, R3, R15, !P5 ;  /* 0x0000000f030f7207 */ /* 0x000fc40006800000 */
[C---:B------:R-:W-:Y:S02]  /*51a0*/  SEL R26, R3.reuse, R26, !P5 ;  /* 0x0000001a031a7207 */ /* 0x040fe40006800000 */
[C---:B------:R-:W-:Y:S02]  /*51b0*/  SEL R2, R3.reuse, R2, !P5 ;  /* 0x0000000203027207 */ /* 0x040fe40006800000 */
[C---:B------:R-:W-:Y:S02]  /*51c0*/  SEL R10, R3.reuse, R10, !P5 ;  /* 0x0000000a030a7207 */ /* 0x040fe40006800000 */
[C---:B------:R-:W-:Y:S02]  /*51d0*/  SEL R7, R3.reuse, R7, !P5 ;  /* 0x0000000703077207 */ /* 0x040fe40006800000 */
        /* <DEDUP_REMOVED lines=18> */
[----:B--2---:R-:W-:-:S05]  /*5300*/  SEL R29, R3, R29, !P5 ;  /* 0x0000001d031d7207 */ /* 0x004fca0006800000 */
[----:B------:R0:W-:Y:S04]  /*5310*/  STL [R1+0x5c], R29 ;  /* 0x00005c1d01007387 */ /* 0x0001e80000100800 */
[----:B0-----:R-:W2:Y:S04]  /*5320*/  LDL.LU R29, [R1+0x12e8] ;  /* 0x0012e800011d7983 */ /* 0x001ea80000300800 */
[----:B------:R0:W-:Y:S04]  /*5330*/  STL [R1+0x78], R23 ;  /* 0x0000781701007387 */ /* 0x0001e80000100800 */
[----:B0-----:R-:W3:Y:S04]  /*5340*/  LDL.LU R23, [R1+0x12e4] ;  /* 0x0012e40001177983 */ /* 0x001ee80000300800 */
[----:B------:R0:W-:Y:S04]  /*5350*/  STL [R1+0x80], R21 ;  /* 0x0000801501007387 */ /* 0x0001e80000100800 */
[----:B0-----:R-:W4:Y:S04]  /*5360*/  LDL.LU R21, [R1+0x12e0] ;  /* 0x0012e00001157983 */ /* 0x001f280000300800 */
[----:B------:R0:W-:Y:S04]  /*5370*/  STL [R1+0x88], R18 ;  /* 0x0000881201007387 */ /* 0x0001e80000100800 */
[----:B0-----:R-:W2:Y:S04]  /*5380*/  LDL.LU R18, [R1+0x12dc] ;  /* 0x0012dc0001127983 */ /* 0x001ea80000300800 */
        /* <DEDUP_REMOVED lines=45> */
[----:B0-----:R-:W3:Y:S01]  /*5660*/  LDL.LU R6, [R1+0x1280] ;  /* 0x0012800001067983 */ /* 0x001ee20000300800 */
[----:B------:R-:W-:-:S05]  /*5670*/  SEL R0, R3, R0, !P5 ;  /* 0x0000000003007207 */ /* 0x000fca0006800000 */
[----:B------:R3:W-:Y:S01]  /*5680*/  STL [R1+0x70], R0 ;  /* 0x0000700001007387 */ /* 0x0007e20000100800 */
[C---:B--2---:R-:W-:Y:S02]  /*5690*/  SEL R8, R3.reuse, R8, !P5 ;  /* 0x0000000803087207 */ /* 0x044fe40006800000 */
[C---:B---3--:R-:W-:Y:S02]  /*56a0*/  SEL R0, R3.reuse, R6, !P5 ;  /* 0x0000000603007207 */ /* 0x048fe40006800000 */
[----:B------:R-:W-:-:S03]  /*56b0*/  SEL R6, R3, R9, !P5 ;  /* 0x0000000903067207 */ /* 0x000fc60006800000 */
[----:B------:R0:W-:Y:S04]  /*56c0*/  STL [R1+0x6c], R0 ;  /* 0x00006c0001007387 */ /* 0x0001e80000100800 */
[----:B------:R1:W-:Y:S01]  /*56d0*/  STL [R1+0x68], R8 ;  /* 0x0000680801007387 */ /* 0x0003e20000100800 */
[----:B0-----:R-:W-:-:S03]  /*56e0*/  SEL R0, R3, R11, !P5 ;  /* 0x0000000b03007207 */ /* 0x001fc60006800000 */
[----:B------:R0:W-:Y:S01]  /*56f0*/  STL [R1+0x64], R6 ;  /* 0x0000640601007387 */ /* 0x0001e20000100800 */
[----:B-1----:R-:W-:-:S03]  /*5700*/  SEL R8, R3, R12, !P5 ;  /* 0x0000000c03087207 */ /* 0x002fc60006800000 */
        /* <DEDUP_REMOVED lines=20> */
[----:B------:R-:W-:Y:S04]  /*5850*/  STL [R1+0x10], R8 ;  /* 0x0000100801007387 */ /* 0x000fe80000100800 */
[----:B------:R-:W2:Y:S01]  /*5860*/  LDL.LU R13, [R1+0xe8] ;  /* 0x0000e800010d7983 */ /* 0x000ea20000300800 */
[----:B0-----:R-:W-:-:S03]  /*5870*/  SEL R0, R3, R28, !P5 ;  /* 0x0000001c03007207 */ /* 0x001fc60006800000 */
[----:B------:R0:W-:Y:S04]  /*5880*/  STL [R1+0xc], R6 ;  /* 0x00000c0601007387 */ /* 0x0001e80000100800 */
[----:B------:R-:W3:Y:S04]  /*5890*/  LDL.LU R9, [R1+0xe4] ;  /* 0x0000e40001097983 */ /* 0x000ee80000300800 */
[----:B------:R1:W-:Y:S04]  /*58a0*/  STL [R1+0x8], R0 ;  /* 0x0000080001007387 */ /* 0x0003e80000100800 */
[----:B0-----:R-:W3:Y:S04]  /*58b0*/  LDL.LU R6, [R1+0xe0] ;  /* 0x0000e00001067983 */ /* 0x001ee80000300800 */
[----:B------:R-:W3:Y:S04]  /*58c0*/  LDL.LU R8, [R1+0xdc] ;  /* 0x0000dc0001087983 */ /* 0x000ee80000300800 */
[----:B------:R-:W3:Y:S04]  /*58d0*/  LDL.LU R11, [R1+0x34] ;  /* 0x00003400010b7983 */ /* 0x000ee80000300800 */
[----:B------:R-:W3:Y:S01]  /*58e0*/  LDL.LU R12, [R1+0x30] ;  /* 0x00003000010c7983 */ /* 0x000ee20000300800 */
[----:B------:R-:W0:Y:S01]  /*58f0*/  S2R R25, SR_TID.X ;  /* 0x0000000000197919 */ /* 0x000e220000002100 */
[----:B-1----:R-:W-:-:S02]  /*5900*/  SEL R0, R3, R4, !P5 ;  /* 0x0000000403007207 */ /* 0x002fc40006800000 */
[----:B------:R-:W3:Y:S04]  /*5910*/  LDL.LU R14, [R1+0x2c] ;  /* 0x00002c00010e7983 */ /* 0x000ee80000300800 */
[----:B------:R-:W3:Y:S04]  /*5920*/  LDL.LU R16, [R1+0x48] ;  /* 0x0000480001107983 */ /* 0x000ee80000300800 */
[----:B------:R-:W3:Y:S04]  /*5930*/  LDL.LU R17, [R1+0x44] ;  /* 0x0000440001117983 */ /* 0x000ee80000300800 */
[----:B------:R-:W3:Y:S01]  /*5940*/  LDL.LU R4, [R1+0x4c] ;  /* 0x00004c0001047983 */ /* 0x000ee20000300800 */
[----:B------:R-:W-:-:S02]  /*5950*/  SEL R5, R3, R5, !P5 ;  /* 0x0000000503057207 */ /* 0x000fc40006800000 */
[C---:B------:R-:W-:Y:S02]  /*5960*/  SEL R7, R3.reuse, R7, !P5 ;  /* 0x0000000703077207 */ /* 0x040fe40006800000 */
[C---:B------:R-:W-:Y:S01]  /*5970*/  SEL R19, R3.reuse, R10, !P5 ;  /* 0x0000000a03137207 */ /* 0x040fe20006800000 */
[----:B------:R-:W-:Y:S01]  /*5980*/  STL [R1+0x1224], R0 ;  /* 0x0012240001007387 */ /* 0x000fe20000100800 */
[C---:B------:R-:W-:Y:S02]  /*5990*/  SEL R20, R3.reuse, R2, !P5 ;  /* 0x0000000203147207 */ /* 0x040fe40006800000 */
[C---:B------:R-:W-:Y:S01]  /*59a0*/  SEL R26, R3.reuse, R26, !P5 ;  /* 0x0000001a031a7207 */ /* 0x040fe20006800000 */
[----:B------:R2:W-:Y:S01]  /*59b0*/  STL [R1+0x1228], R5 ;  /* 0x0012280501007387 */ /* 0x0005e20000100800 */
[----:B------:R-:W-:Y:S02]  /*59c0*/  SEL R22, R3, R15, !P5 ;  /* 0x0000000f03167207 */ /* 0x000fe40006800000 */
[----:B0-----:R-:W-:Y:S01]  /*59d0*/  LOP3.LUT R25, R25, 0x3f, RZ, 0xc0, !PT ;  /* 0x0000003f19197812 */ /* 0x001fe200078ec0ff */
[----:B------:R-:W-:Y:S01]  /*59e0*/  STL [R1+0x122c], R7 ;  /* 0x00122c0701007387 */ /* 0x000fe20000100800 */
[----:B------:R-:W-:-:S02]  /*59f0*/  SEL R24, R3, R18, !P5 ;  /* 0x0000001203187207 */ /* 0x000fc40006800000 */
[----:B----4-:R-:W-:Y:S01]  /*5a00*/  SEL R21, R3, R21, !P5 ;  /* 0x0000001503157207 */ /* 0x010fe20006800000 */
[----:B------:R-:W-:Y:S01]  /*5a10*/  STL [R1+0x1230], R19 ;  /* 0x0012301301007387 */ /* 0x000fe20000100800 */
[----:B------:R-:W-:Y:S01]  /*5a20*/  IMAD R27, R25, UR6, RZ ;  /* 0x00000006191b7c24 */ /* 0x000fe2000f8e02ff */
[----:B------:R-:W-:Y:S02]  /*5a30*/  SEL R25, R3, R23, !P5 ;  /* 0x0000001703197207 */ /* 0x000fe40006800000 */
[----:B------:R-:W-:Y:S04]  /*5a40*/  STL [R1+0x1234], R20 ;  /* 0x0012341401007387 */ /* 0x000fe80000100800 */
[----:B------:R-:W-:Y:S04]  /*5a50*/  STL [R1+0x1238], R26 ;  /* 0x0012381a01007387 */ /* 0x000fe80000100800 */
[----:B------:R-:W-:Y:S04]  /*5a60*/  STL [R1+0x123c], R22 ;  /* 0x00123c1601007387 */ /* 0x000fe80000100800 */
[----:B------:R-:W-:Y:S04]  /*5a70*/  STL [R1+0x1240], R24 ;  /* 0x0012401801007387 */ /* 0x000fe80000100800 */
[----:B------:R-:W-:Y:S04]  /*5a80*/  STL [R1+0x1244], R21 ;  /* 0x0012441501007387 */ /* 0x000fe80000100800 */
[----:B------:R-:W-:Y:S01]  /*5a90*/  STL [R1+0x1248], R25 ;  /* 0x0012481901007387 */ /* 0x000fe20000100800 */
[----:B--2---:R-:W-:-:S05]  /*5aa0*/  IMAD R5, R13, UR7, RZ ;  /* 0x000000070d057c24 */ /* 0x004fca000f8e02ff */
[----:B------:R-:W-:Y:S01]  /*5ab0*/  STL [R1+0xe8], R5 ;  /* 0x0000e80501007387 */ /* 0x000fe20000100800 */
[----:B---3--:R-:W-:Y:S02]  /*5ac0*/  IMAD R0, R9, UR7, RZ ;  /* 0x0000000709007c24 */ /* 0x008fe4000f8e02ff */
[----:B------:R-:W-:Y:S02]  /*5ad0*/  IMAD R3, R6, UR7, RZ ;  /* 0x0000000706037c24 */ /* 0x000fe4000f8e02ff */
[----:B------:R-:W2:Y:S04]  /*5ae0*/  LDL.LU R6, [R1+0x40] ;  /* 0x0000400001067983 */ /* 0x000ea80000300800 */
[----:B------:R0:W-:Y:S04]  /*5af0*/  STL [R1+0xe4], R0 ;  /* 0x0000e40001007387 */ /* 0x0001e80000100800 */
[----:B------:R1:W-:Y:S01]  /*5b00*/  STL [R1+0xe0], R3 ;  /* 0x0000e00301007387 */ /* 0x0003e20000100800 */
[----:B0-----:R-:W-:-:S03]  /*5b10*/  IMAD R0, R8, UR7, RZ ;  /* 0x0000000708007c24 */ /* 0x001fc6000f8e02ff */
[----:B------:R-:W3:Y:S01]  /*5b20*/  LDL.LU R8, [R1+0x3c] ;  /* 0x00003c0001087983 */ /* 0x000ee20000300800 */
[----:B-1----:R-:W-:-:S03]  /*5b30*/  IMAD R3, R29, UR12, RZ ;  /* 0x0000000c1d037c24 */ /* 0x002fc6000f8e02ff */
[----:B------:R-:W4:Y:S01]  /*5b40*/  LDL.LU R9, [R1+0x54] ;  /* 0x0000540001097983 */ /* 0x000f220000300800 */
[----:B------:R-:W-:-:S03]  /*5b50*/  IMAD R29, R11, UR12, RZ ;  /* 0x0000000c0b1d7c24 */ /* 0x000fc6000f8e02ff */
[----:B------:R0:W-:Y:S01]  /*5b60*/  STL [R1+0xdc], R0 ;  /* 0x0000dc0001007387 */ /* 0x0001e20000100800 */
[----:B------:R-:W-:-:S03]  /*5b70*/  IMAD R28, R12, UR12, RZ ;  /* 0x0000000c0c1c7c24 */ /* 0x000fc6000f8e02ff */
[----:B0-----:R-:W4:Y:S04]  /*5b80*/  LDL.LU R0, [R1+0x5c] ;  /* 0x00005c0001007983 */ /* 0x001f280000300800 */
[----:B------:R0:W-:Y:S04]  /*5b90*/  STL [R1], R3 ;  /* 0x0000000301007387 */ /* 0x0001e80000100800 */
[----:B------:R-:W4:Y:S04]  /*5ba0*/  LDL.LU R11, [R1+0x78] ;  /* 0x00007800010b7983 */ /* 0x000f280000300800 */
[----:B------:R-:W4:Y:S04]  /*5bb0*/  LDL.LU R12, [R1+0x80] ;  /* 0x00008000010c7983 */ /* 0x000f280000300800 */
[----:B------:R-:W4:Y:S01]  /*5bc0*/  LDL.LU R13, [R1+0x88] ;  /* 0x00008800010d7983 */ /* 0x000f220000300800 */
[----:B------:R-:W-:Y:S01]  /*5bd0*/  LEA.HI.X.SX32 R2, R27, UR11, 0x1, P6 ;  /* 0x0000000b1b027c11 */ /* 0x000fe2000b0f0eff */
[----:B------:R-:W-:-:S02]  /*5be0*/  IMAD R27, R14, UR12, RZ ;  /* 0x0000000c0e1b7c24 */ /* 0x000fc4000f8e02ff */
[----:B------:R-:W-:Y:S01]  /*5bf0*/  IMAD R23, R4, UR12, RZ ;  /* 0x0000000c04177c24 */ /* 0x000fe2000f8e02ff */
[----:B------:R-:W-:Y:S01]  /*5c00*/  STL.64 [R1+0x1208], R28 ;  /* 0x0012081c01007387 */ /* 0x000fe20000100a00 */
[----:B0-----:R-:W-:-:S03]  /*5c10*/  IMAD R3, R16, UR12, RZ ;  /* 0x0000000c10037c24 */ /* 0x001fc6000f8e02ff */
[----:B------:R-:W-:Y:S04]  /*5c20*/  STL [R1+0x124c], R29 ;  /* 0x00124c1d01007387 */ /* 0x000fe80000100800 */
[----:B------:R-:W4:Y:S04]  /*5c30*/  LDL.LU R14, [R1+0x90] ;  /* 0x00009000010e7983 */ /* 0x000f280000300800 */
[----:B------:R-:W-:Y:S04]  /*5c40*/  STL [R1+0x1250], R27 ;  /* 0x0012501b01007387 */ /* 0x000fe80000100800 */
[----:B------:R-:W-:Y:S01]  /*5c50*/  STL [R1+0x1254], R23 ;  /* 0x0012541701007387 */ /* 0x000fe20000100800 */
[----:B------:R-:W-:-:S03]  /*5c60*/  IMAD R4, R17, UR12, RZ ;  /* 0x0000000c11047c24 */ /* 0x000fc6000f8e02ff */
[----:B------:R-:W4:Y:S04]  /*5c70*/  LDL.LU R15, [R1+0xb0] ;  /* 0x0000b000010f7983 */ /* 0x000f280000300800 */
[----:B------:R-:W4:Y:S04]  /*5c80*/  LDL.LU R16, [R1+0xb8] ;  /* 0x0000b80001107983 */ /* 0x000f280000300800 */
[----:B------:R0:W-:Y:S04]  /*5c90*/  STL.64 [R1+0x1210], R2 ;  /* 0x0012100201007387 */ /* 0x0001e80000100a00 */
[----:B------:R-:W-:Y:S04]  /*5ca0*/  STL [R1+0x1258], R3 ;  /* 0x0012580301007387 */ /* 0x000fe80000100800 */
[----:B------:R-:W4:Y:S04]  /*5cb0*/  LDL.LU R17, [R1+0xbc] ;  /* 0x0000bc0001117983 */ /* 0x000f280000300800 */
[----:B------:R-:W4:Y:S04]  /*5cc0*/  LDL.LU R18, [R1+0xc4] ;  /* 0x0000c40001127983 */ /* 0x000f280000300800 */
[----:B------:R-:W0:Y:S04]  /*5cd0*/  LDL.LU R24, [R1+0xd8] ;  /* 0x0000d80001187983 */ /* 0x000e280000300800 */
[----:B------:R-:W4:Y:S04]  /*5ce0*/  LDL.LU R22, [R1+0xd4] ;  /* 0x0000d40001167983 */ /* 0x000f280000300800 */
[----:B------:R-:W4:Y:S04]  /*5cf0*/  LDL.LU R26, [R1+0xd0] ;  /* 0x0000d000011a7983 */ /* 0x000f280000300800 */
[----:B------:R-:W4:Y:S04]  /*5d00*/  LDL.LU R20, [R1+0xcc] ;  /* 0x0000cc0001147983 */ /* 0x000f280000300800 */
[----:B------:R1:W-:Y:S01]  /*5d10*/  STL [R1+0x125c], R4 ;  /* 0x00125c0401007387 */ /* 0x0003e20000100800 */
[----:B--2---:R-:W-:-:S05]  /*5d20*/  IMAD R6, R6, UR12, RZ ;  /* 0x0000000c06067c24 */ /* 0x004fca000f8e02ff */
[----:B------:R-:W-:Y:S01]  /*5d30*/  STL [R1+0x1260], R6 ;  /* 0x0012600601007387 */ /* 0x000fe20000100800 */
[----:B---3--:R-:W-:Y:S02]  /*5d40*/  IMAD R8, R8, UR12, RZ ;  /* 0x0000000c08087c24 */ /* 0x008fe4000f8e02ff */
[----:B----4-:R-:W-:-:S05]  /*5d50*/  IMAD R9, R9, UR12, RZ ;  /* 0x0000000c09097c24 */ /* 0x010fca000f8e02ff */
[----:B------:R-:W-:Y:S04]  /*5d60*/  STL.64 [R1+0x1200], R8 ;  /* 0x0012000801007387 */ /* 0x000fe80000100a00 */
[----:B------:R-:W-:Y:S01]  /*5d70*/  STL [R1+0x1264], R9 ;  /* 0x0012640901007387 */ /* 0x000fe20000100800 */
[----:B------:R-:W-:Y:S02]  /*5d80*/  IMAD R10, R0, UR12, RZ ;  /* 0x0000000c000a7c24 */ /* 0x000fe4000f8e02ff */
[----:B------:R-:W-:Y:S02]  /*5d90*/  IMAD R11, R11, UR12, RZ ;  /* 0x0000000c0b0b7c24 */ /* 0x000fe4000f8e02ff */
[----:B------:R-:W-:-:S03]  /*5da0*/  IMAD R12, R12, UR12, RZ ;  /* 0x0000000c0c0c7c24 */ /* 0x000fc6000f8e02ff */
[----:B------:R-:W-:Y:S01]  /*5db0*/  STL.64 [R1+0x1218], R10 ;  /* 0x0012180a01007387 */ /* 0x000fe20000100a00 */
[----:B------:R-:W-:-:S03]  /*5dc0*/  IMAD R13, R13, UR12, RZ ;  /* 0x0000000c0d0d7c24 */ /* 0x000fc6000f8e02ff */
[----:B------:R-:W-:Y:S04]  /*5dd0*/  STL [R1+0x1268], R11 ;  /* 0x0012680b01007387 */ /* 0x000fe80000100800 */
[----:B------:R-:W-:Y:S04]  /*5de0*/  STL [R1+0x126c], R12 ;  /* 0x00126c0c01007387 */ /* 0x000fe80000100800 */
[----:B------:R-:W-:Y:S04]  /*5df0*/  STL [R1+0x1270], R13 ;  /* 0x0012700d01007387 */ /* 0x000fe80000100800 */
[----:B------:R-:W2:Y:S04]  /*5e00*/  LDL.LU R19, [R1+0xc8] ;  /* 0x0000c80001137983 */ /* 0x000ea80000300800 */
[----:B------:R-:W3:Y:S04]  /*5e10*/  LDL.LU R7, [R1+0xc0] ;  /* 0x0000c00001077983 */ /* 0x000ee80000300800 */
[----:B------:R-:W4:Y:S04]  /*5e20*/  LDL.LU R5, [R1+0xb4] ;  /* 0x0000b40001057983 */ /* 0x000f280000300800 */
[----:B------:R-:W4:Y:S01]  /*5e30*/  LDL.LU R0, [R1+0xac] ;  /* 0x0000ac0001007983 */ /* 0x000f220000300800 */
[----:B------:R-:W-:-:S02]  /*5e40*/  IMAD R14, R14, UR12, RZ ;  /* 0x0000000c0e0e7c24 */ /* 0x000fc4000f8e02ff */
[----:B------:R-:W-:Y:S02]  /*5e50*/  IMAD R15, R15, UR12, RZ ;  /* 0x0000000c0f0f7c24 */ /* 0x000fe4000f8e02ff */
[----:B------:R-:W-:Y:S01]  /*5e60*/  IMAD R16, R16, UR12, RZ ;  /* 0x0000000c10107c24 */ /* 0x000fe2000f8e02ff */
[----:B------:R-:W-:Y:S04]  /*5e70*/  STL [R1+0x1274], R14 ;  /* 0x0012740e01007387 */ /* 0x000fe80000100800 */
[----:B------:R-:W-:Y:S04]  /*5e80*/  STL [R1+0x1278], R15 ;  /* 0x0012780f01007387 */ /* 0x000fe80000100800 */
[----:B------:R1:W-:Y:S01]  /*5e90*/  STL [R1+0x127c], R16 ;  /* 0x00127c1001007387 */ /* 0x0003e20000100800 */
[----:B0-----:R-:W-:-:S02]  /*5ea0*/  IMAD R2, R24, UR12, RZ ;  /* 0x0000000c18027c24 */ /* 0x001fc4000f8e02ff */
[----:B-1----:R-:W-:-:S03]  /*5eb0*/  IMAD R4, R22, UR12, RZ ;  /* 0x0000000c16047c24 */ /* 0x002fc6000f8e02ff */
[----:B------:R0:W-:Y:S01]  /*5ec0*/  STL [R1+0x2c], R2 ;  /* 0x00002c0201007387 */ /* 0x0001e20000100800 */
[----:B------:R-:W-:-:S03]  /*5ed0*/  IMAD R3, R26, UR12, RZ ;  /* 0x0000000c1a037c24 */ /* 0x000fc6000f8e02ff */
[----:B------:R1:W-:Y:S04]  /*5ee0*/  STL [R1+0x30], R4 ;  /* 0x0000300401007387 */ /* 0x0003e80000100800 */
[----:B------:R-:W4:Y:S01]  /*5ef0*/  LDL.LU R16, [R1+0xa8] ;  /* 0x0000a80001107983 */ /* 0x000f220000300800 */
[----:B0-----:R-:W-:-:S03]  /*5f00*/  IMAD R2, R20, UR12, RZ ;  /* 0x0000000c14027c24 */ /* 0x001fc6000f8e02ff */
[----:B------:R0:W-:Y:S04]  /*5f10*/  STL [R1+0x34], R3 ;  /* 0x0000340301007387 */ /* 0x0001e80000100800 */
[----:B------:R-:W4:Y:S04]  /*5f20*/  LDL.LU R15, [R1+0xa4] ;  /* 0x0000a400010f7983 */ /* 0x000f280000300800 */
[----:B------:R0:W-:Y:S04]  /*5f30*/  STL [R1+0x3c], R2 ;  /* 0x00003c0201007387 */ /* 0x0001e80000100800 */
[----:B------:R-:W4:Y:S04]  /*5f40*/  LDL.LU R14, [R1+0xa0] ;  /* 0x0000a000010e7983 */ /* 0x000f280000300800 */
[----:B------:R-:W4:Y:S04]  /*5f50*/  LDL.LU R13, [R1+0x9c] ;  /* 0x00009c00010d7983 */ /* 0x000f280000300800 */
[----:B------:R-:W4:Y:S04]  /*5f60*/  LDL.LU R12, [R1+0x98] ;  /* 0x00009800010c7983 */ /* 0x000f280000300800 */
[----:B------:R-:W4:Y:S04]  /*5f70*/  LDL.LU R11, [R1+0x94] ;  /* 0x00009400010b7983 */ /* 0x000f280000300800 */
[----:B------:R-:W4:Y:S04]  /*5f80*/  LDL.LU R9, [R1+0x8c] ;  /* 0x00008c0001097983 */ /* 0x000f280000300800 */
[----:B------:R-:W4:Y:S04]  /*5f90*/  LDL.LU R6, [R1+0x84] ;  /* 0x0000840001067983 */ /* 0x000f280000300800 */
[----:B-1----:R-:W4:Y:S04]  /*5fa0*/  LDL.LU R4, [R1+0x7c] ;  /* 0x00007c0001047983 */ /* 0x002f280000300800 */
[----:B0-----:R-:W4:Y:S04]  /*5fb0*/  LDL.LU R3, [R1+0x74] ;  /* 0x0000740001037983 */ /* 0x001f280000300800 */
[----:B------:R-:W4:Y:S04]  /*5fc0*/  LDL.LU R23, [R1+0x70] ;  /* 0x0000700001177983 */ /* 0x000f280000300800 */
[----:B------:R-:W4:Y:S04]  /*5fd0*/  LDL.LU R27, [R1+0x6c] ;  /* 0x00006c00011b7983 */ /* 0x000f280000300800 */
[----:B------:R-:W4:Y:S04]  /*5fe0*/  LDL.LU R29, [R1+0x68] ;  /* 0x00006800011d7983 */ /* 0x000f280000300800 */
[----:B------:R-:W4:Y:S04]  /*5ff0*/  LDL.LU R10, [R1+0x64] ;  /* 0x00006400010a7983 */ /* 0x000f280000300800 */
[----:B------:R-:W4:Y:S04]  /*6000*/  LDL.LU R8, [R1+0x60] ;  /* 0x0000600001087983 */ /* 0x000f280000300800 */
[----:B------:R-:W4:Y:S04]  /*6010*/  LDL.LU R2, [R1+0x58] ;  /* 0x0000580001027983 */ /* 0x000f280000300800 */
[----:B------:R-:W4:Y:S01]  /*6020*/  LDL.LU R28, [R1+0x50] ;  /* 0x00005000011c7983 */ /* 0x000f220000300800 */
[----:B--2---:R-:W-:-:S02]  /*6030*/  IMAD R19, R19, UR12, RZ ;  /* 0x0000000c13137c24 */ /* 0x004fc4000f8e02ff */
[----:B---3--:R-:W-:-:S03]  /*6040*/  IMAD R7, R7, UR12, RZ ;  /* 0x0000000c07077c24 */ /* 0x008fc6000f8e02ff */
[----:B------:R0:W-:Y:S01]  /*6050*/  STL [R1+0x40], R19 ;  /* 0x0000401301007387 */ /* 0x0001e20000100800 */
[----:B----4-:R-:W-:-:S03]  /*6060*/  IMAD R5, R5, UR12, RZ ;  /* 0x0000000c05057c24 */ /* 0x010fc6000f8e02ff */
[----:B------:R1:W-:Y:S01]  /*6070*/  STL [R1+0x44], R7 ;  /* 0x0000440701007387 */ /* 0x0003e20000100800 */
[----:B------:R-:W-:-:S03]  /*6080*/  IMAD R0, R0, UR12, RZ ;  /* 0x0000000c00007c24 */ /* 0x000fc6000f8e02ff */
[----:B------:R-:W2:Y:S04]  /*6090*/  LDL.LU R25, [R1+0x38] ;  /* 0x0000380001197983 */ /* 0x000ea80000300800 */
[----:B------:R3:W-:Y:S04]  /*60a0*/  STL [R1+0x48], R5 ;  /* 0x0000480501007387 */ /* 0x0007e80000100800 */
[----:B------:R-:W4:Y:S04]  /*60b0*/  LDL.LU R21, [R1+0x28] ;  /* 0x0000280001157983 */ /* 0x000f280000300800 */
[----:B------:R0:W-:Y:S04]  /*60c0*/  STL [R1+0x4c], R0 ;  /* 0x00004c0001007387 */ /* 0x0001e80000100800 */
[----:B------:R-:W4:Y:S04]  /*60d0*/  LDL.LU R24, [R1+0x24] ;  /* 0x0000240001187983 */ /* 0x000f280000300800 */
[----:B------:R-:W4:Y:S04]  /*60e0*/  LDL.LU R22, [R1+0x20] ;  /* 0x0000200001167983 */ /* 0x000f280000300800 */
[----:B------:R-:W4:Y:S04]  /*60f0*/  LDL.LU R26, [R1+0x1c] ;  /* 0x00001c00011a7983 */ /* 0x000f280000300800 */
[----:B------:R-:W4:Y:S04]  /*6100*/  LDL.LU R20, [R1+0x18] ;  /* 0x0000180001147983 */ /* 0x000f280000300800 */
[----:B0-----:R-:W4:Y:S04]  /*6110*/  LDL.LU R19, [R1+0x14] ;  /* 0x0000140001137983 */ /* 0x001f280000300800 */
[----:B-1----:R-:W4:Y:S04]  /*6120*/  LDL.LU R7, [R1+0x10] ;  /* 0x0000100001077983 */ /* 0x002f280000300800 */
[----:B---3--:R-:W3:Y:S04]  /*6130*/  LDL.LU R5, [R1+0xc] ;  /* 0x00000c0001057983 */ /* 0x008ee80000300800 */
[----:B------:R-:W3:Y:S01]  /*6140*/  LDL.LU R0, [R1+0x8] ;  /* 0x0000080001007983 */ /* 0x000ee20000300800 */
[----:B------:R-:W-:-:S02]  /*6150*/  IMAD R16, R16, UR12, RZ ;  /* 0x0000000c10107c24 */ /* 0x000fc4000f8e02ff */
[----:B------:R-:W-:-:S03]  /*6160*/  IMAD R15, R15, UR12, RZ ;  /* 0x0000000c0f0f7c24 */ /* 0x000fc6000f8e02ff */
[----:B------:R0:W-:Y:S01]  /*6170*/  STL [R1+0x54], R16 ;  /* 0x0000541001007387 */ /* 0x0001e20000100800 */
[----:B------:R-:W-:Y:S02]  /*6180*/  IMAD R14, R14, UR12, RZ ;  /* 0x0000000c0e0e7c24 */ /* 0x000fe4000f8e02ff */
[----:B------:R-:W-:Y:S01]  /*6190*/  IMAD R13, R13, UR12, RZ ;  /* 0x0000000c0d0d7c24 */ /* 0x000fe2000f8e02ff */
[----:B0-----:R-:W3:Y:S01]  /*61a0*/  LDL.LU R16, [R1+0x127c] ;  /* 0x00127c0001107983 */ /* 0x001ee20000300800 */
[----:B------:R-:W-:-:S03]  /*61b0*/  IMAD R12, R12, UR12, RZ ;  /* 0x0000000c0c0c7c24 */ /* 0x000fc6000f8e02ff */
[----:B------:R0:W-:Y:S01]  /*61c0*/  STL [R1+0x5c], R15 ;  /* 0x00005c0f01007387 */ /* 0x0001e20000100800 */
[----:B------:R-:W-:Y:S02]  /*61d0*/  IMAD R11, R11, UR12, RZ ;  /* 0x0000000c0b0b7c24 */ /* 0x000fe4000f8e02ff */
[----:B------:R-:W-:Y:S01]  /*61e0*/  IMAD R9, R9, UR12, RZ ;  /* 0x0000000c09097c24 */ /* 0x000fe2000f8e02ff */
[----:B0-----:R-:W3:Y:S04]  /*61f0*/  LDL.LU R15, [R1+0x1278] ;  /* 0x00127800010f7983 */ /* 0x001ee80000300800 */
[----:B------:R0:W-:Y:S01]  /*6200*/  STL [R1+0x78], R14 ;  /* 0x0000780e01007387 */ /* 0x0001e20000100800 */
[----:B------:R-:W-:Y:S02]  /*6210*/  IMAD R6, R6, UR12, RZ ;  /* 0x0000000c06067c24 */ /* 0x000fe4000f8e02ff */
[----:B------:R-:W-:Y:S01]  /*6220*/  IMAD R4, R4, UR12, RZ ;  /* 0x0000000c04047c24 */ /* 0x000fe2000f8e02ff */
[----:B0-----:R-:W3:Y:S04]  /*6230*/  LDL.LU R14, [R1+0x1274] ;  /* 0x00127400010e7983 */ /* 0x001ee80000300800 */
[----:B------:R0:W-:Y:S01]  /*6240*/  STL [R1+0x80], R13 ;  /* 0x0000800d01007387 */ /* 0x0001e20000100800 */
[----:B------:R-:W-:-:S03]  /*6250*/  IMAD R3, R3, UR12, RZ ;  /* 0x0000000c03037c24 */ /* 0x000fc6000f8e02ff */
[----:B0-----:R-:W3:Y:S04]  /*6260*/  LDL.LU R13, [R1+0x1270] ;  /* 0x00127000010d7983 */ /* 0x001ee80000300800 */
[----:B------:R0:W-:Y:S01]  /*6270*/  STL [R1+0x88], R12 ;  /* 0x0000880c01007387 */ /* 0x0001e20000100800 */
[----:B------:R-:W-:-:S03]  /*6280*/  IMAD R23, R23, UR12, RZ ;  /* 0x0000000c17177c24 */ /* 0x000fc6000f8e02ff */
[----:B0-----:R-:W3:Y:S04]  /*6290*/  LDL.LU R12, [R1+0x126c] ;  /* 0x00126c00010c7983 */ /* 0x001ee80000300800 */
[----:B------:R0:W-:Y:S01]  /*62a0*/  STL [R1+0x90], R11 ;  /* 0x0000900b01007387 */ /* 0x0001e20000100800 */
[----:B------:R-:W-:-:S03]  /*62b0*/  IMAD R27, R27, UR12, RZ ;  /* 0x0000000c1b1b7c24 */ /* 0x000fc6000f8e02ff */
[----:B0-----:R0:W3:Y:S04]  /*62c0*/  LDL.LU R11, [R1+0x1268] ;  /* 0x00126800010b7983 */ /* 0x0010e80000300800 */
[----:B------:R1:W-:Y:S01]  /*62d0*/  STL [R1+0x8c], R9 ;  /* 0x00008c0901007387 */ /* 0x0003e20000100800 */
[----:B------:R-:W-:-:S03]  /*62e0*/  IMAD R29, R29, UR12, RZ ;  /* 0x0000000c1d1d7c24 */ /* 0x000fc6000f8e02ff */
[----:B-1----:R-:W3:Y:S04]  /*62f0*/  LDL.LU R9, [R1+0x1264] ;  /* 0x0012640001097983 */ /* 0x002ee80000300800 */
[----:B------:R1:W-:Y:S01]  /*6300*/  STL [R1+0x84], R6 ;  /* 0x0000840601007387 */ /* 0x0003e20000100800 */
[----:B------:R-:W-:-:S03]  /*6310*/  IMAD R10, R10, UR12, RZ ;  /* 0x0000000c0a0a7c24 */ /* 0x000fc6000f8e02ff */
[----:B-1----:R-:W3:Y:S04]  /*6320*/  LDL.LU R6, [R1+0x1260] ;  /* 0x0012600001067983 */ /* 0x002ee80000300800 */
[----:B------:R1:W-:Y:S01]  /*6330*/  STL [R1+0x7c], R4 ;  /* 0x00007c0401007387 */ /* 0x0003e20000100800 */
[----:B------:R-:W-:-:S03]  /*6340*/  IMAD R8, R8, UR12, RZ ;  /* 0x0000000c08087c24 */ /* 0x000fc6000f8e02ff */
[----:B-1----:R-:W3:Y:S04]  /*6350*/  LDL.LU R4, [R1+0x125c] ;  /* 0x00125c0001047983 */ /* 0x002ee80000300800 */
[----:B------:R1:W-:Y:S04]  /*6360*/  STL [R1+0x74], R3 ;  /* 0x0000740301007387 */ /* 0x0003e80000100800 */
[----:B-1----:R0:W3:Y:S04]  /*6370*/  LDL.LU R3, [R1+0x1258] ;  /* 0x0012580001037983 */ /* 0x0020e80000300800 */
[----:B------:R1:W-:Y:S04]  /*6380*/  STL [R1+0x70], R23 ;  /* 0x0000701701007387 */ /* 0x0003e80000100800 */
[----:B-1----:R-:W3:Y:S04]  /*6390*/  LDL.LU R23, [R1+0x1254] ;  /* 0x0012540001177983 */ /* 0x002ee80000300800 */
[----:B------:R1:W-:Y:S04]  /*63a0*/  STL [R1+0x6c], R27 ;  /* 0x00006c1b01007387 */ /* 0x0003e80000100800 */
[----:B-1----:R-:W3:Y:S04]  /*63b0*/  LDL.LU R27, [R1+0x1250] ;  /* 0x00125000011b7983 */ /* 0x002ee80000300800 */
[----:B------:R1:W-:Y:S04]  /*63c0*/  STL [R1+0x68], R29 ;  /* 0x0000681d01007387 */ /* 0x0003e80000100800 */
[----:B-1----:R0:W3:Y:S04]  /*63d0*/  LDL.LU R29, [R1+0x124c] ;  /* 0x00124c00011d7983 */ /* 0x0020e80000300800 */
[----:B------:R1:W-:Y:S04]  /*63e0*/  STL [R1+0x64], R10 ;  /* 0x0000640a01007387 */ /* 0x0003e80000100800 */
[----:B------:R0:W-:Y:S01]  /*63f0*/  STL [R1+0x60], R8 ;  /* 0x0000600801007387 */ /* 0x0001e20000100800 */
[----:B-1----:R-:W-:-:S02]  /*6400*/  IMAD R10, R2, UR12, RZ ;  /* 0x0000000c020a7c24 */ /* 0x002fc4000f8e02ff */
[----:B------:R-:W-:Y:S01]  /*6410*/  IMAD R2, R28, UR12, RZ ;  /* 0x0000000c1c027c24 */ /* 0x000fe2000f8e02ff */
[----:B0-----:R-:W3:Y:S04]  /*6420*/  LDL R8, [R1+0xe8] ;  /* 0x0000e80001087983 */ /* 0x001ee80000100800 */
[----:B------:R0:W-:Y:S04]  /*6430*/  STL [R1+0x58], R10 ;  /* 0x0000580a01007387 */ /* 0x0001e80000100800 */
[----:B0-----:R-:W3:Y:S04]  /*6440*/  LDL R10, [R1+0xe4] ;  /* 0x0000e400010a7983 */ /* 0x001ee80000100800 */
[----:B------:R0:W-:Y:S04]  /*6450*/  STL [R1+0x50], R2 ;  /* 0x0000500201007387 */ /* 0x0001e80000100800 */
[----:B------:R-:W3:Y:S04]  /*6460*/  LDL R28, [R1+0xdc] ;  /* 0x0000dc00011c7983 */ /* 0x000ee80000100800 */
[----:B0-----:R-:W3:Y:S01]  /*6470*/  LDL R2, [R1+0xe0] ;  /* 0x0000e00001027983 */ /* 0x001ee20000100800 */
[----:B--2---:R-:W-:-:S05]  /*6480*/  IMAD R25, R25, UR12, RZ ;  /* 0x0000000c19197c24 */ /* 0x004fca000f8e02ff */
[----:B------:R0:W-:Y:S01]  /*6490*/  STL [R1+0x38], R25 ;  /* 0x0000381901007387 */ /* 0x0001e20000100800 */
[----:B----4-:R-:W-:-:S03]  /*64a0*/  IMAD R21, R21, UR12, RZ ;  /* 0x0000000c15157c24 */ /* 0x010fc6000f8e02ff */
[----:B0-----:R-:W2:Y:S01]  /*64b0*/  LDL.LU R25, [R1+0x1248] ;  /* 0x0012480001197983 */ /* 0x001ea20000300800 */
[----:B------:R-:W-:-:S03]  /*64c0*/  IMAD R24, R24, UR12, RZ ;  /* 0x0000000c18187c24 */ /* 0x000fc6000f8e02ff */
[----:B------:R0:W-:Y:S01]  /*64d0*/  STL [R1+0x28], R21 ;  /* 0x0000281501007387 */ /* 0x0001e20000100800 */
[----:B------:R-:W-:Y:S02]  /*64e0*/  IMAD R22, R22, UR12, RZ ;  /* 0x0000000c16167c24 */ /* 0x000fe4000f8e02ff */
[----:B------:R-:W-:Y:S01]  /*64f0*/  IMAD R26, R26, UR12, RZ ;  /* 0x0000000c1a1a7c24 */ /* 0x000fe2000f8e02ff */
[----:B0-----:R-:W4:Y:S01]  /*6500*/  LDL.LU R21, [R1+0x1244] ;  /* 0x0012440001157983 */ /* 0x001f220000300800 */
[----:B------:R-:W-:-:S03]  /*6510*/  IMAD R20, R20, UR12, RZ ;  /* 0x0000000c14147c24 */ /* 0x000fc6000f8e02ff */
[----:B------:R0:W-:Y:S01]  /*6520*/  STL [R1+0x24], R24 ;  /* 0x0000241801007387 */ /* 0x0001e20000100800 */
[----:B------:R-:W-:Y:S02]  /*6530*/  IMAD R19, R19, UR12, RZ ;  /* 0x0000000c13137c24 */ /* 0x000fe4000f8e02ff */
[----:B------:R-:W-:Y:S01]  /*6540*/  IMAD R7, R7, UR12, RZ ;  /* 0x0000000c07077c24 */ /* 0x000fe2000f8e02ff */
[----:B0-----:R-:W2:Y:S04]  /*6550*/  LDL.LU R24, [R1+0x1240] ;  /* 0x0012400001187983 */ /* 0x001ea80000300800 */
[----:B------:R0:W-:Y:S01]  /*6560*/  STL [R1+0x20], R22 ;  /* 0x0000201601007387 */ /* 0x0001e20000100800 */
[----:B---3--:R-:W-:Y:S02]  /*6570*/  IMAD R5, R5, UR12, RZ ;  /* 0x0000000c05057c24 */ /* 0x008fe4000f8e02ff */
[----:B------:R-:W-:Y:S01]  /*6580*/  IMAD R0, R0, UR12, RZ ;  /* 0x0000000c00007c24 */ /* 0x000fe2000f8e02ff */
[----:B0-----:R-:W3:Y:S04]  /*6590*/  LDL.LU R22, [R1+0x123c] ;  /* 0x00123c0001167983 */ /* 0x001ee80000300800 */
        /* <DEDUP_REMOVED lines=12> */
[----:B--2---:R-:W-:-:S02]  /*6660*/  IMAD R5, R5, UR12, RZ ;  /* 0x0000000c05057c24 */ /* 0x004fc4000f8e02ff */
[----:B---3--:R-:W-:-:S05]  /*6670*/  IMAD R0, R0, UR12, RZ ;  /* 0x0000000c00007c24 */ /* 0x008fca000f8e02ff */
[----:B------:R0:W-:Y:S04]  /*6680*/  STL [R1+0x4], R0 ;  /* 0x0000040001007387 */ /* 0x0001e80000100800 */
[----:B0-----:R-:W2:Y:S04]  /*6690*/  LDL.LU R0, [R1+0x1220] ;  /* 0x0012200001007983 */ /* 0x001ea80000300800 */
[----:B------:R0:W-:Y:S04]  /*66a0*/  STL [R1+0x11e8], R5 ;  /* 0x0011e80501007387 */ /* 0x0001e80000100800 */
[----:B0-----:R-:W2:Y:S01]  /*66b0*/  LDL.LU R5, [R1] ;  /* 0x0000000001057983 */ /* 0x001ea20000300800 */
[----:B------:R-:W-:-:S02]  /*66c0*/  IMAD R7, R7, UR12, RZ ;  /* 0x0000000c07077c24 */ /* 0x000fc4000f8e02ff */
[----:B------:R-:W-:Y:S02]  /*66d0*/  IMAD R19, R19, UR12, RZ ;  /* 0x0000000c13137c24 */ /* 0x000fe4000f8e02ff */
[----:B------:R-:W-:Y:S01]  /*66e0*/  IMAD R20, R20, UR12, RZ ;  /* 0x0000000c14147c24 */ /* 0x000fe2000f8e02ff */
[----:B------:R2:W-:Y:S01]  /*66f0*/  STL [R1+0x11ec], R7 ;  /* 0x0011ec0701007387 */ /* 0x0005e20000100800 */
[----:B------:R-:W-:Y:S01]  /*6700*/  IMAD R26, R26, UR12, RZ ;  /* 0x0000000c1a1a7c24 */ /* 0x000fe2000f8e02ff */
[----:B------:R-:W-:Y:S02]  /*6710*/  LEA R10, P0, R10, UR8, 0x1 ;  /* 0x000000080a0a7c11 */ /* 0x000fe4000f8008ff */
[----:B------:R-:W-:Y:S01]  /*6720*/  STL [R1+0x11f0], R19 ;  /* 0x0011f01301007387 */ /* 0x000fe20000100800 */
[----:B------:R-:W-:-:S03]  /*6730*/  LEA R2, P1, R2, UR8, 0x1 ;  /* 0x0000000802027c11 */ /* 0x000fc6000f8208ff */
[----:B------:R-:W-:Y:S01]  /*6740*/  STL [R1+0x11f4], R20 ;  /* 0x0011f41401007387 */ /* 0x000fe20000100800 */
[----:B------:R-:W-:-:S03]  /*6750*/  LEA R28, P3, R28, UR8, 0x1 ;  /* 0x000000081c1c7c11 */ /* 0x000fc6000f8608ff */
[----:B------:R-:W-:Y:S01]  /*6760*/  STL [R1+0x11f8], R26 ;  /* 0x0011f81a01007387 */ /* 0x000fe20000100800 */
[----:B--2---:R-:W-:-:S05]  /*6770*/  LEA R7, P6, R5, R0, 0x1 ;  /* 0x0000000005077211 */ /* 0x004fca00078c08ff */
[----:B------:R-:W-:Y:S04]  /*6780*/  STL [R1+0x11b8], R7 ;  /* 0x0011b80701007387 */ /* 0x000fe80000100800 */
[----:B------:R0:W-:Y:S04]  /*6790*/  STL [R1+0x5e8], R10 ;  /* 0x0005e80a01007387 */ /* 0x0001e80000100800 */
[----:B0-----:R-:W2:Y:S04]  /*67a0*/  LDL.LU.64 R10, [R1+0x1218] ;  /* 0x00121800010a7983 */ /* 0x001ea80000300a00 */
[----:B------:R0:W-:Y:S04]  /*67b0*/  STL [R1+0x5e0], R2 ;  /* 0x0005e00201007387 */ /* 0x0001e80000100800 */
[----:B0-----:R-:W3:Y:S04]  /*67c0*/  LDL.LU.64 R2, [R1+0x1210] ;  /* 0x0012100001027983 */ /* 0x001ee80000300a00 */
[----:B------:R0:W-:Y:S04]  /*67d0*/  STL [R1+0x5d8], R28 ;  /* 0x0005d81c01007387 */ /* 0x0001e80000100800 */
[----:B0-----:R-:W2:Y:S01]  /*67e0*/  LDL.LU.64 R28, [R1+0x1208] ;  /* 0x00120800011c7983 */ /* 0x001ea20000300a00 */
[----:B------:R-:W-:-:S05]  /*67f0*/  LEA R8, P2, R8, UR8, 0x1 ;  /* 0x0000000808087c11 */ /* 0x000fca000f8408ff */
[----:B------:R-:W-:Y:S01]  /*6800*/  STL [R1+0x5f0], R8 ;  /* 0x0005f00801007387 */ /* 0x000fe20000100800 */
[----:B---3--:R-:W-:Y:S02]  /*6810*/  LEA.HI.X.SX32 R7, R5, R2, 0x1, P6 ;  /* 0x0000000205077211 */ /* 0x008fe400030f0eff */
[-C--:B------:R-:W-:Y:S02]  /*6820*/  LEA R5, P6, R27, R0.reuse, 0x1 ;  /* 0x000000001b057211 */ /* 0x080fe400078c08ff */
[-C--:B--2---:R-:W-:Y:S02]  /*6830*/  LEA R20, P5, R29, R0.reuse, 0x1 ;  /* 0x000000001d147211 */ /* 0x084fe400078a08ff */
[----:B------:R-:W-:-:S03]  /*6840*/  LEA R19, P4, R28, R0, 0x1 ;  /* 0x000000001c137211 */ /* 0x000fc600078808ff */
[----:B------:R-:W-:Y:S04]  /*6850*/  STL [R1+0x11bc], R20 ;  /* 0x0011bc1401007387 */ /* 0x000fe80000100800 */
[----:B------:R0:W-:Y:S04]  /*6860*/  STL [R1+0x11c0], R19 ;  /* 0x0011c01301007387 */ /* 0x0001e80000100800 */
[----:B------:R1:W-:Y:S01]  /*6870*/  STL [R1+0x11b0], R7 ;  /* 0x0011b00701007387 */ /* 0x0003e20000100800 */
[----:B0-----:R-:W-:-:S03]  /*6880*/  LEA.HI.X.SX32 R19, R29, R2, 0x1, P5 ;  /* 0x000000021d137211 */ /* 0x001fc600028f0eff */
[----:B------:R0:W-:Y:S01]  /*6890*/  STL [R1+0x11b4], R5 ;  /* 0x0011b40501007387 */ /* 0x0001e20000100800 */
[----:B-1----:R-:W-:-:S03]  /*68a0*/  LEA R7, P5, R23, R0, 0x1 ;  /* 0x0000000017077211 */ /* 0x002fc600078a08ff */
[----:B------:R1:W-:Y:S01]  /*68b0*/  STL [R1+0x11a8], R19 ;  /* 0x0011a81301007387 */ /* 0x0003e20000100800 */
[----:B------:R-:W-:-:S03]  /*68c0*/  IMAD.MOV.U32 R29, RZ, RZ, R9 ;  /* 0x000000ffff1d7224 */ /* 0x000fc600078e0009 */
[----:B------:R2:W-:Y:S01]  /*68d0*/  STL [R1+0x11ac], R7 ;  /* 0x0011ac0701007387 */ /* 0x0005e20000100800 */
[-C--:B0-----:R-:W-:Y:S01]  /*68e0*/  LEA.HI.X.SX32 R5, R28, R2.reuse, 0x1, P4 ;  /* 0x000000021c057211 */ /* 0x081fe200020f0eff */
[----:B------:R-:W-:Y:S02]  /*68f0*/  IMAD.MOV.U32 R28, RZ, RZ, R8 ;  /* 0x000000ffff1c7224 */ /* 0x000fe400078e0008 */
[----:B------:R-:W3:Y:S04]  /*6900*/  LDL.LU.64 R8, [R1+0x1200] ;  /* 0x0012000001087983 */ /* 0x000ee80000300a00 */
[----:B------:R0:W-:Y:S01]  /*6910*/  STL [R1+0x11a0], R5 ;  /* 0x0011a00501007387 */ /* 0x0001e20000100800 */
[----:B-1----:R-:W-:Y:S02]  /*6920*/  LEA.HI.X.SX32 R19, R27, R2, 0x1, P6 ;  /* 0x000000021b137211 */ /* 0x002fe400030f0eff */
[----:B--2---:R-:W-:-:S02]  /*6930*/  LEA R7, P6, R4, R0, 0x1 ;  /* 0x0000000004077211 */ /* 0x004fc400078c08ff */
[----:B0-----:R-:W-:-:S05]  /*6940*/  LEA R5, P4, R3, R0, 0x1 ;  /* 0x0000000003057211 */ /* 0x001fca00078808ff */
[----:B------:R0:W-:Y:S04]  /*6950*/  STL [R1+0x11a4], R5 ;  /* 0x0011a40501007387 */ /* 0x0001e80000100800 */
[----:B------:R1:W-:Y:S01]  /*6960*/  STL [R1+0x1198], R19 ;  /* 0x0011981301007387 */ /* 0x0003e20000100800 */
[----:B0-----:R-:W-:-:S03]  /*6970*/  LEA.HI.X.SX32 R5, R23, R2, 0x1, P5 ;  /* 0x0000000217057211 */ /* 0x001fc600028f0eff */
[----:B------:R0:W-:Y:S01]  /*6980*/  STL [R1+0x119c], R7 ;  /* 0x00119c0701007387 */ /* 0x0001e20000100800 */
[----:B-1----:R-:W-:-:S03]  /*6990*/  LEA R19, P5, R6, R0, 0x1 ;  /* 0x0000000006137211 */ /* 0x002fc600078a08ff */
[----:B------:R-:W-:Y:S01]  /*69a0*/  STL [R1+0x1190], R5 ;  /* 0x0011900501007387 */ /* 0x000fe20000100800 */
[-C--:B0-----:R-:W-:Y:S02]  /*69b0*/  LEA.HI.X.SX32 R7, R3, R2.reuse, 0x1, P4 ;  /* 0x0000000203077211 */ /* 0x081fe400020f0eff */
[-C--:B------:R-:W-:Y:S01]  /*69c0*/  LEA.HI.X.SX32 R3, R4, R2.reuse, 0x1, P6 ;  /* 0x0000000204037211 */ /* 0x080fe200030f0eff */
[----:B------:R0:W-:Y:S04]  /*69d0*/  STL [R1+0x1194], R19 ;  /* 0x0011941301007387 */ /* 0x0001e80000100800 */
[----:B------:R-:W-:Y:S01]  /*69e0*/  STL [R1+0x1188], R7 ;  /* 0x0011880701007387 */ /* 0x000fe20000100800 */
[----:B0-----:R-:W-:Y:S02]  /*69f0*/  LEA.HI.X.SX32 R19, R6, R2, 0x1, P5 ;  /* 0x0000000206137211 */ /* 0x001fe400028f0eff */
[----:B---3--:R-:W-:-:S05]  /*6a00*/  LEA R5, P4, R8, R0, 0x1 ;  /* 0x0000000008057211 */ /* 0x008fca00078808ff */
[----:B------:R-:W-:Y:S04]  /*6a10*/  STL [R1+0x118c], R5 ;  /* 0x00118c0501007387 */ /* 0x000fe80000100800 */
[----:B------:R0:W-:Y:S04]  /*6a20*/  STL [R1+0x1180], R3 ;  /* 0x0011800301007387 */ /* 0x0001e80000100800 */
[----:B0-----:R-:W2:Y:S01]  /*6a30*/  LDL.LU R3, [R1+0x2c] ;  /* 0x00002c0001037983 */ /* 0x001ea20000300800 */
[-C--:B------:R-:W-:Y:S02]  /*6a40*/  LEA R7, P6, R9, R0.reuse, 0x1 ;  /* 0x0000000009077211 */ /* 0x080fe400078c08ff */
[----:B------:R-:W-:-:S03]  /*6a50*/  LEA R6, P5, R10, R0, 0x1 ;  /* 0x000000000a067211 */ /* 0x000fc600078a08ff */
[----:B------:R0:W-:Y:S04]  /*6a60*/  STL [R1+0x1184], R7 ;  /* 0x0011840701007387 */ /* 0x0001e80000100800 */
[----:B------:R-:W-:Y:S04]  /*6a70*/  STL [R1+0x1178], R19 ;  /* 0x0011781301007387 */ /* 0x000fe80000100800 */
[----:B------:R-:W3:Y:S01]  /*6a80*/  LDL.LU R23, [R1+0x30] ;  /* 0x0000300001177983 */ /* 0x000ee20000300800 */
[----:B0-----:R-:W-:-:S03]  /*6a90*/  LEA.HI.X.SX32 R7, R8, R2, 0x1, P4 ;  /* 0x0000000208077211 */ /* 0x001fc600020f0eff */
[----:B------:R0:W-:Y:S01]  /*6aa0*/  STL [R1+0x117c], R6 ;  /* 0x00117c0601007387 */ /* 0x0001e20000100800 */
[----:B------:R-:W-:-:S03]  /*6ab0*/  IMAD.MOV.U32 R5, RZ, RZ, R29 ;  /* 0x000000ffff057224 */ /* 0x000fc600078e001d */
[----:B------:R1:W-:Y:S04]  /*6ac0*/  STL [R1+0x1170], R7 ;  /* 0x0011700701007387 */ /* 0x0003e80000100800 */
[----:B------:R-:W3:Y:S01]  /*6ad0*/  LDL.LU R29, [R1+0x34] ;  /* 0x00003400011d7983 */ /* 0x000ee20000300800 */
[----:B0-----:R-:W-:Y:S02]  /*6ae0*/  LEA R6, P4, R11, R0, 0x1 ;  /* 0x000000000b067211 */ /* 0x001fe400078808ff */
[----:B-1----:R-:W-:-:S03]  /*6af0*/  LEA.HI.X.SX32 R7, R9, R2, 0x1, P6 ;  /* 0x0000000209077211 */ /* 0x002fc600030f0eff */
[----:B------:R0:W-:Y:S04]  /*6b00*/  STL [R1+0x1174], R6 ;  /* 0x0011740601007387 */ /* 0x0001e80000100800 */
[----:B------:R1:W-:Y:S04]  /*6b10*/  STL [R1+0x1168], R7 ;  /* 0x0011680701007387 */ /* 0x0003e80000100800 */
[----:B------:R-:W4:Y:S01]  /*6b20*/  LDL.LU R26, [R1+0x3c] ;  /* 0x00003c00011a7983 */ /* 0x000f220000300800 */
[----:B0-----:R-:W-:Y:S02]  /*6b30*/  LEA R6, P6, R12, R0, 0x1 ;  /* 0x000000000c067211 */ /* 0x001fe400078c08ff */
[----:B-1----:R-:W-:-:S03]  /*6b40*/  LEA.HI.X.SX32 R7, R10, R2, 0x1, P5 ;  /* 0x000000020a077211 */ /* 0x002fc600028f0eff */
[----:B------:R0:W-:Y:S04]  /*6b50*/  STL [R1+0x116c], R6 ;  /* 0x00116c0601007387 */ /* 0x0001e80000100800 */
[----:B------:R1:W-:Y:S01]  /*6b60*/  STL [R1+0x1160], R7 ;  /* 0x0011600701007387 */ /* 0x0003e20000100800 */
[----:B0-----:R-:W-:Y:S02]  /*6b70*/  LEA R6, P5, R13, R0, 0x1 ;  /* 0x000000000d067211 */ /* 0x001fe400078a08ff */
[----:B-1----:R-:W-:Y:S02]  /*6b80*/  LEA.HI.X.SX32 R7, R11, R2, 0x1, P4 ;  /* 0x000000020b077211 */ /* 0x002fe400020f0eff */
[----:B------:R-:W4:Y:S04]  /*6b90*/  LDL.LU R11, [R1+0x40] ;  /* 0x00004000010b7983 */ /* 0x000f280000300800 */
[----:B------:R0:W-:Y:S04]  /*6ba0*/  STL [R1+0x1164], R6 ;  /* 0x0011640601007387 */ /* 0x0001e80000100800 */
[----:B------:R1:W-:Y:S04]  /*6bb0*/  STL [R1+0x1158], R7 ;  /* 0x0011580701007387 */ /* 0x0003e80000100800 */
[----:B------:R-:W4:Y:S01]  /*6bc0*/  LDL.LU R27, [R1+0x44] ;  /* 0x00004400011b7983 */ /* 0x000f220000300800 */
[----:B0-----:R-:W-:-:S02]  /*6bd0*/  LEA R6, P4, R14, R0, 0x1 ;  /* 0x000000000e067211 */ /* 0x001fc400078808ff */
[----:B-1----:R-:W-:-:S03]  /*6be0*/  LEA.HI.X.SX32 R7, R12, R2, 0x1, P6 ;  /* 0x000000020c077211 */ /* 0x002fc600030f0eff */
[----:B------:R0:W-:Y:S04]  /*6bf0*/  STL [R1+0x115c], R6 ;  /* 0x00115c0601007387 */ /* 0x0001e80000100800 */
[----:B------:R-:W4:Y:S04]  /*6c00*/  LDL.LU R10, [R1+0x48] ;  /* 0x00004800010a7983 */ /* 0x000f280000300800 */
[----:B------:R1:W-:Y:S01]  /*6c10*/  STL [R1+0x1150], R7 ;  /* 0x0011500701007387 */ /* 0x0003e20000100800 */
[----:B0-----:R-:W-:Y:S01]  /*6c20*/  LEA R6, P6, R15, R0, 0x1 ;  /* 0x000000000f067211 */ /* 0x001fe200078c08ff */
[----:B------:R-:W-:-:S02]  /*6c30*/  IMAD.MOV.U32 R4, RZ, RZ, R28 ;  /* 0x000000ffff047224 */ /* 0x000fc400078e001c */
[----:B------:R-:W-:Y:S02]  /*6c40*/  IMAD R17, R17, UR12, RZ ;  /* 0x0000000c11117c24 */ /* 0x000fe4000f8e02ff */
[----:B------:R0:W-:Y:S01]  /*6c50*/  STL [R1+0x1154], R6 ;  /* 0x0011540601007387 */ /* 0x0001e20000100800 */
[----:B-1----:R-:W-:-:S03]  /*6c60*/  LEA.HI.X.SX32 R7, R13, R2, 0x1, P5 ;  /* 0x000000020d077211 */ /* 0x002fc600028f0eff */
[----:B------:R-:W4:Y:S04]  /*6c70*/  LDL.LU R28, [R1+0x4c] ;  /* 0x00004c00011c7983 */ /* 0x000f280000300800 */
[----:B------:R1:W-:Y:S01]  /*6c80*/  STL [R1+0x1148], R7 ;  /* 0x0011480701007387 */ /* 0x0003e20000100800 */
[----:B0-----:R-:W-:Y:S01]  /*6c90*/  LEA R6, P5, R16, R0, 0x1 ;  /* 0x0000000010067211 */ /* 0x001fe200078a08ff */
[----:B------:R-:W-:-:S04]  /*6ca0*/  IMAD R18, R18, UR12, RZ ;  /* 0x0000000c12127c24 */ /* 0x000fc8000f8e02ff */
[----:B------:R0:W-:Y:S01]  /*6cb0*/  STL [R1+0x114c], R6 ;  /* 0x00114c0601007387 */ /* 0x0001e20000100800 */
[----:B-1----:R-:W-:Y:S02]  /*6cc0*/  LEA.HI.X.SX32 R7, R14, R2, 0x1, P4 ;  /* 0x000000020e077211 */ /* 0x002fe400020f0eff */
[----:B------:R-:W-:Y:S01]  /*6cd0*/  LEA R8, P4, R17, R0, 0x1 ;  /* 0x0000000011087211 */ /* 0x000fe200078808ff */
[----:B0-----:R-:W4:Y:S04]  /*6ce0*/  LDL.LU R6, [R1+0x54] ;  /* 0x0000540001067983 */ /* 0x001f280000300800 */
[----:B------:R0:W-:Y:S04]  /*6cf0*/  STL [R1+0x1140], R7 ;  /* 0x0011400701007387 */ /* 0x0001e80000100800 */
[----:B------:R-:W4:Y:S01]  /*6d00*/  LDL.LU R20, [R1+0x5c] ;  /* 0x00005c0001147983 */ /* 0x000f220000300800 */
[----:B0-----:R-:W-:-:S03]  /*6d10*/  LEA.HI.X.SX32 R7, R15, R2, 0x1, P6 ;  /* 0x000000020f077211 */ /* 0x001fc600030f0eff */
[----:B------:R0:W-:Y:S04]  /*6d20*/  STL [R1+0x1144], R8 ;  /* 0x0011440801007387 */ /* 0x0001e80000100800 */
[----:B------:R-:W4:Y:S04]  /*6d30*/  LDL.LU R19, [R1+0x78] ;  /* 0x0000780001137983 */ /* 0x000f280000300800 */
[----:B------:R1:W-:Y:S01]  /*6d40*/  STL [R1+0x1138], R7 ;  /* 0x0011380701007387 */ /* 0x0003e20000100800 */
[----:B0-----:R-:W-:Y:S01]  /*6d50*/  LEA R8, P6, R18, R0, 0x1 ;  /* 0x0000000012087211 */ /* 0x001fe200078c08ff */
[----:B------:R-:W-:Y:S01]  /*6d60*/  IMAD.MOV.U32 R9, RZ, RZ, R5 ;  /* 0x000000ffff097224 */ /* 0x000fe200078e0005 */
[----:B-1----:R-:W-:-:S03]  /*6d70*/  LEA.HI.X.SX32 R7, R16, R2, 0x1, P5 ;  /* 0x0000000210077211 */ /* 0x002fc600028f0eff */
[----:B------:R-:W-:Y:S04]  /*6d80*/  STL [R1+0x113c], R8 ;  /* 0x00113c0801007387 */ /* 0x000fe80000100800 */
[----:B------:R0:W-:Y:S04]  /*6d90*/  STL [R1+0x1130], R7 ;  /* 0x0011300701007387 */ /* 0x0001e80000100800 */
[----:B0-----:R-:W4:Y:S01]  /*6da0*/  LDL.LU R7, [R1+0x80] ;  /* 0x0000800001077983 */ /* 0x001f220000300800 */
[----:B------:R-:W-:Y:S01]  /*6db0*/  IMAD.MOV.U32 R8, RZ, RZ, R4 ;  /* 0x000000ffff087224 */ /* 0x000fe200078e0004 */
[----:B------:R-:W-:-:S02]  /*6dc0*/  LEA.HI.X.SX32 R4, R17, R2, 0x1, P4 ;  /* 0x0000000211047211 */ /* 0x000fc400020f0eff */
[----:B--2---:R-:W-:-:S05]  /*6dd0*/  LEA R5, P5, R3, R0, 0x1 ;  /* 0x0000000003057211 */ /* 0x004fca00078a08ff */
[----:B------:R0:W-:Y:S04]  /*6de0*/  STL [R1+0x1134], R5 ;  /* 0x0011340501007387 */ /* 0x0001e80000100800 */
[----:B0-----:R-:W2:Y:S04]  /*6df0*/  LDL.LU R5, [R1+0x88] ;  /* 0x0000880001057983 */ /* 0x001ea80000300800 */
[----:B------:R0:W-:Y:S04]  /*6e00*/  STL [R1+0x1128], R4 ;  /* 0x0011280401007387 */ /* 0x0001e80000100800 */
[----:B0-----:R-:W2:Y:S01]  /*6e10*/  LDL.LU R4, [R1+0x90] ;  /* 0x0000900001047983 */ /* 0x001ea20000300800 */
[----:B---3--:R-:W-:-:S02]  /*6e20*/  LEA R13, P4, R23, R0, 0x1 ;  /* 0x00000000170d7211 */ /* 0x008fc400078808ff */
[----:B------:R-:W-:-:S03]  /*6e30*/  LEA.HI.X.SX32 R12, R18, R2, 0x1, P6 ;  /* 0x00000002120c7211 */ /* 0x000fc600030f0eff */
[----:B------:R0:W-:Y:S04]  /*6e40*/  STL [R1+0x112c], R13 ;  /* 0x00112c0d01007387 */ /* 0x0001e80000100800 */
[----:B------:R1:W-:Y:S01]  /*6e50*/  STL [R1+0xfd4], R12 ;  /* 0x000fd40c01007387 */ /* 0x0003e20000100800 */
[----:B0-----:R-:W-:Y:S02]  /*6e60*/  LEA R13, P6, R29, R0, 0x1 ;  /* 0x000000001d0d7211 */ /* 0x001fe400078c08ff */
[----:B-1----:R-:W-:Y:S02]  /*6e70*/  LEA.HI.X.SX32 R12, R3, R2, 0x1, P5 ;  /* 0x00000002030c7211 */ /* 0x002fe400028f0eff */
[----:B------:R-:W3:Y:S04]  /*6e80*/  LDL.LU R3, [R1+0x8c] ;  /* 0x00008c0001037983 */ /* 0x000ee80000300800 */
[----:B------:R4:W-:Y:S04]  /*6e90*/  STL [R1+0xfe4], R13 ;  /* 0x000fe40d01007387 */ /* 0x0009e80000100800 */
[----:B------:R0:W-:Y:S01]  /*6ea0*/  STL [R1+0xfd8], R12 ;  /* 0x000fd80c01007387 */ /* 0x0001e20000100800 */
[----:B----4-:R-:W-:-:S02]  /*6eb0*/  LEA R13, P5, R26, R0, 0x1 ;  /* 0x000000001a0d7211 */ /* 0x010fc400078a08ff */
[----:B0-----:R-:W-:Y:S02]  /*6ec0*/  LEA.HI.X.SX32 R12, R23, R2, 0x1, P4 ;  /* 0x00000002170c7211 */ /* 0x001fe400020f0eff */
[----:B------:R-:W4:Y:S01]  /*6ed0*/  LDL.LU R23, [R1+0x84] ;  /* 0x0000840001177983 */ /* 0x000f220000300800 */
[----:B------:R-:W-:-:S03]  /*6ee0*/  LEA R14, P4, R11, R0, 0x1 ;  /* 0x000000000b0e7211 */ /* 0x000fc600078808ff */
[----:B------:R0:W-:Y:S04]  /*6ef0*/  STL [R1+0xfec], R13 ;  /* 0x000fec0d01007387 */ /* 0x0001e80000100800 */
[----:B------:R1:W-:Y:S01]  /*6f00*/  STL [R1+0xfdc], R12 ;  /* 0x000fdc0c01007387 */ /* 0x0003e20000100800 */
[----:B0-----:R-:W-:-:S03]  /*6f10*/  LEA.HI.X.SX32 R13, R29, R2, 0x1, P6 ;  /* 0x000000021d0d7211 */ /* 0x001fc600030f0eff */
[----:B------:R-:W-:Y:S01]  /*6f20*/  STL [R1+0xff4], R14 ;  /* 0x000ff40e01007387 */ /* 0x000fe20000100800 */
[----:B-1----:R-:W-:-:S03]  /*6f30*/  LEA R12, P6, R27, R0, 0x1 ;  /* 0x000000001b0c7211 */ /* 0x002fc600078c08ff */
[----:B------:R-:W4:Y:S04]  /*6f40*/  LDL.LU R29, [R1+0x7c] ;  /* 0x00007c00011d7983 */ /* 0x000f280000300800 */
[----:B------:R0:W-:Y:S04]  /*6f50*/  STL [R1+0xfe0], R13 ;  /* 0x000fe00d01007387 */ /* 0x0001e80000100800 */
[----:B------:R1:W-:Y:S01]  /*6f60*/  STL [R1+0xffc], R12 ;  /* 0x000ffc0c01007387 */ /* 0x0003e20000100800 */
[----:B0-----:R-:W-:-:S03]  /*6f70*/  LEA.HI.X.SX32 R13, R26, R2, 0x1, P5 ;  /* 0x000000021a0d7211 */ /* 0x001fc600028f0eff */
[----:B------:R-:W4:Y:S01]  /*6f80*/  LDL.LU R26, [R1+0x74] ;  /* 0x00007400011a7983 */ /* 0x000f220000300800 */
[----:B-1----:R-:W-:-:S03]  /*6f90*/  LEA R12, P5, R10, R0, 0x1 ;  /* 0x000000000a0c7211 */ /* 0x002fc600078a08ff */
[----:B------:R0:W-:Y:S04]  /*6fa0*/  STL [R1+0xfe8], R13 ;  /* 0x000fe80d01007387 */ /* 0x0001e80000100800 */
[----:B------:R1:W-:Y:S01]  /*6fb0*/  STL [R1+0x1004], R12 ;  /* 0x0010040c01007387 */ /* 0x0003e20000100800 */
[-C--:B0-----:R-:W-:Y:S02]  /*6fc0*/  LEA.HI.X.SX32 R13, R11, R2.reuse, 0x1, P4 ;  /* 0x000000020b0d7211 */ /* 0x081fe400020f0eff */
[----:B------:R-:W-:Y:S02]  /*6fd0*/  LEA.HI.X.SX32 R11, R27, R2, 0x1, P6 ;  /* 0x000000021b0b7211 */ /* 0x000fe400030f0eff */
[-C--:B-1----:R-:W-:Y:S01]  /*6fe0*/  LEA R12, P4, R28, R0.reuse, 0x1 ;  /* 0x000000001c0c7211 */ /* 0x082fe200078808ff */
[----:B------:R0:W-:Y:S04]  /*6ff0*/  STL [R1+0xff0], R13 ;  /* 0x000ff00d01007387 */ /* 0x0001e80000100800 */
[----:B------:R-:W4:Y:S04]  /*7000*/  LDL.LU R27, [R1+0x70] ;  /* 0x00007000011b7983 */ /* 0x000f280000300800 */
[----:B------:R1:W-:Y:S01]  /*7010*/  STL [R1+0x100c], R12 ;  /* 0x00100c0c01007387 */ /* 0x0003e20000100800 */
[----:B0-----:R-:W-:-:S03]  /*7020*/  LEA R13, P6, R6, R0, 0x1 ;  /* 0x00000000060d7211 */ /* 0x001fc600078c08ff */
[----:B------:R0:W-:Y:S01]  /*7030*/  STL [R1+0xff8], R11 ;  /* 0x000ff80b01007387 */ /* 0x0001e20000100800 */
[----:B-1----:R-:W-:-:S03]  /*7040*/  LEA.HI.X.SX32 R12, R10, R2, 0x1, P5 ;  /* 0x000000020a0c7211 */ /* 0x002fc600028f0eff */
[----:B------:R-:W-:Y:S01]  /*7050*/  STL [R1+0x1014], R13 ;  /* 0x0010140d01007387 */ /* 0x000fe20000100800 */
[----:B0-----:R-:W-:-:S03]  /*7060*/  LEA R11, P5, R20, R0, 0x1 ;  /* 0x00000000140b7211 */ /* 0x001fc600078a08ff */
[----:B------:R-:W-:Y:S01]  /*7070*/  STL [R1+0x1000], R12 ;  /* 0x0010000c01007387 */ /* 0x000fe20000100800 */
[----:B------:R-:W-:-:S03]  /*7080*/  LEA.HI.X.SX32 R10, R28, R2, 0x1, P4 ;  /* 0x000000021c0a7211 */ /* 0x000fc600020f0eff */
[----:B------:R-:W4:Y:S04]  /*7090*/  LDL.LU R28, [R1+0x6c] ;  /* 0x00006c00011c7983 */ /* 0x000f280000300800 */
[----:B------:R0:W-:Y:S04]  /*70a0*/  STL [R1+0x101c], R11 ;  /* 0x00101c0b01007387 */ /* 0x0001e80000100800 */
[----:B------:R1:W-:Y:S01]  /*70b0*/  STL [R1+0x1008], R10 ;  /* 0x0010080a01007387 */ /* 0x0003e20000100800 */
[----:B0-----:R-:W-:Y:S02]  /*70c0*/  LEA R11, P4, R19, R0, 0x1 ;  /* 0x00000000130b7211 */ /* 0x001fe400078808ff */
[----:B-1----:R-:W-:-:S03]  /*70d0*/  LEA.HI.X.SX32 R10, R6, R2, 0x1, P6 ;  /* 0x00000002060a7211 */ /* 0x002fc600030f0eff */
[----:B------:R0:W-:Y:S01]  /*70e0*/  STL [R1+0x1024], R11 ;  /* 0x0010240b01007387 */ /* 0x0001e20000100800 */
[----:B------:R-:W-:-:S03]  /*70f0*/  LEA R6, P6, R7, R0, 0x1 ;  /* 0x0000000007067211 */ /* 0x000fc600078c08ff */
[----:B------:R-:W-:Y:S01]  /*7100*/  STL [R1+0x1010], R10 ;  /* 0x0010100a01007387 */ /* 0x000fe20000100800 */
[----:B0-----:R-:W-:-:S03]  /*7110*/  LEA.HI.X.SX32 R11, R20, R2, 0x1, P5 ;  /* 0x00000002140b7211 */ /* 0x001fc600028f0eff */
[----:B------:R0:W-:Y:S04]  /*7120*/  STL [R1+0x102c], R6 ;  /* 0x00102c0601007387 */ /* 0x0001e80000100800 */
[----:B------:R-:W-:Y:S04]  /*7130*/  STL [R1+0x1018], R11 ;  /* 0x0010180b01007387 */ /* 0x000fe80000100800 */
[----:B------:R-:W4:Y:S01]  /*7140*/  LDL.LU R20, [R1+0x68] ;  /* 0x0000680001147983 */ /* 0x000f220000300800 */
[----:B0-----:R-:W-:Y:S02]  /*7150*/  LEA.HI.X.SX32 R6, R19, R2, 0x1, P4 ;  /* 0x0000000213067211 */ /* 0x001fe400020f0eff */
[----:B--2---:R-:W-:-:S05]  /*7160*/  LEA R10, P5, R5, R0, 0x1 ;  /* 0x00000000050a7211 */ /* 0x004fca00078a08ff */
[----:B------:R0:W-:Y:S04]  /*7170*/  STL [R1+0x1034], R10 ;  /* 0x0010340a01007387 */ /* 0x0001e80000100800 */
[----:B------:R1:W-:Y:S04]  /*7180*/  STL [R1+0x1020], R6 ;  /* 0x0010200601007387 */ /* 0x0003e80000100800 */
[----:B------:R-:W2:Y:S01]  /*7190*/  LDL.LU R19, [R1+0x64] ;  /* 0x0000640001137983 */ /* 0x000ea20000300800 */
[----:B0-----:R-:W-:Y:S02]  /*71a0*/  LEA R10, P4, R4, R0, 0x1 ;  /* 0x00000000040a7211 */ /* 0x001fe400078808ff */
[----:B-1----:R-:W-:-:S03]  /*71b0*/  LEA.HI.X.SX32 R6, R7, R2, 0x1, P6 ;  /* 0x0000000207067211 */ /* 0x002fc600030f0eff */
[----:B------:R3:W-:Y:S04]  /*71c0*/  STL [R1+0x103c], R10 ;  /* 0x00103c0a01007387 */ /* 0x0007e80000100800 */
[----:B------:R-:W2:Y:S04]  /*71d0*/  LDL.LU R7, [R1+0x60] ;  /* 0x0000600001077983 */ /* 0x000ea80000300800 */
[----:B------:R0:W-:Y:S01]  /*71e0*/  STL [R1+0x1028], R6 ;  /* 0x0010280601007387 */ /* 0x0001e20000100800 */
[----:B---3--:R-:W-:Y:S02]  /*71f0*/  LEA R10, P6, R3, R0, 0x1 ;  /* 0x00000000030a7211 */ /* 0x008fe400078c08ff */
[----:B0-----:R-:W-:-:S03]  /*7200*/  LEA.HI.X.SX32 R6, R5, R2, 0x1, P5 ;  /* 0x0000000205067211 */ /* 0x001fc600028f0eff */
[----:B------:R4:W-:Y:S04]  /*7210*/  STL [R1+0x1044], R10 ;  /* 0x0010440a01007387 */ /* 0x0009e80000100800 */
[----:B------:R-:W3:Y:S04]  /*7220*/  LDL.LU R5, [R1+0x58] ;  /* 0x0000580001057983 */ /* 0x000ee80000300800 */
[----:B------:R0:W-:Y:S01]  /*7230*/  STL [R1+0x1030], R6 ;  /* 0x0010300601007387 */ /* 0x0001e20000100800 */
[----:B----4-:R-:W-:-:S05]  /*7240*/  LEA R10, P5, R23, R0, 0x1 ;  /* 0x00000000170a7211 */ /* 0x010fca00078a08ff */
[----:B------:R-:W-:Y:S01]  /*7250*/  STL [R1+0x104c], R10 ;  /* 0x00104c0a01007387 */ /* 0x000fe20000100800 */
[----:B0-----:R-:W-:-:S03]  /*7260*/  LEA.HI.X.SX32 R6, R4, R2, 0x1, P4 ;  /* 0x0000000204067211 */ /* 0x001fc600020f0eff */
[----:B------:R-:W4:Y:S04]  /*7270*/  LDL.LU R18, [R1+0x50] ;  /* 0x0000500001127983 */ /* 0x000f280000300800 */
[----:B------:R-:W-:Y:S01]  /*7280*/  STL [R1+0x1038], R6 ;  /* 0x0010380601007387 */ /* 0x000fe20000100800 */
[----:B------:R-:W-:-:S03]  /*7290*/  LEA.HI.X.SX32 R3, R3, R2, 0x1, P6 ;  /* 0x0000000203037211 */ /* 0x000fc600030f0eff */
[----:B------:R-:W3:Y:S01]  /*72a0*/  LDL.LU R17, [R1+0x38] ;  /* 0x0000380001117983 */ /* 0x000ee20000300800 */
[----:B------:R-:W-:-:S05]  /*72b0*/  LEA R4, P4, R29, R0, 0x1 ;  /* 0x000000001d047211 */ /* 0x000fca00078808ff */
[----:B------:R0:W-:Y:S04]  /*72c0*/  STL [R1+0x1054], R4 ;  /* 0x0010540401007387 */ /* 0x0001e80000100800 */
[----:B------:R-:W4:Y:S04]  /*72d0*/  LDL.LU R16, [R1+0x28] ;  /* 0x0000280001107983 */ /* 0x000f280000300800 */
[----:B------:R1:W-:Y:S01]  /*72e0*/  STL [R1+0x1040], R3 ;  /* 0x0010400301007387 */ /* 0x0003e20000100800 */
[----:B0-----:R-:W-:-:S03]  /*72f0*/  LEA R4, P6, R26, R0, 0x1 ;  /* 0x000000001a047211 */ /* 0x001fc600078c08ff */
[----:B------:R-:W4:Y:S01]  /*7300*/  LDL.LU R15, [R1+0x24] ;  /* 0x00002400010f7983 */ /* 0x000f220000300800 */
[----:B------:R-:W-:-:S03]  /*7310*/  LEA.HI.X.SX32 R11, R29, R2, 0x1, P4 ;  /* 0x000000021d0b7211 */ /* 0x000fc600020f0eff */
[----:B------:R0:W-:Y:S01]  /*7320*/  STL [R1+0x105c], R4 ;  /* 0x00105c0401007387 */ /* 0x0001e20000100800 */
[----:B-1----:R-:W-:-:S03]  /*7330*/  LEA.HI.X.SX32 R3, R23, R2, 0x1, P5 ;  /* 0x0000000217037211 */ /* 0x002fc600028f0eff */
[----:B------:R-:W4:Y:S04]  /*7340*/  LDL.LU R14, [R1+0x20] ;  /* 0x00002000010e7983 */ /* 0x000f280000300800 */
[----:B------:R1:W-:Y:S04]  /*7350*/  STL [R1+0x1048], R3 ;  /* 0x0010480301007387 */ /* 0x0003e80000100800 */
[----:B------:R-:W4:Y:S01]  /*7360*/  LDL.LU R6, [R1+0x1c] ;  /* 0x00001c0001067983 */ /* 0x000f220000300800 */
[----:B0-----:R-:W-:-:S03]  /*7370*/  LEA R4, P5, R27, R0, 0x1 ;  /* 0x000000001b047211 */ /* 0x001fc600078a08ff */
[----:B-1----:R-:W4:Y:S01]  /*7380*/  LDL.LU R3, [R1+0x18] ;  /* 0x0000180001037983 */ /* 0x002f220000300800 */
[----:B------:R-:W-:-:S03]  /*7390*/  LEA.HI.X.SX32 R26, R26, R2, 0x1, P6 ;  /* 0x000000021a1a7211 */ /* 0x000fc600030f0eff */
[----:B------:R0:W-:Y:S01]  /*73a0*/  STL [R1+0x1064], R4 ;  /* 0x0010640401007387 */ /* 0x0001e20000100800 */
[----:B------:R-:W-:Y:S02]  /*73b0*/  IMAD.MOV.U32 R12, RZ, RZ, R8 ;  /* 0x000000ffff0c7224 */ /* 0x000fe400078e0008 */
[----:B------:R-:W-:Y:S01]  /*73c0*/  IMAD.MOV.U32 R13, RZ, RZ, R9 ;  /* 0x000000ffff0d7224 */ /* 0x000fe200078e0009 */
[----:B0-----:R-:W4:Y:S04]  /*73d0*/  LDL.LU R4, [R1+0x14] ;  /* 0x0000140001047983 */ /* 0x001f280000300800 */
[----:B------:R-:W-:Y:S01]  /*73e0*/  STL [R1+0x1050], R11 ;  /* 0x0010500b01007387 */ /* 0x000fe20000100800 */
[----:B------:R-:W-:-:S03]  /*73f0*/  LEA R10, P4, R28, R0, 0x1 ;  /* 0x000000001c0a7211 */ /* 0x000fc600078808ff */
[----:B------:R-:W4:Y:S04]  /*7400*/  LDL.LU R23, [R1+0x10] ;  /* 0x0000100001177983 */ /* 0x000f280000300800 */
[----:B------:R0:W-:Y:S01]  /*7410*/  STL [R1+0x106c], R10 ;  /* 0x00106c0a01007387 */ /* 0x0001e20000100800 */
[----:B------:R-:W-:-:S03]  /*7420*/  LEA.HI.X.SX32 R27, R27, R2, 0x1, P5 ;  /* 0x000000021b1b7211 */ /* 0x000fc600028f0eff */
[----:B0-----:R-:W4:Y:S04]  /*7430*/  LDL.64 R10, [R1+0x5e0] ;  /* 0x0005e000010a7983 */ /* 0x001f280000100a00 */
[----:B------:R-:W4:Y:S04]  /*7440*/  LDL.LU R29, [R1+0xc] ;  /* 0x00000c00011d7983 */ /* 0x000f280000300800 */
[----:B------:R-:W4:Y:S04]  /*7450*/  LDL.64 R8, [R1+0x5e8] ;  /* 0x0005e80001087983 */ /* 0x000f280000100a00 */
[----:B------:R0:W-:Y:S01]  /*7460*/  STL [R1+0x1058], R26 ;  /* 0x0010581a01007387 */ /* 0x0001e20000100800 */
[----:B------:R-:W-:-:S02]  /*7470*/  LEA.HI.X.SX32 R28, R28, R2, 0x1, P4 ;  /* 0x000000021c1c7211 */ /* 0x000fc400020f0eff */
[----:B0-----:R-:W-:-:S05]  /*7480*/  LEA R26, P6, R20, R0, 0x1 ;  /* 0x00000000141a7211 */ /* 0x001fca00078c08ff */
[----:B------:R0:W-:Y:S04]  /*7490*/  STL [R1+0x1074], R26 ;  /* 0x0010741a01007387 */ /* 0x0001e80000100800 */
[----:B0-----:R-:W4:Y:S04]  /*74a0*/  LDL.LU R26, [R1+0x11f8] ;  /* 0x0011f800011a7983 */ /* 0x001f280000300800 */
[----:B------:R2:W-:Y:S02]  /*74b0*/  STL [R1+0x1060], R27 ;  /* 0x0010601b01007387 */ /* 0x0005e40000100800 */
[----:B--2---:R-:W-:-:S05]  /*74c0*/  LEA R27, P5, R19, R0, 0x1 ;  /* 0x00000000131b7211 */ /* 0x004fca00078a08ff */
[----:B------:R0:W-:Y:S04]  /*74d0*/  STL [R1+0x107c], R27 ;  /* 0x00107c1b01007387 */ /* 0x0001e80000100800 */
[----:B0-----:R-:W2:Y:S04]  /*74e0*/  LDL.LU R27, [R1+0x8] ;  /* 0x00000800011b7983 */ /* 0x001ea80000300800 */
[----:B------:R0:W-:Y:S02]  /*74f0*/  STL [R1+0x1068], R28 ;  /* 0x0010681c01007387 */ /* 0x0001e40000100800 */
[----:B0-----:R-:W-:-:S05]  /*7500*/  LEA R28, P4, R7, R0, 0x1 ;  /* 0x00000000071c7211 */ /* 0x001fca00078808ff */
[----:B------:R0:W-:Y:S04]  /*7510*/  STL [R1+0x1084], R28 ;  /* 0x0010841c01007387 */ /* 0x0001e80000100800 */
[----:B0-----:R-:W2:Y:S01]  /*7520*/  LDL.LU R28, [R1+0x4] ;  /* 0x00000400011c7983 */ /* 0x001ea20000300800 */
[-C--:B------:R-:W-:Y:S02]  /*7530*/  LEA.HI.X.SX32 R20, R20, R2.reuse, 0x1, P6 ;  /* 0x0000000214147211 */ /* 0x080fe400030f0eff */
[----:B------:R-:W-:-:S03]  /*7540*/  LEA.HI.X.SX32 R19, R19, R2, 0x1, P5 ;  /* 0x0000000213137211 */ /* 0x000fc600028f0eff */
[----:B------:R3:W-:Y:S02]  /*7550*/  STL [R1+0x1070], R20 ;  /* 0x0010701401007387 */ /* 0x0007e40000100800 */
[----:B---3--:R-:W-:-:S05]  /*7560*/  LEA R20, P6, R5, R0, 0x1 ;  /* 0x0000000005147211 */ /* 0x008fca00078c08ff */
[----:B------:R0:W-:Y:S01]  /*7570*/  STL [R1+0x108c], R20 ;  /* 0x00108c1401007387 */ /* 0x0001e20000100800 */
[----:B------:R-:W-:-:S03]  /*7580*/  LEA.HI.X.SX32 R7, R7, R2, 0x1, P4 ;  /* 0x0000000207077211 */ /* 0x000fc600020f0eff */
[----:B0-----:R-:W3:Y:S04]  /*7590*/  LDL.LU R20, [R1+0x11f4] ;  /* 0x0011f40001147983 */ /* 0x001ee80000300800 */
[----:B------:R4:W-:Y:S02]  /*75a0*/  STL [R1+0x1078], R19 ;  /* 0x0010781301007387 */ /* 0x0009e40000100800 */
[----:B----4-:R-:W-:-:S05]  /*75b0*/  LEA R19, P5, R18, R0, 0x1 ;  /* 0x0000000012137211 */ /* 0x010fca00078a08ff */
[----:B------:R0:W-:Y:S01]  /*75c0*/  STL [R1+0x1094], R19 ;  /* 0x0010941301007387 */ /* 0x0001e20000100800 */
[----:B------:R-:W-:-:S03]  /*75d0*/  LEA.HI.X.SX32 R5, R5, R2, 0x1, P6 ;  /* 0x0000000205057211 */ /* 0x000fc600030f0eff */
[----:B0-----:R-:W4:Y:S04]  /*75e0*/  LDL.LU R19, [R1+0x11f0] ;  /* 0x0011f00001137983 */ /* 0x001f280000300800 */
[----:B------:R0:W-:Y:S02]  /*75f0*/  STL [R1+0x1080], R7 ;  /* 0x0010800701007387 */ /* 0x0001e40000100800 */
[----:B0-----:R-:W-:-:S05]  /*7600*/  LEA R7, P4, R17, R0, 0x1 ;  /* 0x0000000011077211 */ /* 0x001fca00078808ff */
[----:B------:R0:W-:Y:S01]  /*7610*/  STL [R1+0x109c], R7 ;  /* 0x00109c0701007387 */ /* 0x0001e20000100800 */
[----:B------:R-:W-:-:S03]  /*7620*/  LEA.HI.X.SX32 R18, R18, R2, 0x1, P5 ;  /* 0x0000000212127211 */ /* 0x000fc600028f0eff */
[----:B0-----:R-:W3:Y:S04]  /*7630*/  LDL.LU R7, [R1+0x11ec] ;  /* 0x0011ec0001077983 */ /* 0x001ee80000300800 */
[----:B------:R0:W-:Y:S01]  /*7640*/  STL [R1+0x1088], R5 ;  /* 0x0010880501007387 */ /* 0x0001e20000100800 */
[----:B------:R-:W-:Y:S02]  /*7650*/  LEA.HI.X.SX32 R17, R17, R2, 0x1, P4 ;  /* 0x0000000211117211 */ /* 0x000fe400020f0eff */
[----:B0-----:R-:W-:-:S05]  /*7660*/  LEA R5, P6, R16, R0, 0x1 ;  /* 0x0000000010057211 */ /* 0x001fca00078c08ff */
[----:B------:R0:W-:Y:S04]  /*7670*/  STL [R1+0x10a4], R5 ;  /* 0x0010a40501007387 */ /* 0x0001e80000100800 */
[----:B0-----:R-:W4:Y:S04]  /*7680*/  LDL.LU R5, [R1+0x11e8] ;  /* 0x0011e80001057983 */ /* 0x001f280000300800 */
[----:B------:R0:W-:Y:S02]  /*7690*/  STL [R1+0x1090], R18 ;  /* 0x0010901201007387 */ /* 0x0001e40000100800 */
[----:B0-----:R-:W-:-:S05]  /*76a0*/  LEA R18, P5, R15, R0, 0x1 ;  /* 0x000000000f127211 */ /* 0x001fca00078a08ff */
[----:B------:R0:W-:Y:S01]  /*76b0*/  STL [R1+0x10ac], R18 ;  /* 0x0010ac1201007387 */ /* 0x0001e20000100800 */
[----:B------:R-:W-:-:S03]  /*76c0*/  LEA.HI.X.SX32 R15, R15, R2, 0x1, P5 ;  /* 0x000000020f0f7211 */ /* 0x000fc600028f0eff */
[----:B------:R1:W-:Y:S01]  /*76d0*/  STL [R1+0x1098], R17 ;  /* 0x0010981101007387 */ /* 0x0003e20000100800 */
[----:B0-----:R-:W-:Y:S02]  /*76e0*/  LEA R18, P4, R14, R0, 0x1 ;  /* 0x000000000e127211 */ /* 0x001fe400078808ff */
[----:B-1----:R-:W-:Y:S02]  /*76f0*/  LEA.HI.X.SX32 R17, R16, R2, 0x1, P6 ;  /* 0x0000000210117211 */ /* 0x002fe400030f0eff */
[-C--:B------:R-:W-:Y:S01]  /*7700*/  LEA R16, P6, R6, R0.reuse, 0x1 ;  /* 0x0000000006107211 */ /* 0x080fe200078c08ff */
[----:B------:R-:W-:Y:S04]  /*7710*/  STL [R1+0x10b4], R18 ;  /* 0x0010b41201007387 */ /* 0x000fe80000100800 */
[----:B------:R0:W-:Y:S04]  /*7720*/  STL [R1+0x10a0], R17 ;  /* 0x0010a01101007387 */ /* 0x0001e80000100800 */
[----:B------:R1:W-:Y:S04]  /*7730*/  STL [R1+0x10bc], R16 ;  /* 0x0010bc1001007387 */ /* 0x0003e80000100800 */
[----:B------:R1:W-:Y:S01]  /*7740*/  STL [R1+0x10a8], R15 ;  /* 0x0010a80f01007387 */ /* 0x0003e20000100800 */
[----:B0-----:R-:W-:-:S02]  /*7750*/  LEA R17, P5, R3, R0, 0x1 ;  /* 0x0000000003117211 */ /* 0x001fc400078a08ff */
[-C--:B-1----:R-:W-:Y:S02]  /*7760*/  LEA.HI.X.SX32 R16, R14, R2.reuse, 0x1, P4 ;  /* 0x000000020e107211 */ /* 0x082fe400020f0eff */
[----:B------:R-:W-:Y:S02]  /*7770*/  LEA.HI.X.SX32 R14, R6, R2, 0x1, P6 ;  /* 0x00000002060e7211 */ /* 0x000fe400030f0eff */
[-C--:B------:R-:W-:Y:S01]  /*7780*/  LEA R15, P4, R4, R0.reuse, 0x1 ;  /* 0x00000000040f7211 */ /* 0x080fe200078808ff */
[----:B------:R0:W-:Y:S01]  /*7790*/  STL [R1+0x10c4], R17 ;  /* 0x0010c41101007387 */ /* 0x0001e20000100800 */
[----:B------:R-:W-:-:S03]  /*77a0*/  LEA R6, P6, R23, R0, 0x1 ;  /* 0x0000000017067211 */ /* 0x000fc600078c08ff */
[----:B------:R1:W-:Y:S01]  /*77b0*/  STL [R1+0x10b0], R16 ;  /* 0x0010b01001007387 */ /* 0x0003e20000100800 */
[----:B------:R-:W-:-:S03]  /*77c0*/  LEA.HI.X.SX32 R12, R3, R2, 0x1, P5 ;  /* 0x00000002030c7211 */ /* 0x000fc600028f0eff */
[----:B------:R-:W-:Y:S01]  /*77d0*/  STL [R1+0x10cc], R15 ;  /* 0x0010cc0f01007387 */ /* 0x000fe20000100800 */
[----:B0-----:R-:W-:-:S03]  /*77e0*/  IMAD.MOV.U32 R17, RZ, RZ, R11 ;  /* 0x000000ffff117224 */ /* 0x001fc600078e000b */
[----:B------:R-:W-:Y:S01]  /*77f0*/  STL [R1+0x10b8], R14 ;  /* 0x0010b80e01007387 */ /* 0x000fe20000100800 */
[----:B-1----:R-:W-:-:S03]  /*7800*/  IMAD.MOV.U32 R16, RZ, RZ, R10 ;  /* 0x000000ffff107224 */ /* 0x002fc600078e000a */
[----:B------:R-:W4:Y:S01]  /*7810*/  LDL.LU R3, [R1+0xdc] ;  /* 0x0000dc0001037983 */ /* 0x000f220000300800 */
[----:B------:R-:W-:-:S03]  /*7820*/  LEA.HI.X.SX32 R4, R4, R2, 0x1, P4 ;  /* 0x0000000204047211 */ /* 0x000fc600020f0eff */
[----:B------:R0:W-:Y:S04]  /*7830*/  STL [R1+0x10d4], R6 ;  /* 0x0010d40601007387 */ /* 0x0001e80000100800 */
[----:B------:R-:W-:Y:S04]  /*7840*/  STL [R1+0x10c0], R12 ;  /* 0x0010c00c01007387 */ /* 0x000fe80000100800 */
[----:B------:R-:W4:Y:S01]  /*7850*/  LDL.64 R16, [R1+0x5d8] ;  /* 0x0005d80001107983 */ /* 0x000f220000100a00 */
[----:B0-----:R-:W-:-:S05]  /*7860*/  LEA R6, P5, R29, R0, 0x1 ;  /* 0x000000001d067211 */ /* 0x001fca00078a08ff */
[----:B------:R0:W-:Y:S04]  /*7870*/  STL [R1+0x10dc], R6 ;  /* 0x0010dc0601007387 */ /* 0x0001e80000100800 */
[----:B------:R-:W-:Y:S01]  /*7880*/  STL [R1+0x10c8], R4 ;  /* 0x0010c80401007387 */ /* 0x000fe20000100800 */
[----:B0-----:R-:W-:Y:S02]  /*7890*/  LEA.HI.X.SX32 R6, R23, R2, 0x1, P6 ;  /* 0x0000000217067211 */ /* 0x001fe400030f0eff */
[----:B--2---:R-:W-:-:S05]  /*78a0*/  LEA R12, P4, R27, R0, 0x1 ;  /* 0x000000001b0c7211 */ /* 0x004fca00078808ff */
[----:B------:R0:W-:Y:S04]  /*78b0*/  STL [R1+0x10e4], R12 ;  /* 0x0010e40c01007387 */ /* 0x0001e80000100800 */
[----:B0-----:R-:W2:Y:S04]  /*78c0*/  LDL.64 R12, [R1+0x5f0] ;  /* 0x0005f000010c7983 */ /* 0x001ea80000100a00 */
[----:B------:R-:W-:Y:S04]  /*78d0*/  STL [R1+0x10d0], R6 ;  /* 0x0010d00601007387 */ /* 0x000fe80000100800 */
[----:B------:R-:W2:Y:S01]  /*78e0*/  LDL.LU R23, [R1+0xe8] ;  /* 0x0000e80001177983 */ /* 0x000ea20000300800 */
[----:B------:R-:W-:-:S05]  /*78f0*/  LEA R4, P6, R28, R0, 0x1 ;  /* 0x000000001c047211 */ /* 0x000fca00078c08ff */
[----:B------:R0:W-:Y:S02]  /*7900*/  STL [R1+0x10ec], R4 ;  /* 0x0010ec0401007387 */ /* 0x0001e40000100800 */
[-C--:B0-----:R-:W-:Y:S02]  /*7910*/  LEA.HI.X.SX32 R4, R29, R2.reuse, 0x1, P5 ;  /* 0x000000021d047211 */ /* 0x081fe400028f0eff */
[----:B------:R-:W2:Y:S04]  /*7920*/  LDL.LU R29, [R1+0xe0] ;  /* 0x0000e000011d7983 */ /* 0x000ea80000300800 */
[----:B------:R0:W-:Y:S02]  /*7930*/  STL [R1+0x10d8], R4 ;  /* 0x0010d80401007387 */ /* 0x0001e40000100800 */
[----:B0-----:R-:W-:-:S02]  /*7940*/  LEA.HI.X.SX32 R4, R27, R2, 0x1, P4 ;  /* 0x000000021b047211 */ /* 0x001fc400020f0eff */
[----:B------:R-:W2:Y:S01]  /*7950*/  LDL.LU R27, [R1+0xe4] ;  /* 0x0000e400011b7983 */ /* 0x000ea20000300800 */
[----:B------:R-:W-:Y:S02]  /*7960*/  IMAD.MOV.U32 R14, RZ, RZ, R8 ;  /* 0x000000ffff0e7224 */ /* 0x000fe400078e0008 */
[----:B------:R-:W-:Y:S02]  /*7970*/  IMAD R22, R22, UR12, RZ ;  /* 0x0000000c16167c24 */ /* 0x000fe4000f8e02ff */
[----:B------:R-:W-:Y:S02]  /*7980*/  IMAD R24, R24, UR12, RZ ;  /* 0x0000000c18187c24 */ /* 0x000fe4000f8e02ff */
[----:B------:R-:W-:Y:S02]  /*7990*/  IMAD R21, R21, UR12, RZ ;  /* 0x0000000c15157c24 */ /* 0x000fe4000f8e02ff */
[----:B------:R-:W-:Y:S02]  /*79a0*/  IMAD R25, R25, UR12, RZ ;  /* 0x0000000c19197c24 */ /* 0x000fe4000f8e02ff */
[----:B------:R-:W-:Y:S01]  /*79b0*/  IMAD.MOV.U32 R15, RZ, RZ, R9 ;  /* 0x000000ffff0f7224 */ /* 0x000fe200078e0009 */
[----:B---3--:R-:W-:-:S02]  /*79c0*/  LEA R14, P4, R7, R0, 0x1 ;  /* 0x00000000070e7211 */ /* 0x008fc400078808ff */
[----:B----4-:R-:W-:-:S05]  /*79d0*/  LEA R6, P5, R5, R0, 0x1 ;  /* 0x0000000005067211 */ /* 0x010fca00078a08ff */
[----:B------:R-:W-:Y:S04]  /*79e0*/  STL [R1+0x10f4], R6 ;  /* 0x0010f40601007387 */ /* 0x000fe80000100800 */
[----:B------:R0:W-:Y:S01]  /*79f0*/  STL [R1+0x10e0], R4 ;  /* 0x0010e00401007387 */ /* 0x0001e20000100800 */
[----:B------:R-:W-:-:S03]  /*7a00*/  LEA.HI.X.SX32 R5, R5, R2, 0x1, P5 ;  /* 0x0000000205057211 */ /* 0x000fc600028f0eff */
[----:B------:R-:W-:Y:S01]  /*7a10*/  STL [R1+0x10fc], R14 ;  /* 0x0010fc0e01007387 */ /* 0x000fe20000100800 */
[----:B0-----:R-:W-:Y:S02]  /*7a20*/  LEA.HI.X.SX32 R4, R28, R2, 0x1, P6 ;  /* 0x000000021c047211 */ /* 0x001fe400030f0eff */
[-C--:B------:R-:W-:Y:S01]  /*7a30*/  LEA R6, P6, R19, R0.reuse, 0x1 ;  /* 0x0000000013067211 */ /* 0x080fe200078c08ff */
[----:B------:R-:W0:Y:S02]  /*7a40*/  LDC R28, c[0x0][0x3a8] ;  /* 0x0000ea00ff1c7b82 */ /* 0x000e240000000800 */
[----:B------:R1:W-:Y:S04]  /*7a50*/  STL [R1+0x10e8], R4 ;  /* 0x0010e80401007387 */ /* 0x0003e80000100800 */
[----:B------:R3:W-:Y:S01]  /*7a60*/  STL [R1+0x1104], R6 ;  /* 0x0011040601007387 */ /* 0x0007e20000100800 */
[----:B-1----:R-:W-:-:S03]  /*7a70*/  LEA R4, P5, R20, R0, 0x1 ;  /* 0x0000000014047211 */ /* 0x002fc600078a08ff */
[----:B------:R1:W-:Y:S01]  /*7a80*/  STL [R1+0x10f0], R5 ;  /* 0x0010f00501007387 */ /* 0x0003e20000100800 */
[----:B---3--:R-:W-:-:S03]  /*7a90*/  LEA.HI.X.SX32 R6, R7, R2, 0x1, P4 ;  /* 0x0000000207067211 */ /* 0x008fc600020f0eff */
[----:B------:R3:W-:Y:S01]  /*7aa0*/  STL [R1+0x110c], R4 ;  /* 0x00110c0401007387 */ /* 0x0007e20000100800 */
[----:B-1----:R-:W-:-:S03]  /*7ab0*/  LEA R5, P4, R26, R0, 0x1 ;  /* 0x000000001a057211 */ /* 0x002fc600078808ff */
[----:B------:R-:W-:Y:S01]  /*7ac0*/  STL [R1+0x10f8], R6 ;  /* 0x0010f80601007387 */ /* 0x000fe20000100800 */
[----:B---3--:R-:W-:-:S03]  /*7ad0*/  LEA.HI.X.SX32 R4, R19, R2, 0x1, P6 ;  /* 0x0000000213047211 */ /* 0x008fc600030f0eff */
[----:B------:R1:W-:Y:S04]  /*7ae0*/  STL [R1+0x1114], R5 ;  /* 0x0011140501007387 */ /* 0x0003e80000100800 */
[----:B------:R3:W-:Y:S01]  /*7af0*/  STL [R1+0x1100], R4 ;  /* 0x0011000401007387 */ /* 0x0007e20000100800 */
[----:B-1----:R-:W-:Y:S02]  /*7b00*/  LEA R5, P6, R22, R0, 0x1 ;  /* 0x0000000016057211 */ /* 0x002fe400078c08ff */
[----:B---3--:R-:W-:-:S03]  /*7b10*/  LEA.HI.X.SX32 R4, R20, R2, 0x1, P5 ;  /* 0x0000000214047211 */ /* 0x008fc600028f0eff */
[----:B------:R1:W-:Y:S01]  /*7b20*/  STL [R1+0x111c], R5 ;  /* 0x00111c0501007387 */ /* 0x0003e20000100800 */
[----:B------:R-:W-:-:S03]  /*7b30*/  LEA R6, P5, R24, R0, 0x1 ;  /* 0x0000000018067211 */ /* 0x000fc600078a08ff */
[----:B------:R3:W-:Y:S01]  /*7b40*/  STL [R1+0x1108], R4 ;  /* 0x0011080401007387 */ /* 0x0007e20000100800 */
[----:B-1----:R-:W-:-:S03]  /*7b50*/  LEA.HI.X.SX32 R5, R26, R2, 0x1, P4 ;  /* 0x000000021a057211 */ /* 0x002fc600020f0eff */
[----:B------:R-:W-:Y:S01]  /*7b60*/  STL [R1+0x1120], R6 ;  /* 0x0011200601007387 */ /* 0x000fe20000100800 */
[----:B---3--:R-:W-:-:S03]  /*7b70*/  LEA R4, P4, R21, R0, 0x1 ;  /* 0x0000000015047211 */ /* 0x008fc600078808ff */
[----:B------:R-:W-:Y:S01]  /*7b80*/  STL [R1+0x1110], R5 ;  /* 0x0011100501007387 */ /* 0x000fe20000100800 */
[----:B------:R-:W-:-:S03]  /*7b90*/  IMAD.MOV.U32 R19, RZ, RZ, R17 ;  /* 0x000000ffff137224 */ /* 0x000fc600078e0011 */
[----:B------:R1:W-:Y:S01]  /*7ba0*/  STL [R1+0x1124], R4 ;  /* 0x0011240401007387 */ /* 0x0003e20000100800 */
[----:B------:R-:W-:Y:S02]  /*7bb0*/  LEA.HI.X.SX32 R19, R3, UR9, 0x1, P3 ;  /* 0x0000000903137c11 */ /* 0x000fe400098f0eff */
[----:B------:R-:W-:Y:S02]  /*7bc0*/  LEA R3, P3, R25, R0, 0x1 ;  /* 0x0000000019037211 */ /* 0x000fe400078608ff */
[-C--:B------:R-:W-:Y:S02]  /*7bd0*/  LEA.HI.X.SX32 R0, R24, R2.reuse, 0x1, P5 ;  /* 0x0000000218007211 */ /* 0x080fe400028f0eff */
[----:B-1----:R-:W-:Y:S01]  /*7be0*/  LEA.HI.X.SX32 R4, R22, R2, 0x1, P6 ;  /* 0x0000000216047211 */ /* 0x002fe200030f0eff */
[----:B------:R-:W-:-:S04]  /*7bf0*/  IMAD.MOV.U32 R18, RZ, RZ, R16 ;  /* 0x000000ffff127224 */ /* 0x000fc800078e0010 */
[----:B------:R-:W-:Y:S01]  /*7c00*/  STL [R1+0x1118], R4 ;  /* 0x0011180401007387 */ /* 0x000fe20000100800 */
[----:B------:R-:W-:-:S03]  /*7c10*/  IMAD.MOV.U32 R18, RZ, RZ, R16 ;  /* 0x000000ffff127224 */ /* 0x000fc600078e0010 */
[----:B------:R1:W-:Y:S01]  /*7c20*/  STL [R1+0xfd0], R3 ;  /* 0x000fd00301007387 */ /* 0x0003e20000100800 */
[----:B0-----:R-:W-:-:S03]  /*7c30*/  IMAD R28, R28, 0x3f, RZ ;  /* 0x0000003f1c1c7824 */ /* 0x001fc600078e02ff */
[----:B------:R-:W-:Y:S01]  /*7c40*/  STL [R1+0x5dc], R19 ;  /* 0x0005dc1301007387 */ /* 0x000fe20000100800 */
[----:B------:R-:W-:-:S03]  /*7c50*/  IMAD.MOV.U32 R16, RZ, RZ, R10 ;  /* 0x000000ffff107224 */ /* 0x000fc600078e000a */
[----:B------:R0:W-:Y:S01]  /*7c60*/  STL [R1+0xfc8], R0 ;  /* 0x000fc80001007387 */ /* 0x0001e20000100800 */
[-C--:B-1----:R-:W-:Y:S01]  /*7c70*/  LEA.HI.X.SX32 R3, R21, R2.reuse, 0x1, P4 ;  /* 0x0000000215037211 */ /* 0x082fe200020f0eff */
[----:B------:R-:W-:Y:S01]  /*7c80*/  IMAD.WIDE R4, R28, 0x2, R18 ;  /* 0x000000021c047825 */ /* 0x000fe200078e0212 */
[----:B0-----:R-:W-:-:S03]  /*7c90*/  LEA.HI.X.SX32 R0, R25, R2, 0x1, P3 ;  /* 0x0000000219007211 */ /* 0x001fc600018f0eff */
[----:B------:R0:W-:Y:S01]  /*7ca0*/  STL [R1+0xfcc], R3 ;  /* 0x000fcc0301007387 */ /* 0x0001e20000100800 */
[----:B------:R-:W-:-:S03]  /*7cb0*/  IMAD.MOV.U32 R14, RZ, RZ, R8 ;  /* 0x000000ffff0e7224 */ /* 0x000fc600078e0008 */
[----:B------:R1:W-:Y:S01]  /*7cc0*/  STL [R1+0xfb8], R0 ;  /* 0x000fb80001007387 */ /* 0x0003e20000100800 */
[----:B--2---:R-:W-:Y:S02]  /*7cd0*/  LEA.HI.X.SX32 R13, R23, UR9, 0x1, P2 ;  /* 0x00000009170d7c11 */ /* 0x004fe400090f0eff */
[----:B------:R-:W-:Y:S02]  /*7ce0*/  LEA.HI.X.SX32 R17, R29, UR9, 0x1, P1 ;  /* 0x000000091d117c11 */ /* 0x000fe400088f0eff */
[----:B------:R-:W1:Y:S03]  /*7cf0*/  LDC R29, c[0x0][0x3a8] ;  /* 0x0000ea00ff1d7b82 */ /* 0x000e660000000800 */
[----:B------:R-:W-:Y:S01]  /*7d00*/  STL [R1+0x5e4], R17 ;  /* 0x0005e41101007387 */ /* 0x000fe20000100800 */
[----:B0-----:R-:W-:-:S03]  /*7d10*/  IMAD.WIDE R2, R28, 0x2, R16 ;  /* 0x000000021c027825 */ /* 0x001fc600078e0210 */
[----:B------:R-:W-:Y:S01]  /*7d20*/  STL [R1+0x5f4], R13 ;  /* 0x0005f40d01007387 */ /* 0x000fe20000100800 */
[----:B------:R-:W-:-:S03]  /*7d30*/  LEA.HI.X.SX32 R15, R27, UR9, 0x1, P0 ;  /* 0x000000091b0f7c11 */ /* 0x000fc600080f0eff */
[----:B------:R-:W-:Y:S01]  /*7d40*/  STL [R1+0xfc4], R4 ;  /* 0x000fc40401007387 */ /* 0x000fe20000100800 */
[----:B------:R-:W-:-:S03]  /*7d50*/  IMAD.WIDE R6, R28, 0x2, R14 ;  /* 0x000000021c067825 */ /* 0x000fc600078e020e */
[----:B------:R0:W-:Y:S04]  /*7d60*/  STL [R1+0xfbc], R5 ;  /* 0x000fbc0501007387 */ /* 0x0001e80000100800 */
[----:B------:R-:W-:Y:S01]  /*7d70*/  STL [R1+0x5ec], R15 ;  /* 0x0005ec0f01007387 */ /* 0x000fe20000100800 */
[----:B-1----:R-:W-:-:S03]  /*7d80*/  IMAD R0, R29, 0x3e, RZ ;  /* 0x0000003e1d007824 */ /* 0x002fc600078e02ff */
[----:B------:R-:W-:Y:S01]  /*7d90*/  STL [R1+0xfc0], R2 ;  /* 0x000fc00201007387 */ /* 0x000fe20000100800 */
[----:B0-----:R-:W-:-:S03]  /*7da0*/  IMAD.WIDE R4, R28, 0x2, R12 ;  /* 0x000000021c047825 */ /* 0x001fc600078e020c */
[----:B------:R0:W-:Y:S04]  /*7db0*/  STL [R1+0xfb0], R3 ;  /* 0x000fb00301007387 */ /* 0x0001e80000100800 */
[----:B------:R-:W-:Y:S04]  /*7dc0*/  STL [R1+0xfb4], R6 ;  /* 0x000fb40601007387 */ /* 0x000fe80000100800 */
[----:B------:R1:W-:Y:S01]  /*7dd0*/  STL [R1+0xf98], R7 ;  /* 0x000f980701007387 */ /* 0x0003e20000100800 */
[----:B0-----:R-:W-:-:S03]  /*7de0*/  IMAD.WIDE R2, R0, 0x2, R18 ;  /* 0x0000000200027825 */ /* 0x001fc600078e0212 */
[----:B------:R-:W-:Y:S04]  /*7df0*/  STL [R1+0xfac], R4 ;  /* 0x000fac0401007387 */ /* 0x000fe80000100800 */
[----:B------:R0:W-:Y:S01]  /*7e00*/  STL [R1+0xfa4], R5 ;  /* 0x000fa40501007387 */ /* 0x0001e20000100800 */
[----:B-1----:R-:W-:-:S03]  /*7e10*/  IMAD.WIDE R6, R0, 0x2, R14 ;  /* 0x0000000200067825 */ /* 0x002fc600078e020e */
[----:B------:R-:W-:Y:S01]  /*7e20*/  STL [R1+0xfa8], R2 ;  /* 0x000fa80201007387 */ /* 0x000fe20000100800 */
[----:B------:R-:W-:Y:S02]  /*7e30*/  IMAD R8, R29, 0x3d, RZ ;  /* 0x0000003d1d087824 */ /* 0x000fe400078e02ff */
[C---:B0-----:R-:W-:Y:S01]  /*7e40*/  IMAD.WIDE R4, R0.reuse, 0x2, R16 ;  /* 0x0000000200047825 */ /* 0x041fe200078e0210 */
[----:B------:R0:W-:Y:S04]  /*7e50*/  STL [R1+0xf9c], R3 ;  /* 0x000f9c0301007387 */ /* 0x0001e80000100800 */
[----:B------:R-:W-:Y:S04]  /*7e60*/  STL [R1+0xfa0], R4 ;  /* 0x000fa00401007387 */ /* 0x000fe80000100800 */
[----:B------:R1:W-:Y:S01]  /*7e70*/  STL [R1+0xf90], R5 ;  /* 0x000f900501007387 */ /* 0x0003e20000100800 */
[----:B0-----:R-:W-:-:S03]  /*7e80*/  IMAD.WIDE R2, R0, 0x2, R12 ;  /* 0x0000000200027825 */ /* 0x001fc600078e020c */
[----:B------:R-:W-:Y:S04]  /*7e90*/  STL [R1+0xf94], R6 ;  /* 0x000f940601007387 */ /* 0x000fe80000100800 */
[----:B------:R0:W-:Y:S01]  /*7ea0*/  STL [R1+0xf78], R7 ;  /* 0x000f780701007387 */ /* 0x0001e20000100800 */
[----:B-1----:R-:W-:-:S03]  /*7eb0*/  IMAD.WIDE R4, R8, 0x2, R18 ;  /* 0x0000000208047825 */ /* 0x002fc600078e0212 */
[----:B------:R-:W-:Y:S04]  /*7ec0*/  STL [R1+0xf8c], R2 ;  /* 0x000f8c0201007387 */ /* 0x000fe80000100800 */
[----:B------:R1:W-:Y:S01]  /*7ed0*/  STL [R1+0xf84], R3 ;  /* 0x000f840301007387 */ /* 0x0003e20000100800 */
[----:B0-----:R-:W-:-:S03]  /*7ee0*/  IMAD.WIDE R6, R8, 0x2, R14 ;  /* 0x0000000208067825 */ /* 0x001fc600078e020e */
[----:B------:R-:W-:Y:S01]  /*7ef0*/  STL [R1+0xf88], R4 ;  /* 0x000f880401007387 */ /* 0x000fe20000100800 */
[----:B-1----:R-:W-:-:S03]  /*7f00*/  IMAD.WIDE R2, R8, 0x2, R16 ;  /* 0x0000000208027825 */ /* 0x002fc600078e0210 */
[----:B------:R0:W-:Y:S01]  /*7f10*/  STL [R1+0xf7c], R5 ;  /* 0x000f7c0501007387 */ /* 0x0001e20000100800 */
[----:B------:R-:W-:-:S03]  /*7f20*/  IMAD R0, R29, 0x3c, RZ ;  /* 0x0000003c1d007824 */ /* 0x000fc600078e02ff */
        /* <DEDUP_REMOVED lines=8> */
[----:B------:R-:W-:Y:S02]  /*7fb0*/  IMAD R8, R29, 0x3b, RZ ;  /* 0x0000003b1d087824 */ /* 0x000fe400078e02ff */
[C---:B0-----:R-:W-:Y:S01]  /*7fc0*/  IMAD.WIDE R6, R0.reuse, 0x2, R14 ;  /* 0x0000000200067825 */ /* 0x041fe200078e020e */
[----:B------:R-:W-:Y:S03]  /*7fd0*/  STL [R1+0xf68], R2 ;  /* 0x000f680201007387 */ /* 0x000fe60000100800 */
[C---:B-1----:R-:W-:Y:S01]  /*7fe0*/  IMAD.WIDE R4, R0.reuse, 0x2, R16 ;  /* 0x0000000200047825 */ /* 0x042fe200078e0210 */
        /* <DEDUP_REMOVED lines=9> */
[----:B------:R-:W-:-:S03]  /*8080*/  IMAD R0, R29, 0x3a, RZ ;  /* 0x0000003a1d007824 */ /* 0x000fc600078e02ff */
[----:B------:R-:W-:Y:S01]  /*8090*/  STL [R1+0xf48], R4 ;  /* 0x000f480401007387 */ /* 0x000fe20000100800 */
[----:B0-----:R-:W-:-:S03]  /*80a0*/  IMAD.WIDE R6, R8, 0x2, R12 ;  /* 0x0000000208067825 */ /* 0x001fc600078e020c */
[----:B------:R0:W-:Y:S01]  /*80b0*/  STL [R1+0x7e8], R5 ;  /* 0x0007e80501007387 */ /* 0x0001e20000100800 */
[----:B-1----:R-:W-:-:S05]  /*80c0*/  IMAD.WIDE R2, R8, 0x2, R16 ;  /* 0x0000000208027825 */ /* 0x002fca00078e0210 */
[----:B------:R-:W-:Y:S01]  /*80d0*/  STL [R1+0xf40], R2 ;  /* 0x000f400201007387 */ /* 0x000fe20000100800 */
[----:B0-----:R-:W-:-:S03]  /*80e0*/  IMAD.WIDE R4, R8, 0x2, R14 ;  /* 0x0000000208047825 */ /* 0x001fc600078e020e */
[----:B------:R0:W-:Y:S01]  /*80f0*/  STL [R1+0x7ec], R3 ;  /* 0x0007ec0301007387 */ /* 0x0001e20000100800 */
[----:B------:R-:W-:-:S03]  /*8100*/  IMAD.WIDE R8, R0, 0x2, R18 ;  /* 0x0000000200087825 */ /* 0x000fc600078e0212 */
[----:B------:R-:W-:Y:S04]  /*8110*/  STL [R1+0x7f4], R4 ;  /* 0x0007f40401007387 */ /* 0x000fe80000100800 */
[----:B------:R1:W-:Y:S01]  /*8120*/  STL [R1+0x7f0], R5 ;  /* 0x0007f00501007387 */ /* 0x0003e20000100800 */
[----:B0-----:R-:W-:-:S03]  /*8130*/  IMAD.WIDE R2, R0, 0x2, R16 ;  /* 0x0000000200027825 */ /* 0x001fc600078e0210 */
[----:B------:R-:W-:Y:S01]  /*8140*/  STL [R1+0x7fc], R6 ;  /* 0x0007fc0601007387 */ /* 0x000fe20000100800 */
[----:B------:R-:W-:-:S03]  /*8150*/  IMAD R10, R29, 0x39, RZ ;  /* 0x000000391d0a7824 */ /* 0x000fc600078e02ff */
[----:B------:R0:W-:Y:S01]  /*8160*/  STL [R1+0x7f8], R7 ;  /* 0x0007f80701007387 */ /* 0x0001e20000100800 */
[----:B-1----:R-:W-:-:S03]  /*8170*/  IMAD.WIDE R4, R0, 0x2, R14 ;  /* 0x0000000200047825 */ /* 0x002fc600078e020e */
[----:B------:R-:W-:Y:S04]  /*8180*/  STL [R1+0x804], R8 ;  /* 0x0008040801007387 */ /* 0x000fe80000100800 */
[----:B------:R1:W-:Y:S01]  /*8190*/  STL [R1+0x800], R9 ;  /* 0x0008000901007387 */ /* 0x0003e20000100800 */
[----:B0-----:R-:W-:-:S03]  /*81a0*/  IMAD.WIDE R6, R0, 0x2, R12 ;  /* 0x0000000200067825 */ /* 0x001fc600078e020c */
[----:B------:R-:W-:Y:S04]  /*81b0*/  STL [R1+0x80c], R2 ;  /* 0x00080c0201007387 */ /* 0x000fe80000100800 */
[----:B------:R0:W-:Y:S01]  /*81c0*/  STL [R1+0x808], R3 ;  /* 0x0008080301007387 */ /* 0x0001e20000100800 */
[----:B-1----:R-:W-:-:S03]  /*81d0*/  IMAD.WIDE R8, R10, 0x2, R18 ;  /* 0x000000020a087825 */ /* 0x002fc600078e0212 */
[----:B------:R-:W-:Y:S01]  /*81e0*/  STL [R1+0x814], R4 ;  /* 0x0008140401007387 */ /* 0x000fe20000100800 */
[----:B------:R-:W-:-:S03]  /*81f0*/  IMAD R0, R29, 0x38, RZ ;  /* 0x000000381d007824 */ /* 0x000fc600078e02ff */
        /* <DEDUP_REMOVED lines=311> */
[----:B------:R-:W-:-:S03]  /*9570*/  IMAD.SHL.U32 R0, R29, 0x20, RZ ;  /* 0x000000201d007824 */ /* 0x000fc600078e00ff */
        /* <DEDUP_REMOVED lines=394> */
[----:B------:R1:W-:Y:S04]  /*ae20*/  STL [R1+0xee4], R8 ;  /* 0x000ee40801007387 */ /* 0x0003e80000100800 */
[----:B------:R-:W-:Y:S01]  /*ae30*/  STL [R1+0xee0], R9 ;  /* 0x000ee00901007387 */ /* 0x000fe20000100800 */
[----:B0-----:R-:W-:-:S03]  /*ae40*/  IMAD.WIDE R6, R10, 0x2, R12 ;  /* 0x000000020a067825 */ /* 0x001fc600078e020c */
[----:B------:R-:W-:Y:S01]  /*ae50*/  STL [R1+0xeec], R2 ;  /* 0x000eec0201007387 */ /* 0x000fe20000100800 */
[----:B-1----:R-:W-:-:S03]  /*ae60*/  IMAD.SHL.U32 R8, R29, 0x2, RZ ;  /* 0x000000021d087824 */ /* 0x002fc600078e00ff */
        /* <DEDUP_REMOVED lines=11> */
[----:B------:R-:W-:-:S03]  /*af20*/  IMAD.WIDE R8, R8, 0x2, R12 ;  /* 0x0000000208087825 */ /* 0x000fc600078e020c */
[----:B------:R0:W-:Y:S01]  /*af30*/  STL [R1+0xf08], R5 ;  /* 0x000f080501007387 */ /* 0x0001e20000100800 */
[----:B-1----:R-:W-:-:S03]  /*af40*/  IMAD.WIDE R2, R29, 0x2, R18 ;  /* 0x000000021d027825 */ /* 0x002fc600078e0212 */
[----:B------:R-:W-:Y:S04]  /*af50*/  STL [R1+0xf14], R6 ;  /* 0x000f140601007387 */ /* 0x000fe80000100800 */
[----:B------:R1:W-:Y:S01]  /*af60*/  STL [R1+0xf10], R7 ;  /* 0x000f100701007387 */ /* 0x0003e20000100800 */
[----:B0-----:R-:W-:-:S03]  /*af70*/  IMAD.WIDE R4, R29, 0x2, R16 ;  /* 0x000000021d047825 */ /* 0x001fc600078e0210 */
[----:B------:R-:W-:Y:S04]  /*af80*/  STL [R1+0xf1c], R8 ;  /* 0x000f1c0801007387 */ /* 0x000fe80000100800 */
[----:B------:R-:W-:Y:S01]  /*af90*/  STL [R1+0xf18], R9 ;  /* 0x000f180901007387 */ /* 0x000fe20000100800 */
[----:B-1----:R-:W-:-:S03]  /*afa0*/  IMAD.WIDE R6, R29, 0x2, R14 ;  /* 0x000000021d067825 */ /* 0x002fc600078e020e */
[----:B------:R-:W-:Y:S04]  /*afb0*/  STL [R1+0xf24], R2 ;  /* 0x000f240201007387 */ /* 0x000fe80000100800 */
[----:B------:R0:W-:Y:S04]  /*afc0*/  STL [R1+0xf20], R3 ;  /* 0x000f200301007387 */ /* 0x0001e80000100800 */
[----:B------:R-:W-:Y:S04]  /*afd0*/  STL [R1+0xf2c], R4 ;  /* 0x000f2c0401007387 */ /* 0x000fe80000100800 */
[----:B------:R-:W-:Y:S01]  /*afe0*/  STL [R1+0xf28], R5 ;  /* 0x000f280501007387 */ /* 0x000fe20000100800 */
[----:B0-----:R-:W-:-:S03]  /*aff0*/  IMAD.WIDE R2, R29, 0x2, R12 ;  /* 0x000000021d027825 */ /* 0x001fc600078e020c */
[----:B------:R-:W-:Y:S04]  /*b000*/  STL [R1+0xf34], R6 ;  /* 0x000f340601007387 */ /* 0x000fe80000100800 */
[----:B------:R-:W-:Y:S04]  /*b010*/  STL [R1+0xf30], R7 ;  /* 0x000f300701007387 */ /* 0x000fe80000100800 */
[----:B------:R-:W-:Y:S04]  /*b020*/  STL [R1+0xf3c], R2 ;  /* 0x000f3c0201007387 */ /* 0x000fe80000100800 */
[----:B------:R0:W-:Y:S04]  /*b030*/  STL [R1+0xf38], R3 ;  /* 0x000f380301007387 */ /* 0x0001e80000100800 */
[----:B------:R1:W-:Y:S04]  /*b040*/  STL [R1+0x7d0], RZ ;  /* 0x0007d0ff01007387 */ /* 0x0003e80000100800 */
        /* <DEDUP_REMOVED lines=194> */
[----:B------:R1:W-:Y:S01]  /*bc70*/  STL [R1+0x748], RZ ;  /* 0x000748ff01007387 */ /* 0x0003e20000100800 */
[----:B------:R-:W2:Y:S03]  /*bc80*/  S2R R28, SR_TID.X ;  /* 0x00000000001c7919 */ /* 0x000ea60000002100 */
[----:B------:R1:W-:Y:S04]  /*bc90*/  STL [R1+0x74c], RZ ;  /* 0x00074cff01007387 */ /* 0x0003e80000100800 */
[----:B------:R1:W-:Y:S01]  /*bca0*/  STL [R1+0x6c0], RZ ;  /* 0x0006c0ff01007387 */ /* 0x0003e20000100800 */
[----:B0-----:R-:W-:-:S03]  /*bcb0*/  IMAD.SHL.U32 R3, R29, 0x40, RZ ;  /* 0x000000401d037824 */ /* 0x001fc600078e00ff */
[----:B------:R1:W-:Y:S04]  /*bcc0*/  STL [R1+0x6c4], RZ ;  /* 0x0006c4ff01007387 */ /* 0x0003e80000100800 */
[----:B------:R1:W-:Y:S01]  /*bcd0*/  STL [R1+0x6c8], RZ ;  /* 0x0006c8ff01007387 */ /* 0x0003e20000100800 */
[----:B------:R-:W0:Y:S03]  /*bce0*/  S2R R12, SR_TID.X ;  /* 0x00000000000c7919 */ /* 0x000e260000002100 */
[----:B------:R1:W-:Y:S04]  /*bcf0*/  STL [R1+0x6cc], RZ ;  /* 0x0006ccff01007387 */ /* 0x0003e80000100800 */
[----:B------:R1:W-:Y:S04]  /*bd00*/  STL [R1+0x640], RZ ;  /* 0x000640ff01007387 */ /* 0x0003e80000100800 */
[----:B------:R1:W-:Y:S01]  /*bd10*/  STL [R1+0x644], RZ ;  /* 0x000644ff01007387 */ /* 0x0003e20000100800 */
[----:B------:R-:W3:Y:S03]  /*bd20*/  S2R R29, SR_TID.X ;  /* 0x00000000001d7919 */ /* 0x000ee60000002100 */
        /* <DEDUP_REMOVED lines=22> */
[----:B--2---:R-:W-:-:S03]  /*be90*/  LOP3.LUT R28, R28, 0x3f, RZ, 0xc0, !PT ;  /* 0x0000003f1c1c7812 */ /* 0x004fc600078ec0ff */
[----:B------:R1:W-:Y:S04]  /*bea0*/  STL [R1+0x710], RZ ;  /* 0x000710ff01007387 */ /* 0x0003e80000100800 */
[----:B------:R1:W-:Y:S04]  /*beb0*/  STL [R1+0x714], RZ ;  /* 0x000714ff01007387 */ /* 0x0003e80000100800 */
[----:B------:R1:W-:Y:S01]  /*bec0*/  STL [R1+0x718], RZ ;  /* 0x000718ff01007387 */ /* 0x0003e20000100800 */
[----:B0-----:R-:W-:-:S03]  /*bed0*/  IMAD.SHL.U32 R23, R12, 0x2, RZ ;  /* 0x000000020c177824 */ /* 0x001fc600078e00ff */
[----:B------:R1:W-:Y:S04]  /*bee0*/  STL [R1+0x71c], RZ ;  /* 0x00071cff01007387 */ /* 0x0003e80000100800 */
[----:B------:R1:W-:Y:S01]  /*bef0*/  STL [R1+0x670], RZ ;  /* 0x000670ff01007387 */ /* 0x0003e20000100800 */
[----:B------:R-:W-:-:S03]  /*bf00*/  IMAD.SHL.U32 R2, R28, 0x2, RZ ;  /* 0x000000021c027824 */ /* 0x000fc600078e00ff */
[----:B------:R1:W-:Y:S01]  /*bf10*/  STL [R1+0x674], RZ ;  /* 0x000674ff01007387 */ /* 0x0003e20000100800 */
[----:B---3--:R-:W-:-:S03]  /*bf20*/  LOP3.LUT R28, R29, 0x7, RZ, 0xc0, !PT ;  /* 0x000000071d1c7812 */ /* 0x008fc600078ec0ff */
[----:B------:R1:W-:Y:S04]  /*bf30*/  STL [R1+0x678], RZ ;  /* 0x000678ff01007387 */ /* 0x0003e80000100800 */
[----:B------:R1:W-:Y:S01]  /*bf40*/  STL [R1+0x67c], RZ ;  /* 0x00067cff01007387 */ /* 0x0003e20000100800 */
[----:B------:R-:W-:-:S03]  /*bf50*/  LOP3.LUT R29, R23, 0x10, RZ, 0xc0, !PT ;  /* 0x00000010171d7812 */ /* 0x000fc600078ec0ff */
[----:B------:R1:W-:Y:S04]  /*bf60*/  STL [R1+0x5a0], RZ ;  /* 0x0005a0ff01007387 */ /* 0x0003e80000100800 */
[----:B------:R1:W-:Y:S04]  /*bf70*/  STL [R1+0x5a4], RZ ;  /* 0x0005a4ff01007387 */ /* 0x0003e80000100800 */
[----:B------:R1:W-:Y:S01]  /*bf80*/  STL [R1+0x5a8], RZ ;  /* 0x0005a8ff01007387 */ /* 0x0003e20000100800 */
[----:B------:R-:W-:-:S03]  /*bf90*/  IMAD R11, R28, 0x210, RZ ;  /* 0x000002101c0b7824 */ /* 0x000fc600078e02ff */
[----:B------:R1:W-:Y:S01]  /*bfa0*/  STL [R1+0x5ac], RZ ;  /* 0x0005acff01007387 */ /* 0x0003e20000100800 */
[----:B------:R-:W-:-:S03]  /*bfb0*/  LOP3.LUT R29, R29, 0x20, R12, 0xf8, !PT ;  /* 0x000000201d1d7812 */ /* 0x000fc600078ef80c */
[----:B------:R1:W-:Y:S04]  /*bfc0*/  STL [R1+0x520], RZ ;  /* 0x000520ff01007387 */ /* 0x0003e80000100800 */
[----:B------:R1:W-:Y:S04]  /*bfd0*/  STL [R1+0x524], RZ ;  /* 0x000524ff01007387 */ /* 0x0003e80000100800 */
[----:B------:R1:W-:Y:S01]  /*bfe0*/  STL [R1+0x528], RZ ;  /* 0x000528ff01007387 */ /* 0x0003e20000100800 */
[----:B------:R-:W-:-:S03]  /*bff0*/  SHF.R.S32.HI R0, RZ, 0x1f, R3 ;  /* 0x0000001fff007819 */ /* 0x000fc60000011403 */
[----:B------:R1:W-:Y:S01]  /*c000*/  STL [R1+0x52c], RZ ;  /* 0x00052cff01007387 */ /* 0x0003e20000100800 */
[----:B------:R-:W-:-:S03]  /*c010*/  IMAD.SHL.U32 R27, R12, 0x100, RZ ;  /* 0x000001000c1b7824 */ /* 0x000fc600078e00ff */
[----:B------:R1:W-:Y:S01]  /*c020*/  STL [R1+0x220], RZ ;  /* 0x000220ff01007387 */ /* 0x0003e20000100800 */
[----:B------:R-:W-:-:S03]  /*c030*/  LOP3.LUT R29, R11, R29, RZ, 0x3c, !PT ;  /* 0x0000001d0b1d7212 */ /* 0x000fc600078e3cff */
[----:B------:R1:W-:Y:S04]  /*c040*/  STL [R1+0x224], RZ ;  /* 0x000224ff01007387 */ /* 0x0003e80000100800 */
[----:B------:R1:W-:Y:S01]  /*c050*/  STL [R1+0x228], RZ ;  /* 0x000228ff01007387 */ /* 0x0003e20000100800 */
[----:B------:R-:W-:-:S03]  /*c060*/  SHF.L.U64.HI R0, R3, 0x1, R0 ;  /* 0x0000000103007819 */ /* 0x000fc60000010200 */
[----:B------:R1:W-:Y:S01]  /*c070*/  STL [R1+0x22c], RZ ;  /* 0x00022cff01007387 */ /* 0x0003e20000100800 */
[----:B------:R-:W-:-:S03]  /*c080*/  LOP3.LUT R3, R2, 0x10, RZ, 0x3c, !PT ;  /* 0x0000001002037812 */ /* 0x000fc600078e3cff */
[----:B------:R1:W-:Y:S01]  /*c090*/  STL [R1+0x330], RZ ;  /* 0x000330ff01007387 */ /* 0x0003e20000100800 */
[----:B------:R-:W-:-:S03]  /*c0a0*/  LOP3.LUT R29, R29, 0x1000, R27, 0xf8, !PT ;  /* 0x000010001d1d7812 */ /* 0x000fc600078ef81b */
[----:B------:R1:W-:Y:S01]  /*c0b0*/  STL [R1+0x334], RZ ;  /* 0x000334ff01007387 */ /* 0x0003e20000100800 */
[----:B------:R-:W-:-:S03]  /*c0c0*/  LOP3.LUT R3, R2, 0x30, RZ, 0x3c, !PT ;  /* 0x0000003002037812 */ /* 0x000fc600078e3cff */
[----:B------:R1:W-:Y:S01]  /*c0d0*/  STL [R1+0x338], RZ ;  /* 0x000338ff01007387 */ /* 0x0003e20000100800 */
[----:B------:R-:W-:-:S03]  /*c0e0*/  LOP3.LUT R3, R2, 0x50, RZ, 0x3c, !PT ;  /* 0x0000005002037812 */ /* 0x000fc600078e3cff */
[----:B------:R1:W-:Y:S01]  /*c0f0*/  STL [R1+0x33c], RZ ;  /* 0x00033cff01007387 */ /* 0x0003e20000100800 */
[----:B------:R-:W-:-:S03]  /*c100*/  LOP3.LUT R3, R2, 0x60, RZ, 0x3c, !PT ;  /* 0x0000006002037812 */ /* 0x000fc600078e3cff */
[----:B------:R1:W-:Y:S01]  /*c110*/  STL [R1+0x450], RZ ;  /* 0x000450ff01007387 */ /* 0x0003e20000100800 */
[----:B------:R-:W-:-:S03]  /*c120*/  LOP3.LUT R3, R29, 0x40, RZ, 0x3c, !PT ;  /* 0x000000401d037812 */ /* 0x000fc600078e3cff */
[----:B------:R1:W-:Y:S04]  /*c130*/  STL [R1+0x454], RZ ;  /* 0x000454ff01007387 */ /* 0x0003e80000100800 */
[----:B------:R1:W-:Y:S04]  /*c140*/  STL [R1+0x458], RZ ;  /* 0x000458ff01007387 */ /* 0x0003e80000100800 */
[----:B------:R1:W-:Y:S04]  /*c150*/  STL [R1+0x45c], RZ ;  /* 0x00045cff01007387 */ /* 0x0003e80000100800 */
[----:B------:R1:W-:Y:S04]  /*c160*/  STL [R1+0x460], RZ ;  /* 0x000460ff01007387 */ /* 0x0003e80000100800 */
[----:B------:R1:W-:Y:S04]  /*c170*/  STL [R1+0x464], RZ ;  /* 0x000464ff01007387 */ /* 0x0003e80000100800 */
[----:B------:R1:W-:Y:S04]  /*c180*/  STL [R1+0x468], RZ ;  /* 0x000468ff01007387 */ /* 0x0003e80000100800 */
[----:B------:R1:W-:Y:S04]  /*c190*/  STL [R1+0x46c], RZ ;  /* 0x00046cff01007387 */ /* 0x0003e80000100800 */
[----:B------:R1:W-:Y:S01]  /*c1a0*/  STL [R1+0x11e0], R3 ;  /* 0x0011e00301007387 */ /* 0x0003e20000100800 */
[----:B------:R-:W-:Y:S01]  /*c1b0*/  IMAD R28, R28, 0x90, RZ ;  /* 0x000000901c1c7824 */ /* 0x000fe200078e02ff */
[----:B------:R-:W-:-:S02]  /*c1c0*/  USHF.R.S32.HI UR7, URZ, 0x1f, UR4 ;  /* 0x0000001fff077899 */ /* 0x000fc40008011404 */
[----:B------:R-:W-:Y:S02]  /*c1d0*/  USHF.L.U32 UR6, UR6, 0x6, URZ ;  /* 0x0000000606067899 */ /* 0x000fe400080006ff */
[----:B------:R-:W-:Y:S01]  /*c1e0*/  LOP3.LUT R28, R28, 0x30, R23, 0x78, !PT ;  /* 0x000000301c1c7812 */ /* 0x000fe200078e7817 */
[----:B------:R-:W-:Y:S01]  /*c1f0*/  ULEA.HI UR7, UR7, UR4, URZ, 0x6 ;  /* 0x0000000407077291 */ /* 0x000fe2000f8f30ff */
[C---:B------:R-:W-:Y:S01]  /*c200*/  LOP3.LUT R4, R2.reuse, 0x20, RZ, 0x3c, !PT ;  /* 0x0000002002047812 */ /* 0x040fe200078e3cff */
[----:B------:R-:W-:Y:S01]  /*c210*/  USHF.R.S32.HI UR4, URZ, 0x1f, UR6 ;  /* 0x0000001fff047899 */ /* 0x000fe20008011406 */
[C---:B------:R-:W-:Y:S02]  /*c220*/  LOP3.LUT R4, R2.reuse, 0x40, RZ, 0x3c, !PT ;  /* 0x0000004002047812 */ /* 0x040fe400078e3cff */
[----:B------:R-:W-:Y:S02]  /*c230*/  LOP3.LUT R5, R2, 0x70, RZ, 0x3c, !PT ;  /* 0x0000007002057812 */ /* 0x000fe400078e3cff */
[----:B------:R-:W-:Y:S01]  /*c240*/  LOP3.LUT R4, R28, 0x40, RZ, 0x3c, !PT ;  /* 0x000000401c047812 */ /* 0x000fe200078e3cff */
[----:B------:R-:W-:-:S02]  /*c250*/  USHF.L.U32 UR8, UR6, 0x1, URZ ;  /* 0x0000000106087899 */ /* 0x000fc400080006ff */
[----:B------:R-:W-:Y:S02]  /*c260*/  USHF.R.S32.HI UR7, URZ, 0x6, UR7 ;  /* 0x00000006ff077899 */ /* 0x000fe40008011407 */
[----:B-1----:R-:W-:-:S12]  /*c270*/  USHF.L.U64.HI UR4, UR6, 0x1, UR4 ;  /* 0x0000000106047899 */ /* 0x002fd80008010204 */
.L_x_1:
[----:B0-----:R-:W2:Y:S01]  /*c280*/  LDL.64 R4, [R1+0x5f0] ;  /* 0x0005f00001047983 */ /* 0x001ea20000100a00 */
[----:B------:R-:W0:Y:S03]  /*c290*/  LDC R3, c[0x0][0x3a0] ;  /* 0x0000e800ff037b82 */ /* 0x000e260000000800 */
[----:B--2---:R1:W-:Y:S04]  /*c2a0*/  STL [R1+0x27f4], R5 ;  /* 0x0027f40501007387 */ /* 0x0043e80000100800 */
[----:B-1----:R-:W0:Y:S04]  /*c2b0*/  LDL R5, [R1+0x7d0] ;  /* 0x0007d00001057983 */ /* 0x002e280000100800 */
[----:B------:R-:W-:Y:S04]  /*c2c0*/  STL [R1+0x2508], R15 ;  /* 0x0025080f01007387 */ /* 0x000fe80000100800 */
        /* <DEDUP_REMOVED lines=73> */
[----:B------:R-:W-:Y:S01]  /*c760*/  STL [R1+0x2758], R15 ;  /* 0x0027580f01007387 */ /* 0x000fe20000100800 */
[----:B0-----:R-:W-:-:S03]  /*c770*/  IMAD R3, R5, -0x40, R3 ;  /* 0xffffffc005037824 */ /* 0x001fc600078e0203 */
        /* <DEDUP_REMOVED lines=18> */
[----:B------:R0:W-:Y:S04]  /*c8a0*/  STL [R1+0x27f0], R15 ;  /* 0x0027f00f01007387 */ /* 0x0001e80000100800 */
        /* <DEDUP_REMOVED lines=94> */
[----:B-----5:R-:W-:Y:S04]  /*ce90*/  STL [R1+0x2500], R28 ;  /* 0x0025001c01007387 */ /* 0x020fe80000100800 */
        /* <DEDUP_REMOVED lines=23> */
[----:B------:R-:W2:Y:S01]  /*d010*/  LDL.LU R5, [R1+0x27f4] ;  /* 0x0027f40001057983 */ /* 0x000ea20000300800 */
[----:B------:R-:W-:-:S02]  /*d020*/  ISETP.GT.AND P0, PT, R3, RZ, PT ;  /* 0x000000ff0300720c */ /* 0x000fc40003f04270 */
[----:B0-----:R-:W-:Y:S02]  /*d030*/  PRMT R15, RZ, 0x7610, R15 ;  /* 0x00007610ff0f7816 */ /* 0x001fe4000000000f */
[----:B-1----:R-:W-:Y:S02]  /*d040*/  PRMT R14, RZ, 0x7610, R14 ;  /* 0x00007610ff0e7816 */ /* 0x002fe4000000000e */
[----:B------:R-:W-:-:S07]  /*d050*/  ISETP.GT.AND P1, PT, R3, 0x1, PT ;  /* 0x000000010300780c */ /* 0x000fce0003f24270 */
[----:B--2---:R-:W2:Y:S04]  /*d060*/  @P0 LDG.E.U16 R15, desc[UR40][R4.64] ;  /* 0x00000028040f0981 */ /* 0x004ea8000c1e1500 */
[----:B--2---:R0:W-:Y:S04]  /*d070*/  STL [R1+0x78c], R15 ;  /* 0x00078c0f01007387 */ /* 0x0041e80000100800 */
[----:B0-----:R-:W2:Y:S04]  /*d080*/  LDL.LU R15, [R1+0x27f0] ;  /* 0x0027f000010f7983 */ /* 0x001ea80000300800 */
[----:B------:R-:W3:Y:S01]  /*d090*/  LDL.64 R4, [R1+0x5e8] ;  /* 0x0005e80001047983 */ /* 0x000ee20000100a00 */
[----:B--2---:R-:W-:-:S03]  /*d0a0*/  PRMT R15, RZ, 0x7610, R15 ;  /* 0x00007610ff0f7816 */ /* 0x004fc6000000000f */
[----:B---3--:R-:W2:Y:S04]  /*d0b0*/  @P0 LDG.E.U16 R14, desc[UR40][R4.64] ;  /* 0x00000028040e0981 */ /* 0x008ea8000c1e1500 */
        /* <DEDUP_REMOVED lines=12> */
[----:B------:R-:W3:Y:S04]  /*d180*/  LDL R4, [R1+0xf38] ;  /* 0x000f380001047983 */ /* 0x000ee80000100800 */
[----:B------:R-:W3:Y:S01]  /*d190*/  LDL R5, [R1+0xf3c] ;  /* 0x000f3c0001057983 */ /* 0x000ee20000100800 */
[----:B------:R-:W-:-:S02]  /*d1a0*/  ISETP.GT.AND P0, PT, R3, 0x2, PT ;  /* 0x000000020300780c */ /* 0x000fc40003f04270 */
[----:B--2---:R-:W-:Y:S02]  /*d1b0*/  PRMT R14, RZ, 0x7610, R14 ;  /* 0x00007610ff0e7816 */ /* 0x004fe4000000000e */
[----:B---3--:R-:W-:-:S04]  /*d1c0*/  @P1 LOP3.LUT R5, R5, R4, RZ, 0x3c, !PT ;  /* 0x0000000405051212 */ /* 0x008fc800078e3cff */
[----:B------:R-:W-:-:S04]  /*d1d0*/  @P1 LOP3.LUT R4, R5, R4, RZ, 0x3c, !PT ;  /* 0x0000000405041212 */ /* 0x000fc800078e3cff */
[----:B------:R-:W-:-:S05]  /*d1e0*/  @P1 LOP3.LUT R5, R5, R4, RZ, 0x3c, !PT ;  /* 0x0000000405051212 */ /* 0x000fca00078e3cff */
[----:B------:R-:W2:Y:S04]  /*d1f0*/  @P1 LDG.E.U16 R15, desc[UR40][R4.64] ;  /* 0x00000028040f1981 */ /* 0x000ea8000c1e1500 */
[----:B--2---:R0:W-:Y:S04]  /*d200*/  STL [R1+0x44c], R15 ;  /* 0x00044c0f01007387 */ /* 0x0041e80000100800 */
[----:B0-----:R-:W2:Y:S04]  /*d210*/  LDL.LU R15, [R1+0x27e0] ;  /* 0x0027e000010f7983 */ /* 0x001ea80000300800 */
[----:B------:R-:W3:Y:S04]  /*d220*/  LDL R4, [R1+0xf30] ;  /* 0x000f300001047983 */ /* 0x000ee80000100800 */
[----:B------:R-:W3:Y:S01]  /*d230*/  LDL R5, [R1+0xf34] ;  /* 0x000f340001057983 */ /* 0x000ee20000100800 */
[----:B--2---:R-:W-:-:S02]  /*d240*/  PRMT R15, RZ, 0x7610, R15 ;  /* 0x00007610ff0f7816 */ /* 0x004fc4000000000f */
        /* <DEDUP_REMOVED lines=1682> */
[----:B------:R-:W-:-:S02]  /*13b70*/  PRMT R28, RZ, 0x7610, R28 ;  /* 0x00007610ff1c7816 */ /* 0x000fc4000000001c */
[----:B---3--:R-:W-:-:S04]  /*13b80*/  @P2 LOP3.LUT R5, R5, R4, RZ, 0x3c, !PT ;  /* 0x0000000405052212 */ /* 0x008fc800078e3cff */
[----:B------:R-:W-:-:S04]  /*13b90*/  @P2 LOP3.LUT R4, R5, R4, RZ, 0x3c, !PT ;  /* 0x0000000405042212 */ /* 0x000fc800078e3cff */
[----:B------:R-:W-:-:S05]  /*13ba0*/  @P2 LOP3.LUT R5, R5, R4, RZ, 0x3c, !PT ;  /* 0x0000000405052212 */ /* 0x000fca00078e3cff */
[----:B------:R-:W3:Y:S04]  /*13bb0*/  @P2 LDG.E.U16 R14, desc[UR40][R4.64] ;  /* 0x00000028040e2981 */ /* 0x000ee8000c1e1500 */
[----:B---3--:R0:W-:Y:S04]  /*13bc0*/  STL [R1+0x210], R14 ;  /* 0x0002100e01007387 */ /* 0x0081e80000100800 */
[----:B0-----:R-:W3:Y:S04]  /*13bd0*/  LDL.LU R14, [R1+0x2504] ;  /* 0x00250400010e7983 */ /* 0x001ee80000300800 */
[----:B------:R-:W4:Y:S04]  /*13be0*/  LDL R4, [R1+0x978] ;  /* 0x0009780001047983 */ /* 0x000f280000100800 */
[----:B------:R-:W4:Y:S01]  /*13bf0*/  LDL R5, [R1+0x97c] ;  /* 0x00097c0001057983 */ /* 0x000f220000100800 */
[----:B------:R-:W-:-:S02]  /*13c00*/  PRMT R27, RZ, 0x7610, R27 ;  /* 0x00007610ff1b7816 */ /* 0x000fc4000000001b */
[----:B----4-:R-:W-:-:S04]  /*13c10*/  @P0 LOP3.LUT R5, R5, R4, RZ, 0x3c, !PT ;  /* 0x0000000405050212 */ /* 0x010fc800078e3cff */
[----:B------:R-:W-:-:S04]  /*13c20*/  @P0 LOP3.LUT R4, R5, R4, RZ, 0x3c, !PT ;  /* 0x0000000405040212 */ /* 0x000fc800078e3cff */
[----:B------:R-:W-:-:S05]  /*13c30*/  @P0 LOP3.LUT R5, R5, R4, RZ, 0x3c, !PT ;  /* 0x0000000405050212 */ /* 0x000fca00078e3cff */
[----:B------:R-:W4:Y:S04]  /*13c40*/  @P0 LDG.E.U16 R28, desc[UR40][R4.64] ;  /* 0x00000028041c0981 */ /* 0x000f28000c1e1500 */
[----:B----4-:R0:W-:Y:S04]  /*13c50*/  STL [R1+0x20c], R28 ;  /* 0x00020c1c01007387 */ /* 0x0101e80000100800 */
[----:B0-----:R-:W4:Y:S04]  /*13c60*/  LDL.LU R28, [R1+0x2500] ;  /* 0x00250000011c7983 */ /* 0x001f280000300800 */
[----:B------:R-:W2:Y:S04]  /*13c70*/  LDL R4, [R1+0x970] ;  /* 0x0009700001047983 */ /* 0x000ea80000100800 */
[----:B------:R-:W2:Y:S02]  /*13c80*/  LDL R5, [R1+0x974] ;  /* 0x0009740001057983 */ /* 0x000ea40000100800 */
[----:B--2---:R-:W-:-:S04]  /*13c90*/  @P0 LOP3.LUT R5, R5, R4, RZ, 0x3c, !PT ;  /* 0x0000000405050212 */ /* 0x004fc800078e3cff */
[----:B------:R-:W-:-:S04]  /*13ca0*/  @P0 LOP3.LUT R4, R5, R4, RZ, 0x3c, !PT ;  /* 0x0000000405040212 */ /* 0x000fc800078e3cff */
[----:B------:R-:W-:-:S05]  /*13cb0*/  @P0 LOP3.LUT R5, R5, R4, RZ, 0x3c, !PT ;  /* 0x0000000405050212 */ /* 0x000fca00078e3cff */
[----:B------:R-:W2:Y:S04]  /*13cc0*/  @P0 LDG.E.U16 R27, desc[UR40][R4.64] ;  /* 0x00000028041b0981 */ /* 0x000ea8000c1e1500 */
[----:B--2---:R0:W-:Y:S04]  /*13cd0*/  STL [R1+0x208], R27 ;  /* 0x0002081b01007387 */ /* 0x0041e80000100800 */
[----:B0-----:R-:W2:Y:S04]  /*13ce0*/  LDL.LU R27, [R1+0x24fc] ;  /* 0x0024fc00011b7983 */ /* 0x001ea80000300800 */
[----:B------:R-:W2:Y:S04]  /*13cf0*/  LDL R4, [R1+0x968] ;  /* 0x0009680001047983 */ /* 0x000ea80000100800 */
[----:B------:R-:W2:Y:S01]  /*13d00*/  LDL R5, [R1+0x96c] ;  /* 0x00096c0001057983 */ /* 0x000ea20000100800 */
[----:B------:R-:W-:-:S02]  /*13d10*/  PRMT R2, RZ, 0x7610, R2 ;  /* 0x00007610ff027816 */ /* 0x000fc40000000002 */
[----:B------:R-:W-:Y:S02]  /*13d20*/  ISETP.GT.AND P1, PT, R3, 0x30, PT ;  /* 0x000000300300780c */ /* 0x000fe40003f24270 */
        /* <DEDUP_REMOVED lines=142> */
[----:B------:R-:W3:Y:S04]  /*14610*/  LDL R4, [R1+0x8e0] ;  /* 0x0008e00001047983 */ /* 0x000ee80000100800 */
[----:B------:R-:W3:Y:S01]  /*14620*/  LDL R5, [R1+0x8e4] ;  /* 0x0008e40001057983 */ /* 0x000ee20000100800 */
[----:B------:R-:W-:-:S03]  /*14630*/  PRMT R11, RZ, 0x7610, R11 ;  /* 0x00007610ff0b7816 */ /* 0x000fc6000000000b */
[----:B--2---:R0:W-:Y:S04]  /*14640*/  STL [R1+0x24], R15 ;  /* 0x0000240f01007387 */ /* 0x0041e80000100800 */
[----:B0-----:R-:W2:Y:S01]  /*14650*/  LDL R15, [R1+0x85c] ;  /* 0x00085c00010f7983 */ /* 0x001ea20000100800 */
[-C--:B---3--:R-:W-:Y:S02]  /*14660*/  @P2 LOP3.LUT R5, R5, R4.reuse, RZ, 0x3c, !PT ;  /* 0x0000000405052212 */ /* 0x088fe400078e3cff */
[----:B------:R-:W-:Y:S02]  /*14670*/  ISETP.GT.AND P1, PT, R3, 0x34, PT ;  /* 0x000000340300780c */ /* 0x000fe40003f24270 */
[----:B------:R-:W-:-:S04]  /*14680*/  @P2 LOP3.LUT R4, R5, R4, RZ, 0x3c, !PT ;  /* 0x0000000405042212 */ /* 0x000fc800078e3cff */
[----:B------:R-:W-:-:S05]  /*14690*/  @P2 LOP3.LUT R5, R5, R4, RZ, 0x3c, !PT ;  /* 0x0000000405052212 */ /* 0x000fca00078e3cff */
[----:B------:R-:W3:Y:S04]  /*146a0*/  @P2 LDG.E.U16 R11, desc[UR40][R4.64] ;  /* 0x00000028040b2981 */ /* 0x000ee8000c1e1500 */
[----:B---3--:R0:W-:Y:S04]  /*146b0*/  STL [R1+0x20], R11 ;  /* 0x0000200b01007387 */ /* 0x0081e80000100800 */
[----:B0-----:R-:W3:Y:S04]  /*146c0*/  LDL.LU R11, [R1+0x24bc] ;  /* 0x0024bc00010b7983 */ /* 0x001ee80000300800 */
        /* <DEDUP_REMOVED lines=34> */
[----:B------:R-:W2:Y:S01]  /*148f0*/  @P1 LDG.E.U16 R7, desc[UR40][R4.64] ;  /* 0x0000002804071981 */ /* 0x000ea2000c1e1500 */
[----:B------:R-:W-:-:S03]  /*14900*/  PRMT R14, RZ, 0x7610, R14 ;  /* 0x00007610ff0e7816 */ /* 0x000fc6000000000e */
[----:B--2---:R0:W-:Y:S04]  /*14910*/  STL [R1+0x10], R7 ;  /* 0x0000100701007387 */ /* 0x0041e80000100800 */
[----:B0-----:R-:W2:Y:S04]  /*14920*/  LDL.LU R7, [R1+0x24ac] ;  /* 0x0024ac0001077983 */ /* 0x001ea80000300800 */
[----:B------:R-:W2:Y:S01]  /*14930*/  LDL R5, [R1+0x858] ;  /* 0x0008580001057983 */ /* 0x000ea20000100800 */
[----:B------:R-:W-:Y:S01]  /*14940*/  @P2 IMAD.MOV.U32 R4, RZ, RZ, R15 ;  /* 0x000000ffff042224 */ /* 0x000fe200078e000f */
[----:B------:R-:W-:-:S02]  /*14950*/  PRMT R6, RZ, 0x7610, R6 ;  /* 0x00007610ff067816 */ /* 0x000fc40000000006 */
[----:B------:R-:W3:Y:S04]  /*14960*/  LDL R15, [R1+0x8b8] ;  /* 0x0008b800010f7983 */ /* 0x000ee80000100800 */
[----:B--2---:R0:W2:Y:S04]  /*14970*/  @P2 LDG.E.U16 R14, desc[UR40][R4.64] ;  /* 0x00000028040e2981 */ /* 0x0040a8000c1e1500 */
[----:B------:R-:W0:Y:S04]  /*14980*/  LDL R4, [R1+0x850] ;  /* 0x0008500001047983 */ /* 0x000e280000100800 */
[----:B------:R-:W0:Y:S02]  /*14990*/  LDL R5, [R1+0x854] ;  /* 0x0008540001057983 */ /* 0x000e240000100800 */
[----:B0-----:R-:W-:-:S04]  /*149a0*/  @P2 LOP3.LUT R5, R5, R4, RZ, 0x3c, !PT ;  /* 0x0000000405052212 */ /* 0x001fc800078e3cff */
[----:B------:R-:W-:-:S04]  /*149b0*/  @P2 LOP3.LUT R4, R5, R4, RZ, 0x3c, !PT ;  /* 0x0000000405042212 */ /* 0x000fc800078e3cff */
[----:B------:R-:W-:-:S05]  /*149c0*/  @P2 LOP3.LUT R5, R5, R4, RZ, 0x3c, !PT ;  /* 0x0000000405052212 */ /* 0x000fca00078e3cff */
[----:B------:R-:W3:Y:S04]  /*149d0*/  @P2 LDG.E.U16 R6, desc[UR40][R4.64] ;  /* 0x0000002804062981 */ /* 0x000ee8000c1e1500 */
[----:B--2---:R0:W-:Y:S04]  /*149e0*/  STL [R1+0x4], R14 ;  /* 0x0000040e01007387 */ /* 0x0041e80000100800 */
[----:B0-----:R-:W2:Y:S04]  /*149f0*/  LDL R14, [R1+0x8bc] ;  /* 0x0008bc00010e7983 */ /* 0x001ea80000100800 */
[----:B---3--:R0:W-:Y:S04]  /*14a00*/  STL [R1], R6 ;  /* 0x0000000601007387 */ /* 0x0081e80000100800 */
[----:B0-----:R-:W3:Y:S04]  /*14a10*/  LDL.LU R6, [R1+0x24a8] ;  /* 0x0024a80001067983 */ /* 0x001ee80000300800 */
[----:B------:R-:W2:Y:S04]  /*14a20*/  LDL R4, [R1+0x848] ;  /* 0x0008480001047983 */ /* 0x000ea80000100800 */
[----:B------:R-:W2:Y:S01]  /*14a30*/  LDL R5, [R1+0x84c] ;  /* 0x00084c0001057983 */ /* 0x000ea20000100800 */
[----:B----4-:R-:W-:-:S02]  /*14a40*/  PRMT R28, RZ, 0x7610, R28 ;  /* 0x00007610ff1c7816 */ /* 0x010fc4000000001c */
[----:B--2---:R-:W-:-:S04]  /*14a50*/  @P2 LOP3.LUT R5, R5, R4, RZ, 0x3c, !PT ;  /* 0x0000000405052212 */ /* 0x004fc800078e3cff */
[----:B------:R-:W-:-:S04]  /*14a60*/  @P2 LOP3.LUT R4, R5, R4, RZ, 0x3c, !PT ;  /* 0x0000000405042212 */ /* 0x000fc800078e3cff */
[----:B------:R-:W-:-:S05]  /*14a70*/  @P2 LOP3.LUT R5, R5, R4, RZ, 0x3c, !PT ;  /* 0x0000000405052212 */ /* 0x000fca00078e3cff */
[----:B------:R0:W2:Y:S04]  /*14a80*/  @P2 LDG.E.U16 R28, desc[UR40][R4.64] ;  /* 0x00000028041c2981 */ /* 0x0000a8000c1e1500 */
[----:B------:R-:W0:Y:S04]  /*14a90*/  LDL R4, [R1+0x840] ;  /* 0x0008400001047983 */ /* 0x000e280000100800 */
[----:B------:R-:W0:Y:S01]  /*14aa0*/  LDL R5, [R1+0x844] ;  /* 0x0008440001057983 */ /* 0x000e220000100800 */
[----:B------:R-:W-:Y:S02]  /*14ab0*/  ISETP.GT.AND P1, PT, R3, 0x35, PT ;  /* 0x000000350300780c */ /* 0x000fe40003f24270 */
[----:B------:R-:W-:-:S02]  /*14ac0*/  PRMT R27, RZ, 0x7610, R27 ;  /* 0x00007610ff1b7816 */ /* 0x000fc4000000001b */
[----:B------:R-:W-:Y:S02]  /*14ad0*/  PRMT R2, RZ, 0x7610, R2 ;  /* 0x00007610ff027816 */ /* 0x000fe40000000002 */
[----:B0-----:R-:W-:-:S04]  /*14ae0*/  @P2 LOP3.LUT R5, R5, R4, RZ, 0x3c, !PT ;  /* 0x0000000405052212 */ /* 0x001fc800078e3cff */
[----:B------:R-:W-:-:S04]  /*14af0*/  @P2 LOP3.LUT R4, R5, R4, RZ, 0x3c, !PT ;  /* 0x0000000405042212 */ /* 0x000fc800078e3cff */
[----:B------:R-:W-:-:S05]  /*14b00*/  @P2 LOP3.LUT R5, R5, R4, RZ, 0x3c, !PT ;  /* 0x0000000405052212 */ /* 0x000fca00078e3cff */
[----:B------:R0:W4:Y:S02]  /*14b10*/  @P2 LDG.E.U16 R27, desc[UR40][R4.64] ;  /* 0x00000028041b2981 */ /* 0x000124000c1e1500 */
[----:B0-----:R-:W-:Y:S02]  /*14b20*/  @P1 IMAD.MOV.U32 R4, RZ, RZ, R14 ;  /* 0x000000ffff041224 */ /* 0x001fe400078e000e */
[----:B------:R-:W-:-:S05]  /*14b30*/  @P1 IMAD.MOV.U32 R5, RZ, RZ, R15 ;  /* 0x000000ffff051224 */ /* 0x000fca00078e000f */
[----:B------:R-:W3:Y:S04]  /*14b40*/  @P1 LDG.E.U16 R2, desc[UR40][R4.64] ;  /* 0x0000002804021981 */ /* 0x000ee8000c1e1500 */
[----:B--2---:R0:W-:Y:S04]  /*14b50*/  STL [R1+0x2498], R28 ;  /* 0x0024981c01007387 */ /* 0x0041e80000100800 */
[----:B0-----:R-:W2:Y:S04]  /*14b60*/  LDL R28, [R1+0x82c] ;  /* 0x00082c00011c7983 */ /* 0x001ea80000100800 */
[----:B----4-:R0:W-:Y:S04]  /*14b70*/  STL [R1+0x249c], R27 ;  /* 0x00249c1b01007387 */ /* 0x0101e80000100800 */
[----:B------:R-:W4:Y:S04]  /*14b80*/  LDL R15, [R1+0x820] ;  /* 0x00082000010f7983 */ /* 0x000f280000100800 */
[----:B------:R-:W2:Y:S04]  /*14b90*/  LDL R14, [R1+0x824] ;  /* 0x00082400010e7983 */ /* 0x000ea80000100800 */
[----:B0-----:R-:W2:Y:S04]  /*14ba0*/  LDL R27, [R1+0x83c] ;  /* 0x00083c00011b7983 */ /* 0x001ea80000100800 */
[----:B---3--:R-:W-:Y:S04]  /*14bb0*/  STL [R1+0xc], R2 ;  /* 0x00000c0201007387 */ /* 0x008fe80000100800 */
[----:B------:R-:W3:Y:S01]  /*14bc0*/  LDL R5, [R1+0x838] ;  /* 0x0008380001057983 */ /* 0x000ee20000100800 */
[----:B------:R-:W-:-:S02]  /*14bd0*/  ISETP.GT.AND P2, PT, R3, 0x39, PT ;  /* 0x000000390300780c */ /* 0x000fc40003f44270 */
[----:B------:R-:W-:-:S11]  /*14be0*/  PRMT R26, RZ, 0x7610, R26 ;  /* 0x00007610ff1a7816 */ /* 0x000fd6000000001a */
[----:B--2---:R-:W-:Y:S01]  /*14bf0*/  @P2 IMAD.MOV.U32 R4, RZ, RZ, R27 ;  /* 0x000000ffff042224 */ /* 0x004fe200078e001b */
[----:B------:R-:W-:Y:S01]  /*14c00*/  PRMT R25, RZ, 0x7610, R25 ;  /* 0x00007610ff197816 */ /* 0x000fe20000000019 */
[----:B------:R-:W2:Y:S04]  /*14c10*/  LDL R27, [R1+0x8b4] ;  /* 0x0008b400011b7983 */ /* 0x000ea80000100800 */
[----:B---3--:R0:W3:Y:S04]  /*14c20*/  @P2 LDG.E.U16 R26, desc[UR40][R4.64] ;  /* 0x00000028041a2981 */ /* 0x0080e8000c1e1500 */
[----:B------:R-:W0:Y:S04]  /*14c30*/  LDL R4, [R1+0x830] ;  /* 0x0008300001047983 */ /* 0x000e280000100800 */
[----:B------:R-:W0:Y:S02]  /*14c40*/  LDL R5, [R1+0x834] ;  /* 0x0008340001057983 */ /* 0x000e240000100800 */
[----:B0-----:R-:W-:-:S04]  /*14c50*/  @P2 LOP3.LUT R5, R5, R4, RZ, 0x3c, !PT ;  /* 0x0000000405052212 */ /* 0x001fc800078e3cff */
[----:B------:R-:W-:-:S04]  /*14c60*/  @P2 LOP3.LUT R4, R5, R4, RZ, 0x3c, !PT ;  /* 0x0000000405042212 */ /* 0x000fc800078e3cff */
[----:B------:R-:W-:Y:S01]  /*14c70*/  @P2 LOP3.LUT R5, R5, R4, RZ, 0x3c, !PT ;  /* 0x0000000405052212 */ /* 0x000fe200078e3cff */
[----:B---3--:R0:W-:Y:S04]  /*14c80*/  STL [R1+0x2488], R26 ;  /* 0x0024881a01007387 */ /* 0x0081e80000100800 */
[----:B------:R1:W3:Y:S01]  /*14c90*/  @P2 LDG.E.U16 R25, desc[UR40][R4.64] ;  /* 0x0000002804192981 */ /* 0x0002e2000c1e1500 */
[----:B------:R-:W-:Y:S02]  /*14ca0*/  PRMT R23, RZ, 0x7610, R23 ;  /* 0x00007610ff177816 */ /* 0x000fe40000000017 */
[----:B------:R-:W-:Y:S01]  /*14cb0*/  PRMT R22, RZ, 0x7610, R22 ;  /* 0x00007610ff167816 */ /* 0x000fe20000000016 */
[----:B0-----:R-:W2:Y:S04]  /*14cc0*/  LDL R26, [R1+0x8b0] ;  /* 0x0008b000011a7983 */ /* 0x001ea80000100800 */
[----:B------:R-:W2:Y:S01]  /*14cd0*/  LDL R5, [R1+0x828] ;  /* 0x0008280001057983 */ /* 0x000ea20000100800 */
[----:B-1----:R-:W-:-:S05]  /*14ce0*/  @P2 IMAD.MOV.U32 R4, RZ, RZ, R28 ;  /* 0x000000ffff042224 */ /* 0x002fca00078e001c */
[----:B--2---:R0:W2:Y:S02]  /*14cf0*/  @P2 LDG.E.U16 R23, desc[UR40][R4.64] ;  /* 0x0000002804172981 */ /* 0x0040a4000c1e1500 */
[----:B0-----:R-:W-:Y:S02]  /*14d00*/  @P2 IMAD.MOV.U32 R4, RZ, RZ, R14 ;  /* 0x000000ffff042224 */ /* 0x001fe400078e000e */
[----:B----4-:R-:W-:-:S05]  /*14d10*/  @P2 IMAD.MOV.U32 R5, RZ, RZ, R15 ;  /* 0x000000ffff052224 */ /* 0x010fca00078e000f */
[----:B------:R0:W4:Y:S01]  /*14d20*/  @P2 LDG.E.U16 R22, desc[UR40][R4.64] ;  /* 0x0000002804162981 */ /* 0x000122000c1e1500 */
[----:B------:R-:W-:-:S03]  /*14d30*/  PRMT R0, RZ, 0x7610, R0 ;  /* 0x00007610ff007816 */ /* 0x000fc60000000000 */
[----:B---3--:R-:W-:Y:S01]  /*14d40*/  STL [R1+0x248c], R25 ;  /* 0x00248c1901007387 */ /* 0x008fe20000100800 */
[----:B0-----:R-:W-:Y:S02]  /*14d50*/  @P1 IMAD.MOV.U32 R4, RZ, RZ, R27 ;  /* 0x000000ffff041224 */ /* 0x001fe400078e001b */
[----:B------:R-:W-:-:S05]  /*14d60*/  @P1 IMAD.MOV.U32 R5, RZ, RZ, R26 ;  /* 0x000000ffff051224 */ /* 0x000fca00078e001a */
[----:B------:R0:W3:Y:S04]  /*14d70*/  @P1 LDG.E.U16 R0, desc[UR40][R4.64] ;  /* 0x0000002804001981 */ /* 0x0000e8000c1e1500 */
[----:B--2---:R-:W-:Y:S04]  /*14d80*/  STL [R1+0x2490], R23 ;  /* 0x0024901701007387 */ /* 0x004fe80000100800 */
[----:B------:R-:W2:Y:S04]  /*14d90*/  LDL R15, [R1+0x810] ;  /* 0x00081000010f7983 */ /* 0x000ea80000100800 */
[----:B------:R-:W2:Y:S04]  /*14da0*/  LDL R14, [R1+0x814] ;  /* 0x00081400010e7983 */ /* 0x000ea80000100800 */
[----:B------:R-:W2:Y:S04]  /*14db0*/  LDL R28, [R1+0x80c] ;  /* 0x00080c00011c7983 */ /* 0x000ea80000100800 */
[----:B----4-:R-:W-:Y:S04]  /*14dc0*/  STL [R1+0x2494], R22 ;  /* 0x0024941601007387 */ /* 0x010fe80000100800 */
[----:B------:R-:W0:Y:S04]  /*14dd0*/  LDL R4, [R1+0x818] ;  /* 0x0008180001047983 */ /* 0x000e280000100800 */
[----:B------:R-:W0:Y:S01]  /*14de0*/  LDL R5, [R1+0x81c] ;  /* 0x00081c0001057983 */ /* 0x000e220000100800 */
[----:B------:R-:W-:-:S02]  /*14df0*/  ISETP.GT.AND P2, PT, R3, 0x3a, PT ;  /* 0x0000003a0300780c */ /* 0x000fc40003f44270 */
[----:B------:R-:W-:Y:S01]  /*14e00*/  PRMT R21, RZ, 0x7610, R21 ;  /* 0x00007610ff157816 */ /* 0x000fe20000000015 */
[----:B------:R-:W4:Y:S04]  /*14e10*/  LDL R27, [R1+0x800] ;  /* 0x00080000011b7983 */ /* 0x000f280000100800 */
[----:B------:R-:W2:Y:S06]  /*14e20*/  LDL R26, [R1+0x804] ;  /* 0x00080400011a7983 */ /* 0x000eac0000100800 */
[----:B0-----:R-:W-:-:S04]  /*14e30*/  @P2 LOP3.LUT R5, R5, R4, RZ, 0x3c, !PT ;  /* 0x0000000405052212 */ /* 0x001fc800078e3cff */
[----:B------:R-:W-:-:S04]  /*14e40*/  @P2 LOP3.LUT R4, R5, R4, RZ, 0x3c, !PT ;  /* 0x0000000405042212 */ /* 0x000fc800078e3cff */
[----:B------:R-:W-:-:S05]  /*14e50*/  @P2 LOP3.LUT R5, R5, R4, RZ, 0x3c, !PT ;  /* 0x0000000405052212 */ /* 0x000fca00078e3cff */
[----:B------:R-:W2:Y:S04]  /*14e60*/  @P2 LDG.E.U16 R21, desc[UR40][R4.64] ;  /* 0x0000002804152981 */ /* 0x000ea8000c1e1500 */
[----:B---3--:R-:W-:Y:S01]  /*14e70*/  STL [R1+0x2414], R0 ;  /* 0x0024140001007387 */ /* 0x008fe20000100800 */
[----:B------:R-:W-:-:S03]  /*14e80*/  PRMT R20, RZ, 0x7610, R20 ;  /* 0x00007610ff147816 */ /* 0x000fc60000000014 */
[----:B--2---:R0:W-:Y:S04]  /*14e90*/  STL [R1+0x2474], R21 ;  /* 0x0024741501007387 */ /* 0x0041e80000100800 */
[----:B0-----:R-:W2:Y:S01]  /*14ea0*/  LDL R21, [R1+0x808] ;  /* 0x0008080001157983 */ /* 0x001ea20000100800 */
[----:B------:R-:W-:Y:S02]  /*14eb0*/  @P2 IMAD.MOV.U32 R4, RZ, RZ, R14 ;  /* 0x000000ffff042224 */ /* 0x000fe400078e000e */
[----:B------:R-:W-:Y:S01]  /*14ec0*/  @P2 IMAD.MOV.U32 R5, RZ, RZ, R15 ;  /* 0x000000ffff052224 */ /* 0x000fe200078e000f */
[----:B------:R-:W-:Y:S02]  /*14ed0*/  PRMT R19, RZ, 0x7610, R19 ;  /* 0x00007610ff137816 */ /* 0x000fe40000000013 */
[----:B------:R-:W-:Y:S01]  /*14ee0*/  PRMT R18, RZ, 0x7610, R18 ;  /* 0x00007610ff127816 */ /* 0x000fe20000000012 */
[----:B------:R-:W3:Y:S04]  /*14ef0*/  LDL R15, [R1+0x8a8] ;  /* 0x0008a800010f7983 */ /* 0x000ee80000100800 */
[----:B------:R0:W3:Y:S04]  /*14f00*/  @P2 LDG.E.U16 R20, desc[UR40][R4.64] ;  /* 0x0000002804142981 */ /* 0x0000e8000c1e1500 */
[----:B------:R-:W3:Y:S01]  /*14f10*/  LDL R14, [R1+0x8ac] ;  /* 0x0008ac00010e7983 */ /* 0x000ee20000100800 */
[----:B0-----:R-:W-:-:S02]  /*14f20*/  @P2 IMAD.MOV.U32 R4, RZ, RZ, R28 ;  /* 0x000000ffff042224 */ /* 0x001fc400078e001c */
[----:B--2---:R-:W-:-:S05]  /*14f30*/  @P2 IMAD.MOV.U32 R5, RZ, RZ, R21 ;  /* 0x000000ffff052224 */ /* 0x004fca00078e0015 */
[----:B------:R0:W2:Y:S02]  /*14f40*/  @P2 LDG.E.U16 R19, desc[UR40][R4.64] ;  /* 0x0000002804132981 */ /* 0x0000a4000c1e1500 */
        /* <DEDUP_REMOVED lines=12> */
[----:B------:R-:W2:Y:S04]  /*15010*/  LDL R21, [R1+0xf40] ;  /* 0x000f400001157983 */ /* 0x000ea80000100800 */
[----:B----4-:R-:W-:Y:S04]  /*15020*/  STL [R1+0x2480], R18 ;  /* 0x0024801201007387 */ /* 0x010fe80000100800 */
[----:B------:R-:W0:Y:S04]  /*15030*/  LDL R4, [R1+0x7f8] ;  /* 0x0007f80001047983 */ /* 0x000e280000100800 */
[----:B------:R-:W0:Y:S01]  /*15040*/  LDL R5, [R1+0x7fc] ;  /* 0x0007fc0001057983 */ /* 0x000e220000100800 */
[----:B------:R-:W-:-:S02]  /*15050*/  ISETP.GT.AND P2, PT, R3, 0x3b, PT ;  /* 0x0000003b0300780c */ /* 0x000fc40003f44270 */
[----:B------:R-:W-:Y:S02]  /*15060*/  PRMT R17, RZ, 0x7610, R17 ;  /* 0x00007610ff117816 */ /* 0x000fe40000000011 */
[----:B------:R-:W-:Y:S02]  /*15070*/  PRMT R16, RZ, 0x7610, R16 ;  /* 0x00007610ff107816 */ /* 0x000fe40000000010 */
[----:B------:R-:W-:Y:S01]  /*15080*/  PRMT R13, RZ, 0x7610, R13 ;  /* 0x00007610ff0d7816 */ /* 0x000fe2000000000d */
[----:B------:R-:W4:Y:S04]  /*15090*/  LDL R15, [R1+0x7e8] ;  /* 0x0007e800010f7983 */ /* 0x000f280000100800 */
[----:B------:R-:W2:Y:S02]  /*150a0*/  LDL R14, [R1+0xf48] ;  /* 0x000f4800010e7983 */ /* 0x000ea40000100800 */
[----:B0-----:R-:W-:-:S04]  /*150b0*/  @P2 LOP3.LUT R5, R5, R4, RZ, 0x3c, !PT ;  /* 0x0000000405052212 */ /* 0x001fc800078e3cff */
[----:B------:R-:W-:-:S04]  /*150c0*/  @P2 LOP3.LUT R4, R5, R4, RZ, 0x3c, !PT ;  /* 0x0000000405042212 */ /* 0x000fc800078e3cff */
[----:B------:R-:W-:-:S05]  /*150d0*/  @P2 LOP3.LUT R5, R5, R4, RZ, 0x3c, !PT ;  /* 0x0000000405052212 */ /* 0x000fca00078e3cff */
[----:B------:R2:W4:Y:S02]  /*150e0*/  @P2 LDG.E.U16 R17, desc[UR40][R4.64] ;  /* 0x0000002804112981 */ /* 0x000524000c1e1500 */
[----:B--2---:R-:W-:Y:S02]  /*150f0*/  @P2 IMAD.MOV.U32 R4, RZ, RZ, R27 ;  /* 0x000000ffff042224 */ /* 0x004fe400078e001b */
[----:B------:R-:W-:-:S05]  /*15100*/  @P2 IMAD.MOV.U32 R5, RZ, RZ, R28 ;  /* 0x000000ffff052224 */ /* 0x000fca00078e001c */
[----:B------:R0:W2:Y:S02]  /*15110*/  @P2 LDG.E.U16 R16, desc[UR40][R4.64] ;  /* 0x0000002804102981 */ /* 0x0000a4000c1e1500 */
[----:B0-----:R-:W-:Y:S02]  /*15120*/  @P2 IMAD.MOV.U32 R4, RZ, RZ, R21 ;  /* 0x000000ffff042224 */ /* 0x001fe400078e0015 */
[----:B------:R-:W-:-:S05]  /*15130*/  @P2 IMAD.MOV.U32 R5, RZ, RZ, R26 ;  /* 0x000000ffff052224 */ /* 0x000fca00078e001a */
[----:B------:R-:W2:Y:S04]  /*15140*/  @P2 LDG.E.U16 R13, desc[UR40][R4.64] ;  /* 0x00000028040d2981 */ /* 0x000ea8000c1e1500 */
[----:B---3--:R0:W-:Y:S04]  /*15150*/  STL [R1+0x2418], R29 ;  /* 0x0024181d01007387 */ /* 0x0081e80000100800 */
[----:B----4-:R-:W-:Y:S04]  /*15160*/  STL [R1+0x2460], R17 ;  /* 0x0024601101007387 */ /* 0x010fe80000100800 */
[----:B0-----:R-:W3:Y:S04]  /*15170*/  LDL R29, [R1+0x8a0] ;  /* 0x0008a000011d7983 */ /* 0x001ee80000100800 */
[----:B------:R-:W4:Y:S04]  /*15180*/  LDL R28, [R1+0x8a4] ;  /* 0x0008a400011c7983 */ /* 0x000f280000100800 */
[----:B--2---:R0:W-:Y:S04]  /*15190*/  STL [R1+0x2464], R16 ;  /* 0x0024641001007387 */ /* 0x0041e80000100800 */
[----:B------:R-:W2:Y:S04]  /*151a0*/  LDL R26, [R1+0xf44] ;  /* 0x000f4400011a7983 */ /* 0x000ea80000100800 */
[----:B------:R-:W2:Y:S04]  /*151b0*/  LDL R21, [R1+0xf4c] ;  /* 0x000f4c0001157983 */ /* 0x000ea80000100800 */
[----:B------:R-:W-:Y:S04]  /*151c0*/  STL [R1+0x2468], R13 ;  /* 0x0024680d01007387 */ /* 0x000fe80000100800 */
[----:B------:R-:W2:Y:S04]  /*151d0*/  LDL R27, [R1+0x7e4] ;  /* 0x0007e400011b7983 */ /* 0x000ea80000100800 */
[----:B0-----:R-:W2:Y:S01]  /*151e0*/  LDL R16, [R1+0xf54] ;  /* 0x000f540001107983 */ /* 0x001ea20000100800 */
[----:B------:R-:W-:Y:S01]  /*151f0*/  PRMT R12, RZ, 0x7610, R12 ;  /* 0x00007610ff0c7816 */ /* 0x000fe2000000000c */
[----:B------:R-:W-:-:S02]  /*15200*/  @P2 IMAD.MOV.U32 R4, RZ, RZ, R14 ;  /* 0x000000ffff042224 */ /* 0x000fc400078e000e */
[----:B------:R-:W-:Y:S01]  /*15210*/  @P2 IMAD.MOV.U32 R5, RZ, RZ, R15 ;  /* 0x000000ffff052224 */ /* 0x000fe200078e000f */
[----:B------:R-:W-:Y:S02]  /*15220*/  PRMT R24, RZ, 0x7610, R24 ;  /* 0x00007610ff187816 */ /* 0x000fe40000000018 */
[----:B------:R-:W-:Y:S02]  /*15230*/  PRMT R11, RZ, 0x7610, R11 ;  /* 0x00007610ff0b7816 */ /* 0x000fe4000000000b */
[----:B------:R-:W-:Y:S01]  /*15240*/  PRMT R10, RZ, 0x7610, R10 ;  /* 0x00007610ff0a7816 */ /* 0x000fe2000000000a */
[----:B------:R-:W2:Y:S04]  /*15250*/  LDL R15, [R1+0xf50] ;  /* 0x000f5000010f7983 */ /* 0x000ea80000100800 */
[----:B------:R3:W2:Y:S01]  /*15260*/  @P2 LDG.E.U16 R12, desc[UR40][R4.64] ;  /* 0x00000028040c2981 */ /* 0x0006a2000c1e1500 */
[----:B------:R-:W-:-:S03]  /*15270*/  ISETP.GT.AND P2, PT, R3, 0x3c, PT ;  /* 0x0000003c0300780c */ /* 0x000fc60003f44270 */
[----:B------:R-:W2:Y:S01]  /*15280*/  LDL R14, [R1+0xf60] ;  /* 0x000f6000010e7983 */ /* 0x000ea20000100800 */
[----:B---3--:R-:W-:Y:S02]  /*15290*/  @P1 IMAD.MOV.U32 R5, RZ, RZ, R29 ;  /* 0x000000ffff051224 */ /* 0x008fe400078e001d */
[----:B----4-:R-:W-:-:S05]  /*152a0*/  @P1 IMAD.MOV.U32 R4, RZ, RZ, R28 ;  /* 0x000000ffff041224 */ /* 0x010fca00078e001c */
[----:B------:R2:W3:Y:S02]  /*152b0*/  @P1 LDG.E.U16 R24, desc[UR40][R4.64] ;  /* 0x0000002804181981 */ /* 0x0004e4000c1e1500 */
[----:B--2---:R-:W-:Y:S02]  /*152c0*/  @P2 IMAD.MOV.U32 R5, RZ, RZ, R26 ;  /* 0x000000ffff052224 */ /* 0x004fe400078e001a */
[----:B------:R-:W-:-:S05]  /*152d0*/  @P2 IMAD.MOV.U32 R4, RZ, RZ, R21 ;  /* 0x000000ffff042224 */ /* 0x000fca00078e0015 */
[----:B------:R0:W2:Y:S02]  /*152e0*/  @P2 LDG.E.U16 R11, desc[UR40][R4.64] ;  /* 0x00000028040b2981 */ /* 0x0000a4000c1e1500 */
[----:B0-----:R-:W-:Y:S02]  /*152f0*/  @P2 IMAD.MOV.U32 R5, RZ, RZ, R27 ;  /* 0x000000ffff052224 */ /* 0x001fe400078e001b */
[----:B------:R-:W-:-:S05]  /*15300*/  @P2 IMAD.MOV.U32 R4, RZ, RZ, R16 ;  /* 0x000000ffff042224 */ /* 0x000fca00078e0010 */
[----:B------:R0:W4:Y:S04]  /*15310*/  @P2 LDG.E.U16 R10, desc[UR40][R4.64] ;  /* 0x00000028040a2981 */ /* 0x000128000c1e1500 */
[----:B------:R-:W-:Y:S01]  /*15320*/  STL [R1+0x246c], R12 ;  /* 0x00246c0c01007387 */ /* 0x000fe20000100800 */
[----:B0-----:R-:W-:-:S03]  /*15330*/  @P2 IMAD.MOV.U32 R5, RZ, RZ, R15 ;  /* 0x000000ffff052224 */ /* 0x001fc600078e000f */
[----:B---3--:R-:W-:Y:S04]  /*15340*/  STL [R1+0x241c], R24 ;  /* 0x00241c1801007387 */ /* 0x008fe80000100800 */
[----:B------:R-:W3:Y:S04]  /*15350*/  LDL R26, [R1+0xf5c] ;  /* 0x000f5c00011a7983 */ /* 0x000ee80000100800 */
[----:B------:R-:W3:Y:S04]  /*15360*/  LDL R21, [R1+0xf68] ;  /* 0x000f680001157983 */ /* 0x000ee80000100800 */
[----:B--2---:R-:W-:Y:S04]  /*15370*/  STL [R1+0x244c], R11 ;  /* 0x00244c0b01007387 */ /* 0x004fe80000100800 */
[----:B------:R-:W2:Y:S04]  /*15380*/  LDL R28, [R1+0xf64] ;  /* 0x000f6400011c7983 */ /* 0x000ea80000100800 */
[----:B------:R-:W2:Y:S04]  /*15390*/  LDL R27, [R1+0xf6c] ;  /* 0x000f6c00011b7983 */ /* 0x000ea80000100800 */
[----:B----4-:R0:W-:Y:S04]  /*153a0*/  STL [R1+0x2450], R10 ;  /* 0x0024500a01007387 */ /* 0x0101e80000100800 */
[----:B------:R-:W4:Y:S04]  /*153b0*/  LDL R16, [R1+0xf58] ;  /* 0x000f580001107983 */ /* 0x000f280000100800 */
[----:B------:R-:W4:Y:S01]  /*153c0*/  LDL R15, [R1+0xf74] ;  /* 0x000f7400010f7983 */ /* 0x000f220000100800 */
[----:B------:R-:W-:Y:S01]  /*153d0*/  PRMT R9, RZ, 0x7610, R9 ;  /* 0x00007610ff097816 */ /* 0x000fe20000000009 */
[----:B------:R-:W-:-:S02]  /*153e0*/  @P2 IMAD.MOV.U32 R4, RZ, RZ, R14 ;  /* 0x000000ffff042224 */ /* 0x000fc400078e000e */
[----:B------:R-:W4:Y:S04]  /*153f0*/  LDL R14, [R1+0xf70] ;  /* 0x000f7000010e7983 */ /* 0x000f280000100800 */
[----:B------:R3:W4:Y:S04]  /*15400*/  @P2 LDG.E.U16 R9, desc[UR40][R4.64] ;  /* 0x0000002804092981 */ /* 0x000728000c1e1500 */
[----:B0-----:R-:W4:Y:S01]  /*15410*/  LDL R10, [R1+0xf80] ;  /* 0x000f8000010a7983 */ /* 0x001f220000100800 */
[----:B------:R-:W-:Y:S02]  /*15420*/  ISETP.GT.AND P1, PT, R3, 0x3d, PT ;  /* 0x0000003d0300780c */ /* 0x000fe40003f24270 */
[----:B------:R-:W-:-:S02]  /*15430*/  PRMT R8, RZ, 0x7610, R8 ;  /* 0x00007610ff087816 */ /* 0x000fc40000000008 */
[----:B------:R-:W-:Y:S02]  /*15440*/  PRMT R7, RZ, 0x7610, R7 ;  /* 0x00007610ff077816 */ /* 0x000fe40000000007 */
[----:B------:R-:W-:Y:S01]  /*15450*/  PRMT R6, RZ, 0x7610, R6 ;  /* 0x00007610ff067816 */ /* 0x000fe20000000006 */
[----:B---3--:R-:W-:Y:S02]  /*15460*/  @P2 IMAD.MOV.U32 R5, RZ, RZ, R26 ;  /* 0x000000ffff052224 */ /* 0x008fe400078e001a */
[----:B------:R-:W-:-:S05]  /*15470*/  @P2 IMAD.MOV.U32 R4, RZ, RZ, R21 ;  /* 0x000000ffff042224 */ /* 0x000fca00078e0015 */
[----:B------:R2:W3:Y:S02]  /*15480*/  @P2 LDG.E.U16 R8, desc[UR40][R4.64] ;  /* 0x0000002804082981 */ /* 0x0004e4000c1e1500 */
[----:B--2---:R-:W-:Y:S02]  /*15490*/  @P1 IMAD.MOV.U32 R5, RZ, RZ, R28 ;  /* 0x000000ffff051224 */ /* 0x004fe400078e001c */
[----:B------:R-:W-:-:S05]  /*154a0*/  @P1 IMAD.MOV.U32 R4, RZ, RZ, R27 ;  /* 0x000000ffff041224 */ /* 0x000fca00078e001b */
[----:B------:R4:W2:Y:S02]  /*154b0*/  @P1 LDG.E.U16 R7, desc[UR40][R4.64] ;  /* 0x0000002804071981 */ /* 0x0008a4000c1e1500 */
[----:B----4-:R-:W-:Y:S02]  /*154c0*/  @P1 IMAD.MOV.U32 R5, RZ, RZ, R16 ;  /* 0x000000ffff051224 */ /* 0x010fe400078e0010 */
[----:B------:R-:W-:-:S05]  /*154d0*/  @P1 IMAD.MOV.U32 R4, RZ, RZ, R15 ;  /* 0x000000ffff041224 */ /* 0x000fca00078e000f */
[----:B------:R0:W4:Y:S04]  /*154e0*/  @P1 LDG.E.U16 R6, desc[UR40][R4.64] ;  /* 0x0000002804061981 */ /* 0x000128000c1e1500 */
[----:B------:R-:W-:Y:S04]  /*154f0*/  STL [R1+0x2454], R9 ;  /* 0x0024540901007387 */ /* 0x000fe80000100800 */
[----:B------:R-:W4:Y:S04]  /*15500*/  LDL R26, [R1+0xf7c] ;  /* 0x000f7c00011a7983 */ /* 0x000f280000100800 */
[----:B------:R-:W4:Y:S01]  /*15510*/  LDL R21, [R1+0xf88] ;  /* 0x000f880001157983 */ /* 0x000f220000100800 */
[----:B------:R-:W-:-:S02]  /*15520*/  @P1 IMAD.MOV.U32 R15, RZ, RZ, R14 ;  /* 0x000000ffff0f1224 */ /* 0x000fc400078e000e */
[----:B------:R-:W-:Y:S01]  /*15530*/  @P1 IMAD.MOV.U32 R14, RZ, RZ, R10 ;  /* 0x000000ffff0e1224 */ /* 0x000fe200078e000a */
[----:B0-----:R-:W-:-:S06]  /*15540*/  PRMT R5, RZ, 0x7610, R5 ;  /* 0x00007610ff057816 */ /* 0x001fcc0000000005 */
[----:B------:R0:W4:Y:S04]  /*15550*/  @P1 LDG.E.U16 R5, desc[UR40][R14.64] ;  /* 0x000000280e051981 */ /* 0x000128000c1e1500 */
[----:B---3--:R-:W-:Y:S04]  /*15560*/  STL [R1+0x2458], R8 ;  /* 0x0024580801007387 */ /* 0x008fe80000100800 */
[----:B--2---:R-:W-:Y:S04]  /*15570*/  STL [R1+0x2420], R7 ;  /* 0x0024200701007387 */ /* 0x004fe80000100800 */
[----:B------:R-:W2:Y:S04]  /*15580*/  LDL R29, [R1+0x960] ;  /* 0x00096000011d7983 */ /* 0x000ea80000100800 */
[----:B------:R-:W3:Y:S04]  /*15590*/  LDL R16, [R1+0x964] ;  /* 0x0009640001107983 */ /* 0x000ee80000100800 */
[----:B----4-:R-:W-:Y:S04]  /*155a0*/  STL [R1+0x2424], R6 ;  /* 0x0024240601007387 */ /* 0x010fe80000100800 */
[----:B------:R-:W4:Y:S04]  /*155b0*/  LDL R28, [R1+0x898] ;  /* 0x00089800011c7983 */ /* 0x000f280000100800 */
[----:B------:R-:W4:Y:S01]  /*155c0*/  LDL R10, [R1+0x89c] ;  /* 0x00089c00010a7983 */ /* 0x000f220000100800 */
[----:B------:R-:W-:Y:S01]  /*155d0*/  PRMT R4, RZ, 0x7610, R4 ;  /* 0x00007610ff047816 */ /* 0x000fe20000000004 */
[----:B0-----:R-:W-:-:S02]  /*155e0*/  @P1 IMAD.MOV.U32 R14, RZ, RZ, R21 ;  /* 0x000000ffff0e1224 */ /* 0x001fc400078e0015 */
[----:B------:R-:W-:-:S05]  /*155f0*/  @P1 IMAD.MOV.U32 R15, RZ, RZ, R26 ;  /* 0x000000ffff0f1224 */ /* 0x000fca00078e001a */
[----:B------:R2:W4:Y:S04]  /*15600*/  @P1 LDG.E.U16 R4, desc[UR40][R14.64] ;  /* 0x000000280e041981 */ /* 0x000528000c1e1500 */
[----:B------:R0:W-:Y:S04]  /*15610*/  STL [R1+0x2428], R5 ;  /* 0x0024280501007387 */ /* 0x0001e80000100800 */
[----:B------:R-:W4:Y:S04]  /*15620*/  LDL R27, [R1+0x890] ;  /* 0x00089000011b7983 */ /* 0x000f280000100800 */
[----:B------:R-:W4:Y:S04]  /*15630*/  LDL R26, [R1+0x888] ;  /* 0x00088800011a7983 */ /* 0x000f280000100800 */
[----:B------:R-:W4:Y:S04]  /*15640*/  LDL R21, [R1+0x88c] ;  /* 0x00088c0001157983 */ /* 0x000f280000100800 */
[----:B0-----:R-:W4:Y:S01]  /*15650*/  LDL R5, [R1+0x894] ;  /* 0x0008940001057983 */ /* 0x001f220000100800 */
[----:B------:R-:W-:-:S02]  /*15660*/  ISETP.GT.AND P1, PT, R3, 0x36, PT ;  /* 0x000000360300780c */ /* 0x000fc40003f24270 */
[----:B------:R-:W-:Y:S02]  /*15670*/  PRMT R13, RZ, 0x7610, R13 ;  /* 0x00007610ff0d7816 */ /* 0x000fe4000000000d */
[----:B------:R-:W-:Y:S01]  /*15680*/  PRMT R8, RZ, 0x7610, R8 ;  /* 0x00007610ff087816 */ /* 0x000fe20000000008 */
[----:B--2---:R-:W-:Y:S02]  /*15690*/  @P0 IMAD.MOV.U32 R15, RZ, RZ, R29 ;  /* 0x000000ffff0f0224 */ /* 0x004fe400078e001d */
[----:B---3--:R-:W-:-:S05]  /*156a0*/  @P0 IMAD.MOV.U32 R14, RZ, RZ, R16 ;  /* 0x000000ffff0e0224 */ /* 0x008fca00078e0010 */
[----:B------:R4:W2:Y:S02]  /*156b0*/  @P0 LDG.E.U16 R13, desc[UR40][R14.64] ;  /* 0x000000280e0d0981 */ /* 0x0008a4000c1e1500 */
[----:B----4-:R-:W-:Y:S02]  /*156c0*/  @P1 IMAD.MOV.U32 R15, RZ, RZ, R28 ;  /* 0x000000ffff0f1224 */ /* 0x010fe400078e001c */
[----:B------:R-:W-:-:S05]  /*156d0*/  @P1 IMAD.MOV.U32 R14, RZ, RZ, R10 ;  /* 0x000000ffff0e1224 */ /* 0x000fca00078e000a */
[----:B------:R0:W3:Y:S04]  /*156e0*/  @P1 LDG.E.U16 R8, desc[UR40][R14.64] ;  /* 0x000000280e081981 */ /* 0x0000e8000c1e1500 */
[----:B------:R1:W-:Y:S01]  /*156f0*/  STL [R1+0x242c], R4 ;  /* 0x00242c0401007387 */ /* 0x0003e20000100800 */
[----:B------:R-:W-:-:S03]  /*15700*/  PRMT R19, RZ, 0x7610, R19 ;  /* 0x00007610ff137816 */ /* 0x000fc60000000013 */
[----:B------:R-:W4:Y:S01]  /*15710*/  LDL R16, [R1+0x880] ;  /* 0x0008800001107983 */ /* 0x000f220000100800 */
[----:B0-----:R-:W-:Y:S01]  /*15720*/  @P1 IMAD.MOV.U32 R15, RZ, RZ, R27 ;  /* 0x000000ffff0f1224 */ /* 0x001fe200078e001b */
[----:B-1----:R-:W-:Y:S01]  /*15730*/  PRMT R4, RZ, 0x7610, R4 ;  /* 0x00007610ff047816 */ /* 0x002fe20000000004 */
[----:B------:R-:W-:-:S05]  /*15740*/  @P1 IMAD.MOV.U32 R14, RZ, RZ, R5 ;  /* 0x000000ffff0e1224 */ /* 0x000fca00078e0005 */
[----:B------:R0:W4:Y:S02]  /*15750*/  @P1 LDG.E.U16 R4, desc[UR40][R14.64] ;  /* 0x000000280e041981 */ /* 0x000124000c1e1500 */
[----:B0-----:R-:W-:Y:S02]  /*15760*/  @P1 IMAD.MOV.U32 R14, RZ, RZ, R21 ;  /* 0x000000ffff0e1224 */ /* 0x001fe400078e0015 */
[----:B------:R-:W-:-:S05]  /*15770*/  @P1 IMAD.MOV.U32 R15, RZ, RZ, R26 ;  /* 0x000000ffff0f1224 */ /* 0x000fca00078e001a */
[----:B------:R-:W4:Y:S04]  /*15780*/  @P1 LDG.E.U16 R19, desc[UR40][R14.64] ;  /* 0x000000280e131981 */ /* 0x000f28000c1e1500 */
[----:B--2---:R0:W-:Y:S04]  /*15790*/  STL [R1+0x15c], R13 ;  /* 0x00015c0d01007387 */ /* 0x0041e80000100800 */
[----:B------:R-:W2:Y:S04]  /*157a0*/  LDL R10, [R1+0x878] ;  /* 0x00087800010a7983 */ /* 0x000ea80000100800 */
[----:B0-----:R-:W2:Y:S04]  /*157b0*/  LDL R13, [R1+0x884] ;  /* 0x00088400010d7983 */ /* 0x001ea80000100800 */
[----:B---3--:R0:W-:Y:S04]  /*157c0*/  STL [R1+0x154], R8 ;  /* 0x0001540801007387 */ /* 0x0081e80000100800 */
[----:B------:R-:W3:Y:S04]  /*157d0*/  LDL R5, [R1+0x870] ;  /* 0x0008700001057983 */ /* 0x000ee80000100800 */
[----:B0-----:R-:W3:Y:S01]  /*157e0*/  LDL R8, [R1+0x87c] ;  /* 0x00087c0001087983 */ /* 0x001ee20000100800 */
[----:B------:R-:W-:-:S03]  /*157f0*/  ISETP.GT.AND P0, PT, R3, 0x37, PT ;  /* 0x000000370300780c */ /* 0x000fc60003f04270 */
[----:B----4-:R0:W-:Y:S04]  /*15800*/  STL [R1+0x10c], R4 ;  /* 0x00010c0401007387 */ /* 0x0101e80000100800 */
[----:B------:R-:W4:Y:S04]  /*15810*/  LDL R21, [R1+0x868] ;  /* 0x0008680001157983 */ /* 0x000f280000100800 */
[----:B0-----:R-:W4:Y:S04]  /*15820*/  LDL R4, [R1+0x874] ;  /* 0x0008740001047983 */ /* 0x001f280000100800 */
[----:B------:R0:W-:Y:S04]  /*15830*/  STL [R1+0x104], R19 ;  /* 0x0001041301007387 */ /* 0x0001e80000100800 */
[----:B0-----:R-:W4:Y:S01]  /*15840*/  LDL R19, [R1+0x86c] ;  /* 0x00086c0001137983 */ /* 0x001f220000100800 */
[----:B------:R-:W-:Y:S01]  /*15850*/  PRMT R25, RZ, 0x7610, R25 ;  /* 0x00007610ff197816 */ /* 0x000fe20000000019 */
[----:B------:R-:W-:-:S02]  /*15860*/  @P1 IMAD.MOV.U32 R15, RZ, RZ, R16 ;  /* 0x000000ffff0f1224 */ /* 0x000fc400078e0010 */
[----:B------:R-:W4:Y:S01]  /*15870*/  LDL R16, [R1+0x860] ;  /* 0x0008600001107983 */ /* 0x000f220000100800 */
[----:B--2---:R-:W-:-:S03]  /*15880*/  @P1 IMAD.MOV.U32 R14, RZ, RZ, R13 ;  /* 0x000000ffff0e1224 */ /* 0x004fc600078e000d */
[----:B------:R-:W2:Y:S04]  /*15890*/  LDL R13, [R1+0x864] ;  /* 0x00086400010d7983 */ /* 0x000ea80000100800 */
[----:B------:R0:W2:Y:S02]  /*158a0*/  @P1 LDG.E.U16 R25, desc[UR40][R14.64] ;  /* 0x000000280e191981 */ /* 0x0000a4000c1e1500 */
[----:B0-----:R-:W-:Y:S02]  /*158b0*/  @P0 IMAD.MOV.U32 R15, RZ, RZ, R10 ;  /* 0x000000ffff0f0224 */ /* 0x001fe400078e000a */
[----:B------:R-:W2:Y:S01]  /*158c0*/  LDL R10, [R1+0xf84] ;  /* 0x000f8400010a7983 */ /* 0x000ea20000100800 */
[----:B---3--:R-:W-:-:S03]  /*158d0*/  @P0 IMAD.MOV.U32 R14, RZ, RZ, R8 ;  /* 0x000000ffff0e0224 */ /* 0x008fc600078e0008 */
[----:B------:R-:W3:Y:S01]  /*158e0*/  LDL R8, [R1+0xf8c] ;  /* 0x000f8c0001087983 */ /* 0x000ee20000100800 */
[----:B------:R-:W-:Y:S02]  /*158f0*/  PRMT R24, RZ, 0x7610, R24 ;  /* 0x00007610ff187816 */ /* 0x000fe40000000018 */
[----:B------:R-:W-:-:S04]  /*15900*/  PRMT R22, RZ, 0x7610, R22 ;  /* 0x00007610ff167816 */ /* 0x000fc80000000016 */
[----:B------:R0:W3:Y:S01]  /*15910*/  @P0 LDG.E.U16 R24, desc[UR40][R14.64] ;  /* 0x000000280e180981 */ /* 0x0000e2000c1e1500 */
[----:B------:R-:W-:Y:S01]  /*15920*/  PRMT R18, RZ, 0x7610, R18 ;  /* 0x00007610ff127816 */ /* 0x000fe20000000012 */
[----:B0-----:R-:W-:Y:S01]  /*15930*/  @P0 IMAD.MOV.U32 R15, RZ, RZ, R5 ;  /* 0x000000ffff0f0224 */ /* 0x001fe200078e0005 */
[----:B------:R-:W-:Y:S02]  /*15940*/  ISETP.GT.AND P1, PT, R3, 0x3e, PT ;  /* 0x0000003e0300780c */ /* 0x000fe40003f24270 */
[----:B------:R-:W-:Y:S02]  /*15950*/  PRMT R11, RZ, 0x7610, R11 ;  /* 0x00007610ff0b7816 */ /* 0x000fe4000000000b */
[----:B------:R-:W-:Y:S01]  /*15960*/  PRMT R7, RZ, 0x7610, R7 ;  /* 0x00007610ff077816 */ /* 0x000fe20000000007 */
[----:B------:R-:W3:Y:S01]  /*15970*/  LDL R5, [R1+0xf78] ;  /* 0x000f780001057983 */ /* 0x000ee20000100800 */
[----:B----4-:R-:W-:-:S03]  /*15980*/  @P0 IMAD.MOV.U32 R14, RZ, RZ, R4 ;  /* 0x000000ffff0e0224 */ /* 0x010fc600078e0004 */
[----:B------:R-:W4:Y:S04]  /*15990*/  LDL R4, [R1+0xf94] ;  /* 0x000f940001047983 */ /* 0x000f280000100800 */
[----:B------:R0:W4:Y:S02]  /*159a0*/  @P0 LDG.E.U16 R22, desc[UR40][R14.64] ;  /* 0x000000280e160981 */ /* 0x000124000c1e1500 */
[----:B0-----:R-:W-:Y:S02]  /*159b0*/  @P0 IMAD.MOV.U32 R15, RZ, RZ, R21 ;  /* 0x000000ffff0f0224 */ /* 0x001fe400078e0015 */
[----:B------:R-:W-:-:S05]  /*159c0*/  @P0 IMAD.MOV.U32 R14, RZ, RZ, R19 ;  /* 0x000000ffff0e0224 */ /* 0x000fca00078e0013 */
[----:B------:R0:W4:Y:S02]  /*159d0*/  @P0 LDG.E.U16 R18, desc[UR40][R14.64] ;  /* 0x000000280e120981 */ /* 0x000124000c1e1500 */
[----:B0-----:R-:W-:Y:S02]  /*159e0*/  @P0 IMAD.MOV.U32 R15, RZ, RZ, R16 ;  /* 0x000000ffff0f0224 */ /* 0x001fe400078e0010 */
[----:B--2---:R-:W-:-:S05]  /*159f0*/  @P0 IMAD.MOV.U32 R14, RZ, RZ, R13 ;  /* 0x000000ffff0e0224 */ /* 0x004fca00078e000d */
[----:B------:R3:W2:Y:S02]  /*15a00*/  @P0 LDG.E.U16 R11, desc[UR40][R14.64] ;  /* 0x000000280e0b0981 */ /* 0x0006a4000c1e1500 */
[----:B---3--:R-:W-:Y:S02]  /*15a10*/  @P1 IMAD.MOV.U32 R14, RZ, RZ, R8 ;  /* 0x000000ffff0e1224 */ /* 0x008fe400078e0008 */
[----:B------:R-:W-:-:S05]  /*15a20*/  @P1 IMAD.MOV.U32 R15, RZ, RZ, R10 ;  /* 0x000000ffff0f1224 */ /* 0x000fca00078e000a */
[----:B------:R0:W3:Y:S04]  /*15a30*/  @P1 LDG.E.U16 R7, desc[UR40][R14.64] ;  /* 0x000000280e071981 */ /* 0x0000e8000c1e1500 */
[----:B----4-:R1:W-:Y:S04]  /*15a40*/  STL [R1+0xec], R22 ;  /* 0x0000ec1601007387 */ /* 0x0103e80000100800 */
[----:B------:R-:W4:Y:S04]  /*15a50*/  LDL R21, [R1+0xfa0] ;  /* 0x000fa00001157983 */ /* 0x000f280000100800 */
[----:B------:R-:W4:Y:S04]  /*15a60*/  LDL R19, [R1+0xf9c] ;  /* 0x000f9c0001137983 */ /* 0x000f280000100800 */
[----:B-1----:R-:W4:Y:S04]  /*15a70*/  LDL R22, [R1+0xf90] ;  /* 0x000f900001167983 */ /* 0x002f280000100800 */
[----:B------:R1:W-:Y:S04]  /*15a80*/  STL [R1+0xe4], R18 ;  /* 0x0000e41201007387 */ /* 0x0003e80000100800 */
[----:B------:R-:W4:Y:S04]  /*15a90*/  LDL R16, [R1+0xfa4] ;  /* 0x000fa40001107983 */ /* 0x000f280000100800 */
[----:B------:R-:W4:Y:S04]  /*15aa0*/  LDL R13, [R1+0xfac] ;  /* 0x000fac00010d7983 */ /* 0x000f280000100800 */
[----:B-1----:R-:W4:Y:S01]  /*15ab0*/  LDL R18, [R1+0xfa8] ;  /* 0x000fa80001127983 */ /* 0x002f220000100800 */
[----:B0-----:R-:W-:-:S02]  /*15ac0*/  @P1 IMAD.MOV.U32 R14, RZ, RZ, R4 ;  /* 0x000000ffff0e1224 */ /* 0x001fc400078e0004 */
[----:B------:R-:W-:Y:S01]  /*15ad0*/  @P1 IMAD.MOV.U32 R15, RZ, RZ, R5 ;  /* 0x000000ffff0f1224 */ /* 0x000fe200078e0005 */
[----:B--2---:R0:W-:Y:S04]  /*15ae0*/  STL [R1+0xe0], R11 ;  /* 0x0000e00b01007387 */ /* 0x0041e80000100800 */
[----:B------:R-:W-:Y:S04]  /*15af0*/  STL [R1+0xfc], R25 ;  /* 0x0000fc1901007387 */ /* 0x000fe80000100800 */
[----:B------:R-:W2:Y:S04]  /*15b00*/  LDL R10, [R1+0xfb4] ;  /* 0x000fb400010a7983 */ /* 0x000ea80000100800 */
[----:B------:R-:W2:Y:S04]  /*15b10*/  LDL R8, [R1+0xfb0] ;  /* 0x000fb00001087983 */ /* 0x000ea80000100800 */
[----:B0-----:R-:W2:Y:S04]  /*15b20*/  LDL R11, [R1+0xf98] ;  /* 0x000f9800010b7983 */ /* 0x001ea80000100800 */
[----:B---3--:R0:W-:Y:S04]  /*15b30*/  STL [R1+0xdc], R7 ;  /* 0x0000dc0701007387 */ /* 0x0081e80000100800 */
[----:B0-----:R-:W3:Y:S04]  /*15b40*/  LDL R7, [R1+0xfc0] ;  /* 0x000fc00001077983 */ /* 0x001ee80000100800 */
[----:B------:R-:W-:Y:S04]  /*15b50*/  STL [R1+0xf4], R24 ;  /* 0x0000f41801007387 */ /* 0x000fe80000100800 */
[----:B------:R-:W3:Y:S04]  /*15b60*/  LDL R5, [R1+0xfbc] ;  /* 0x000fbc0001057983 */ /* 0x000ee80000100800 */
[----:B------:R-:W3:Y:S01]  /*15b70*/  LDL R4, [R1+0xfc4] ;  /* 0x000fc40001047983 */ /* 0x000ee20000100800 */
[----:B------:R-:W-:-:S02]  /*15b80*/  PRMT R23, RZ, 0x7610, R23 ;  /* 0x00007610ff177816 */ /* 0x000fc40000000017 */
[----:B------:R-:W-:Y:S02]  /*15b90*/  PRMT R20, RZ, 0x7610, R20 ;  /* 0x00007610ff147816 */ /* 0x000fe40000000014 */
[----:B------:R-:W-:Y:S02]  /*15ba0*/  ISETP.GT.AND P0, PT, R3, 0x3f, PT ;  /* 0x0000003f0300780c */ /* 0x000fe40003f04270 */
[----:B------:R4:W3:Y:S01]  /*15bb0*/  @P1 LDG.E.U16 R23, desc[UR40][R14.64] ;  /* 0x000000280e171981 */ /* 0x0008e2000c1e1500 */
[----:B------:R-:W-:Y:S01]  /*15bc0*/  PRMT R17, RZ, 0x7610, R17 ;  /* 0x00007610ff117816 */ /* 0x000fe20000000011 */
[----:B----4-:R-:W-:Y:S02]  /*15bd0*/  @P1 IMAD.MOV.U32 R14, RZ, RZ, R21 ;  /* 0x000000ffff0e1224 */ /* 0x010fe400078e0015 */
[----:B------:R-:W-:-:S05]  /*15be0*/  @P1 IMAD.MOV.U32 R15, RZ, RZ, R22 ;  /* 0x000000ffff0f1224 */ /* 0x000fca00078e0016 */
[----:B------:R0:W4:Y:S01]  /*15bf0*/  @P1 LDG.E.U16 R20, desc[UR40][R14.64] ;  /* 0x000000280e141981 */ /* 0x000122000c1e1500 */
[----:B------:R-:W-:Y:S01]  /*15c00*/  PRMT R12, RZ, 0x7610, R12 ;  /* 0x00007610ff0c7816 */ /* 0x000fe2000000000c */
[----:B0-----:R-:W-:Y:S02]  /*15c10*/  @P1 IMAD.MOV.U32 R15, RZ, RZ, R19 ;  /* 0x000000ffff0f1224 */ /* 0x001fe400078e0013 */
[----:B------:R-:W-:-:S05]  /*15c20*/  @P1 IMAD.MOV.U32 R14, RZ, RZ, R18 ;  /* 0x000000ffff0e1224 */ /* 0x000fca00078e0012 */
[----:B------:R0:W4:Y:S01]  /*15c30*/  @P1 LDG.E.U16 R17, desc[UR40][R14.64] ;  /* 0x000000280e111981 */ /* 0x000122000c1e1500 */
[----:B------:R-:W-:Y:S01]  /*15c40*/  PRMT R9, RZ, 0x7610, R9 ;  /* 0x00007610ff097816 */ /* 0x000fe20000000009 */
[----:B0-----:R-:W-:Y:S02]  /*15c50*/  @P0 IMAD.MOV.U32 R14, RZ, RZ, R13 ;  /* 0x000000ffff0e0224 */ /* 0x001fe400078e000d */
[----:B------:R-:W-:-:S05]  /*15c60*/  @P0 IMAD.MOV.U32 R15, RZ, RZ, R16 ;  /* 0x000000ffff0f0224 */ /* 0x000fca00078e0010 */
[----:B------:R2:W4:Y:S01]  /*15c70*/  @P0 LDG.E.U16 R12, desc[UR40][R14.64] ;  /* 0x000000280e0c0981 */ /* 0x000522000c1e1500 */
[----:B------:R-:W-:Y:S02]  /*15c80*/  PRMT R6, RZ, 0x7610, R6 ;  /* 0x00007610ff067816 */ /* 0x000fe40000000006 */
[----:B------:R-:W-:Y:S01]  /*15c90*/  PRMT R0, RZ, 0x7610, R0 ;  /* 0x00007610ff007816 */ /* 0x000fe20000000000 */
[----:B--2---:R-:W-:Y:S02]  /*15ca0*/  @P0 IMAD.MOV.U32 R14, RZ, RZ, R10 ;  /* 0x000000ffff0e0224 */ /* 0x004fe400078e000a */
[----:B------:R-:W-:-:S05]  /*15cb0*/  @P0 IMAD.MOV.U32 R15, RZ, RZ, R11 ;  /* 0x000000ffff0f0224 */ /* 0x000fca00078e000b */
[----:B------:R0:W2:Y:S02]  /*15cc0*/  @P0 LDG.E.U16 R9, desc[UR40][R14.64] ;  /* 0x000000280e090981 */ /* 0x0000a4000c1e1500 */
[----:B0-----:R-:W-:Y:S02]  /*15cd0*/  @P0 IMAD.MOV.U32 R15, RZ, RZ, R8 ;  /* 0x000000ffff0f0224 */ /* 0x001fe400078e0008 */
[----:B---3--:R-:W-:-:S05]  /*15ce0*/  @P0 IMAD.MOV.U32 R14, RZ, RZ, R7 ;  /* 0x000000ffff0e0224 */ /* 0x008fca00078e0007 */
[----:B------:R0:W3:Y:S02]  /*15cf0*/  @P0 LDG.E.U16 R6, desc[UR40][R14.64] ;  /* 0x000000280e060981 */ /* 0x0000e4000c1e1500 */
[----:B0-----:R-:W-:Y:S02]  /*15d00*/  @P0 IMAD.MOV.U32 R14, RZ, RZ, R4 ;  /* 0x000000ffff0e0224 */ /* 0x001fe400078e0004 */
[----:B------:R-:W-:-:S05]  /*15d10*/  @P0 IMAD.MOV.U32 R15, RZ, RZ, R5 ;  /* 0x000000ffff0f0224 */ /* 0x000fca00078e0005 */
[----:B------:R-:W3:Y:S04]  /*15d20*/  @P0 LDG.E.U16 R0, desc[UR40][R14.64] ;  /* 0x000000280e000981 */ /* 0x000ee8000c1e1500 */
        /* <DEDUP_REMOVED lines=16> */
[----:B----4-:R-:W-:Y:S04]  /*15e30*/  STL [R1+0xd4], R20 ;  /* 0x0000d41401007387 */ /* 0x010fe80000100800 */
        /* <DEDUP_REMOVED lines=8> */
[----:B------:R-:W0:Y:S01]  /*15ec0*/  S2R R28, SR_TID.X ;  /* 0x00000000001c7919 */ /* 0x000e220000002100 */
[----:B------:R-:W1:Y:S01]  /*15ed0*/  S2R R2, SR_TID.X ;  /* 0x0000000000027919 */ /* 0x000e620000002100 */
[----:B------:R-:W-:Y:S06]  /*15ee0*/  BAR.SYNC.DEFER_BLOCKING 0x0 ;  /* 0x0000000000007b1d */ /* 0x000fec0000010000 */
[----:B------:R-:W-:Y:S04]  /*15ef0*/  STL [R1+0xcc], R12 ;  /* 0x0000cc0c01007387 */ /* 0x000fe80000100800 */
[----:B------:R-:W-:Y:S04]  /*15f00*/  STL [R1+0x23c0], R15 ;  /* 0x0023c00f01007387 */ /* 0x000fe80000100800 */
[----:B------:R-:W-:Y:S04]  /*15f10*/  STL [R1+0x23c8], R15 ;  /* 0x0023c80f01007387 */ /* 0x000fe80000100800 */
[----:B--2---:R-:W-:Y:S04]  /*15f20*/  STL [R1+0xc8], R9 ;  /* 0x0000c80901007387 */ /* 0x004fe80000100800 */
[----:B------:R-:W-:Y:S04]  /*15f30*/  STL [R1+0x23d0], R15 ;  /* 0x0023d00f01007387 */ /* 0x000fe80000100800 */
[----:B------:R-:W-:Y:S04]  /*15f40*/  STL [R1+0x23d8], R15 ;  /* 0x0023d80f01007387 */ /* 0x000fe80000100800 */
[----:B---3--:R-:W-:Y:S04]  /*15f50*/  STL [R1+0xbc], R0 ;  /* 0x0000bc0001007387 */ /* 0x008fe80000100800 */
[----:B------:R-:W-:Y:S04]  /*15f60*/  STL [R1+0xc4], R6 ;  /* 0x0000c40601007387 */ /* 0x000fe80000100800 */
[----:B------:R-:W-:Y:S04]  /*15f70*/  STL [R1+0x23e0], R15 ;  /* 0x0023e00f01007387 */ /* 0x000fe80000100800 */
[----:B------:R-:W-:Y:S04]  /*15f80*/  STL [R1+0x23e8], R15 ;  /* 0x0023e80f01007387 */ /* 0x000fe80000100800 */
[----:B------:R-:W-:Y:S04]  /*15f90*/  STL [R1+0x23f4], R15 ;  /* 0x0023f40f01007387 */ /* 0x000fe80000100800 */
[----:B------:R-:W2:Y:S04]  /*15fa0*/  LDL.LU R27, [R1+0x784] ;  /* 0x00078400011b7983 */ /* 0x000ea80000300800 */
[----:B--2---:R2:W-:Y:S04]  /*15fb0*/  STL [R1+0x24a0], R27 ;  /* 0x0024a01b01007387 */ /* 0x0045e80000100800 */
[----:B--2---:R-:W2:Y:S01]  /*15fc0*/  LDL.LU R27, [R1+0x788] ;  /* 0x00078800011b7983 */ /* 0x004ea20000300800 */
[----:B0-----:R-:W-:-:S02]  /*15fd0*/  LOP3.LUT R0, R28, 0x3f, RZ, 0xc0, !PT ;  /* 0x0000003f1c007812 */ /* 0x001fc400078ec0ff */
[----:B-1----:R-:W-:Y:S02]  /*15fe0*/  LOP3.LUT R2, R2, 0x3f, RZ, 0xc0, !PT ;  /* 0x0000003f02027812 */ /* 0x002fe400078ec0ff */
[----:B------:R-:W-:Y:S01]  /*15ff0*/  ISETP.GE.AND P0, PT, R0, R3, PT ;  /* 0x000000030000720c */ /* 0x000fe20003f06270 */
        /* <DEDUP_REMOVED lines=26> */
[----:B------:R-:W-:-:S03]  /*161a0*/  IMAD.SHL.U32 R2, R2, 0x2, RZ ;  /* 0x0000000202027824 */ /* 0x000fc600078e00ff */
[----:B------:R-:W3:Y:S04]  /*161b0*/  LDL.LU R25, [R1+0x4] ;  /* 0x0000040001197983 */ /* 0x000ee80000300800 */
[----:B------:R-:W3:Y:S04]  /*161c0*/  LDL.LU R26, [R1] ;  /* 0x00000000011a7983 */ /* 0x000ee80000300800 */
[----:B------:R-:W-:Y:S04]  /*161d0*/  STL [R1+0x2384], R3 ;  /* 0x0023840301007387 */ /* 0x000fe80000100800 */
[----:B------:R-:W-:Y:S04]  /*161e0*/  STL [R1+0x23ec], R3 ;  /* 0x0023ec0301007387 */ /* 0x000fe80000100800 */
[----:B------:R0:W-:Y:S04]  /*161f0*/  STL [R1+0x23f8], R3 ;  /* 0x0023f80301007387 */ /* 0x0001e80000100800 */
[----:B0-----:R-:W3:Y:S04]  /*16200*/  LDL.LU R3, [R1+0x3cc] ;  /* 0x0003cc0001037983 */ /* 0x001ee80000300800 */
[----:B--2---:R0:W-:Y:S04]  /*16210*/  STS.U16 [R2+UR5], R27 ;  /* 0x0000001b02007988 */ /* 0x0041e80008000405 */
[----:B0-----:R-:W2:Y:S04]  /*16220*/  LDL.LU R27, [R1+0x24a4] ;  /* 0x0024a400011b7983 */ /* 0x001ea80000300800 */
[----:B--2---:R0:W-:Y:S04]  /*16230*/  STS.U16 [R2+UR5+0x80], R27 ;  /* 0x0000801b02007988 */ /* 0x0041e80008000405 */
[----:B0-----:R-:W2:Y:S04]  /*16240*/  LDL.LU R27, [R1+0x24a0] ;  /* 0x0024a000011b7983 */ /* 0x001ea80000300800 */
[----:B---3--:R-:W-:Y:S04]  /*16250*/  STS.U16 [R2+UR5+0x180], R28 ;  /* 0x0001801c02007988 */ /* 0x008fe80008000405 */
[----:B------:R-:W-:Y:S04]  /*16260*/  STS.U16 [R2+UR5+0x6100], R22 ;  /* 0x0061001602007988 */ /* 0x000fe80008000405 */
[----:B------:R-:W-:Y:S04]  /*16270*/  STS.U16 [R2+UR5+0x6180], R23 ;  /* 0x0061801702007988 */ /* 0x000fe80008000405 */
[----:B------:R-:W-:Y:S04]  /*16280*/  STS.U16 [R2+UR5+0x7000], R25 ;  /* 0x0070001902007988 */ /* 0x000fe80008000405 */
[----:B------:R-:W-:Y:S04]  /*16290*/  STS.U16 [R2+UR5+0x7080], R26 ;  /* 0x0070801a02007988 */ /* 0x000fe80008000405 */
[----:B----4-:R-:W-:Y:S04]  /*162a0*/  STS.U16 [R2+UR5+0x1080], R15 ;  /* 0x0010800f02007988 */ /* 0x010fe80008000405 */
[----:B------:R-:W-:Y:S04]  /*162b0*/  STS.U16 [R2+UR5+0x1100], R14 ;  /* 0x0011000e02007988 */ /* 0x000fe80008000405 */
[----:B------:R-:W-:Y:S04]  /*162c0*/  STS.U16 [R2+UR5+0x1180], R4 ;  /* 0x0011800402007988 */ /* 0x000fe80008000405 */
[----:B------:R-:W-:Y:S04]  /*162d0*/  STS.U16 [R2+UR5+0x2000], R5 ;  /* 0x0020000502007988 */ /* 0x000fe80008000405 */
[----:B------:R-:W-:Y:S04]  /*162e0*/  STS.U16 [R2+UR5+0x2080], R6 ;  /* 0x0020800602007988 */ /* 0x000fe80008000405 */
[----:B------:R-:W-:Y:S04]  /*162f0*/  STS.U16 [R2+UR5+0x2100], R7 ;  /* 0x0021000702007988 */ /* 0x000fe80008000405 */
[----:B------:R-:W-:Y:S04]  /*16300*/  STS.U16 [R2+UR5+0x2180], R8 ;  /* 0x0021800802007988 */ /* 0x000fe80008000405 */
[----:B------:R-:W-:Y:S04]  /*16310*/  STS.U16 [R2+UR5+0x3000], R9 ;  /* 0x0030000902007988 */ /* 0x000fe80008000405 */
[----:B--2---:R0:W-:Y:S04]  /*16320*/  STS.U16 [R2+UR5+0x100], R27 ;  /* 0x0001001b02007988 */ /* 0x0041e80008000405 */
[----:B0-----:R-:W2:Y:S04]  /*16330*/  LDL.LU R27, [R1+0x249c] ;  /* 0x00249c00011b7983 */ /* 0x001ea80000300800 */
[----:B------:R-:W3:Y:S04]  /*16340*/  LDL.LU R28, [R1+0x2498] ;  /* 0x00249800011c7983 */ /* 0x000ee80000300800 */
[----:B------:R-:W4:Y:S04]  /*16350*/  LDL.LU R22, [R1+0x44c] ;  /* 0x00044c0001167983 */ /* 0x000f280000300800 */
        /* <DEDUP_REMOVED lines=10> */
[----:B------:R0:W-:Y:S04]  /*16400*/  STS.U16 [R2+UR5+0x3080], R10 ;  /* 0x0030800a02007988 */ /* 0x0001e80008000405 */
[----:B------:R-:W4:Y:S04]  /*16410*/  LDL.LU R9, [R1+0x1e8] ;  /* 0x0001e80001097983 */ /* 0x000f280000300800 */
[----:B------:R1:W-:Y:S04]  /*16420*/  STS.U16 [R2+UR5+0x3100], R11 ;  /* 0x0031000b02007988 */ /* 0x0003e80008000405 */
[----:B------:R0:W-:Y:S04]  /*16430*/  STS.U16 [R2+UR5+0x3180], R24 ;  /* 0x0031801802007988 */ /* 0x0001e80008000405 */
[----:B------:R0:W-:Y:S04]  /*16440*/  STS.U16 [R2+UR5+0x4000], R12 ;  /* 0x0040000c02007988 */ /* 0x0001e80008000405 */
[----:B------:R1:W-:Y:S04]  /*16450*/  STS.U16 [R2+UR5+0x4080], R13 ;  /* 0x0040800d02007988 */ /* 0x0003e80008000405 */
[----:B------:R1:W-:Y:S04]  /*16460*/  STS.U16 [R2+UR5+0x4100], R16 ;  /* 0x0041001002007988 */ /* 0x0003e80008000405 */
[----:B0-----:R-:W4:Y:S04]  /*16470*/  LDL.LU R10, [R1+0x1e4] ;  /* 0x0001e400010a7983 */ /* 0x001f280000300800 */
[----:B-1----:R-:W4:Y:S04]  /*16480*/  LDL.LU R11, [R1+0x190] ;  /* 0x00019000010b7983 */ /* 0x002f280000300800 */
        /* <DEDUP_REMOVED lines=18> */
[----:B0-----:R-:W4:Y:S01]  /*165b0*/  LDL.LU R0, [R1+0x40] ;  /* 0x0000400001007983 */ /* 0x001f220000300800 */
[----:B-1----:R-:W-:-:S03]  /*165c0*/  LOP3.LUT R3, R2, 0x10, RZ, 0x3c, !PT ;  /* 0x0000001002037812 */ /* 0x002fc600078e3cff */
[----:B--2---:R-:W-:Y:S04]  /*165d0*/  STS.U16 [R2+UR5+0x7180], R27 ;  /* 0x0071801b02007988 */ /* 0x004fe80008000405 */
[----:B---3--:R-:W-:Y:S04]  /*165e0*/  STS.U16 [R2+UR5+0x7100], R28 ;  /* 0x0071001c02007988 */ /* 0x008fe80008000405 */
[----:B------:R0:W-:Y:S04]  /*165f0*/  STL [R1+0x23fc], R28 ;  /* 0x0023fc1c01007387 */ /* 0x0001e80000100800 */
[----:B0-----:R-:W2:Y:S04]  /*16600*/  LDL.LU R28, [R1+0x3b4] ;  /* 0x0003b400011c7983 */ /* 0x001ea80000300800 */
[----:B------:R-:W3:Y:S04]  /*16610*/  LDL.LU R2, [R1+0x3bc] ;  /* 0x0003bc0001027983 */ /* 0x000ee80000300800 */
[----:B------:R0:W-:Y:S04]  /*16620*/  STL [R1+0x2400], R27 ;  /* 0x0024001b01007387 */ /* 0x0001e80000100800 */
[----:B0-----:R-:W2:Y:S04]  /*16630*/  LDL.LU R27, [R1+0x3b8] ;  /* 0x0003b800011b7983 */ /* 0x001ea80000300800 */
[----:B----4-:R0:W-:Y:S04]  /*16640*/  STS.U16 [R3+UR5+0x200], R22 ;  /* 0x0002001603007988 */ /* 0x0101e80008000405 */
[----:B------:R1:W-:Y:S04]  /*16650*/  STS.U16 [R3+UR5+0x280], R23 ;  /* 0x0002801703007988 */ /* 0x0003e80008000405 */
[----:B------:R4:W-:Y:S04]  /*16660*/  STS.U16 [R3+UR5+0x300], R25 ;  /* 0x0003001903007988 */ /* 0x0009e80008000405 */
[----:B------:R4:W-:Y:S04]  /*16670*/  STS.U16 [R3+UR5+0x380], R26 ;  /* 0x0003801a03007988 */ /* 0x0009e80008000405 */
[----:B0-----:R-:W2:Y:S04]  /*16680*/  LDL.LU R22, [R1+0x2494] ;  /* 0x0024940001167983 */ /* 0x001ea80000300800 */
[----:B-1----:R-:W2:Y:S04]  /*16690*/  LDL.LU R23, [R1+0x2490] ;  /* 0x0024900001177983 */ /* 0x002ea80000300800 */
[----:B----4-:R-:W4:Y:S04]  /*166a0*/  LDL.LU R25, [R1+0x248c] ;  /* 0x00248c0001197983 */ /* 0x010f280000300800 */
[----:B------:R-:W4:Y:S04]  /*166b0*/  LDL.LU R26, [R1+0x2488] ;  /* 0x00248800011a7983 */ /* 0x000f280000300800 */
[----:B---3--:R-:W-:Y:S04]  /*166c0*/  STS.U16 [R3+UR5+0x1200], R2 ;  /* 0x0012000203007988 */ /* 0x008fe80008000405 */
[----:B--2---:R-:W-:Y:S04]  /*166d0*/  STS.U16 [R3+UR5+0x1280], R27 ;  /* 0x0012801b03007988 */ /* 0x004fe80008000405 */
[----:B------:R-:W-:Y:S04]  /*166e0*/  STS.U16 [R3+UR5+0x1300], R28 ;  /* 0x0013001c03007988 */ /* 0x000fe80008000405 */
        /* <DEDUP_REMOVED lines=16> */
[----:B------:R0:W-:Y:S04]  /*167f0*/  STS.U16 [R3+UR5+0x5380], R18 ;  /* 0x0053801203007988 */ /* 0x0001e80008000405 */
[----:B0-----:R-:W2:Y:S01]  /*16800*/  LDL.LU R18, [R1+0x43c] ;  /* 0x00043c0001127983 */ /* 0x001ea20000300800 */
[----:B------:R-:W0:Y:S03]  /*16810*/  S2R R2, SR_TID.X ;  /* 0x0000000000027919 */ /* 0x000e260000002100 */
[----:B------:R-:W-:Y:S04]  /*16820*/  STS.U16 [R3+UR5+0x6200], R19 ;  /* 0x0062001303007988 */ /* 0x000fe80008000405 */
[----:B------:R-:W-:Y:S04]  /*16830*/  STS.U16 [R3+UR5+0x6280], R20 ;  /* 0x0062801403007988 */ /* 0x000fe80008000405 */
[----:B------:R-:W-:Y:S04]  /*16840*/  STS.U16 [R3+UR5+0x6300], R21 ;  /* 0x0063001503007988 */ /* 0x000fe80008000405 */
[----:B------:R1:W-:Y:S01]  /*16850*/  STS.U16 [R3+UR5+0x6380], R0 ;  /* 0x0063800003007988 */ /* 0x0003e20008000405 */
[----:B0-----:R-:W-:-:S05]  /*16860*/  LOP3.LUT R2, R2, 0x3f, RZ, 0xc0, !PT ;  /* 0x0000003f02027812 */ /* 0x001fca00078ec0ff */
[----:B------:R-:W-:-:S05]  /*16870*/  IMAD.SHL.U32 R2, R2, 0x2, RZ ;  /* 0x0000000202027824 */ /* 0x000fca00078e00ff */
[C---:B-1----:R-:W-:Y:S01]  /*16880*/  LOP3.LUT R3, R2.reuse, 0x20, RZ, 0x3c, !PT ;  /* 0x0000002002037812 */ /* 0x042fe200078e3cff */
[----:B--2---:R0:W-:Y:S04]  /*16890*/  STL [R1+0x2484], R18 ;  /* 0x0024841201007387 */ /* 0x0041e80000100800 */
[----:B------:R-:W2:Y:S04]  /*168a0*/  LDL.LU R19, [R1+0x438] ;  /* 0x0004380001137983 */ /* 0x000ea80000300800 */
[----:B------:R-:W3:Y:S04]  /*168b0*/  LDL.LU R20, [R1+0x434] ;  /* 0x0004340001147983 */ /* 0x000ee80000300800 */
[----:B------:R-:W2:Y:S04]  /*168c0*/  LDL.LU R21, [R1+0x430] ;  /* 0x0004300001157983 */ /* 0x000ea80000300800 */
        /* <DEDUP_REMOVED lines=14> */
[----:B------:R-:W2:Y:S01]  /*169b0*/  LDL.LU R13, [R1+0x90] ;  /* 0x00009000010d7983 */ /* 0x000ea20000300800 */
[----:B0-----:R-:W-:-:S03]  /*169c0*/  LOP3.LUT R18, R2, 0x10, RZ, 0x3c, !PT ;  /* 0x0000001002127812 */ /* 0x001fc600078e3cff */
[----:B------:R-:W2:Y:S04]  /*169d0*/  LDL.LU R16, [R1+0x3c] ;  /* 0x00003c0001107983 */ /* 0x000ea80000300800 */
[----:B------:R-:W2:Y:S04]  /*169e0*/  LDL.LU R17, [R1+0x38] ;  /* 0x0000380001117983 */ /* 0x000ea80000300800 */
[----:B------:R-:W2:Y:S04]  /*169f0*/  LDL.LU R29, [R1+0x34] ;  /* 0x00003400011d7983 */ /* 0x000ea80000300800 */
[----:B------:R-:W2:Y:S04]  /*16a00*/  LDL.LU R0, [R1+0x30] ;  /* 0x0000300001007983 */ /* 0x000ea80000300800 */
[----:B----4-:R-:W-:Y:S04]  /*16a10*/  STS.U16 [R18+UR5+0x7200], R26 ;  /* 0x0072001a12007988 */ /* 0x010fe80008000405 */
[----:B------:R0:W-:Y:S04]  /*16a20*/  STL [R1+0x2404], R26 ;  /* 0x0024041a01007387 */ /* 0x0001e80000100800 */
[----:B------:R-:W-:Y:S04]  /*16a30*/  STS.U16 [R18+UR5+0x7280], R25 ;  /* 0x0072801912007988 */ /* 0x000fe80008000405 */
[----:B------:R-:W-:Y:S04]  /*16a40*/  STS.U16 [R18+UR5+0x7300], R23 ;  /* 0x0073001712007988 */ /* 0x000fe80008000405 */
[----:B------:R-:W-:Y:S04]  /*16a50*/  STS.U16 [R18+UR5+0x7380], R22 ;  /* 0x0073801612007988 */ /* 0x000fe80008000405 */
[----:B0-----:R-:W4:Y:S04]  /*16a60*/  LDL.LU R26, [R1+0x2ac] ;  /* 0x0002ac00011a7983 */ /* 0x001f280000300800 */
[----:B------:R0:W-:Y:S04]  /*16a70*/  STL [R1+0x2408], R25 ;  /* 0x0024081901007387 */ /* 0x0001e80000100800 */
[----:B0-----:R-:W2:Y:S04]  /*16a80*/  LDL.LU R25, [R1+0x3a0] ;  /* 0x0003a00001197983 */ /* 0x001ea80000300800 */
[----:B------:R-:W2:Y:S04]  /*16a90*/  LDL.LU R2, [R1+0x3ac] ;  /* 0x0003ac0001027983 */ /* 0x000ea80000300800 */
[----:B------:R0:W-:Y:S04]  /*16aa0*/  STL [R1+0x240c], R23 ;  /* 0x00240c1701007387 */ /* 0x0001e80000100800 */
[----:B0-----:R-:W2:Y:S04]  /*16ab0*/  LDL.LU R23, [R1+0x3a4] ;  /* 0x0003a40001177983 */ /* 0x001ea80000300800 */
[----:B------:R-:W2:Y:S04]  /*16ac0*/  LDL.LU R18, [R1+0x2484] ;  /* 0x0024840001127983 */ /* 0x000ea80000300800 */
[----:B------:R0:W-:Y:S04]  /*16ad0*/  STL [R1+0x2410], R22 ;  /* 0x0024101601007387 */ /* 0x0001e80000100800 */
[----:B0-----:R-:W4:Y:S04]  /*16ae0*/  LDL.LU R22, [R1+0x3a8] ;  /* 0x0003a80001167983 */ /* 0x001f280000300800 */
[----:B--2---:R0:W-:Y:S04]  /*16af0*/  STS.U16 [R3+UR5+0x400], R18 ;  /* 0x0004001203007988 */ /* 0x0041e80008000405 */
[----:B------:R1:W-:Y:S04]  /*16b00*/  STS.U16 [R3+UR5+0x480], R19 ;  /* 0x0004801303007988 */ /* 0x0003e80008000405 */
[----:B---3--:R2:W-:Y:S04]  /*16b10*/  STS.U16 [R3+UR5+0x500], R20 ;  /* 0x0005001403007988 */ /* 0x0085e80008000405 */
[----:B------:R3:W-:Y:S04]  /*16b20*/  STS.U16 [R3+UR5+0x580], R21 ;  /* 0x0005801503007988 */ /* 0x0007e80008000405 */
[----:B------:R-:W-:Y:S04]  /*16b30*/  STS.U16 [R3+UR5+0x1400], R2 ;  /* 0x0014000203007988 */ /* 0x000fe80008000405 */
[----:B0-----:R-:W3:Y:S04]  /*16b40*/  LDL.LU R18, [R1+0x2480] ;  /* 0x0024800001127983 */ /* 0x001ee80000300800 */
        /* <DEDUP_REMOVED lines=15> */
[----:B-1----:R-:W4:Y:S04]  /*16c40*/  LDL.LU R19, [R1+0x247c] ;  /* 0x00247c0001137983 */ /* 0x002f280000300800 */
[----:B------:R-:W-:Y:S04]  /*16c50*/  STS.U16 [R3+UR5+0x5400], R11 ;  /* 0x0054000b03007988 */ /* 0x000fe80008000405 */
[----:B--2---:R-:W2:Y:S04]  /*16c60*/  LDL.LU R20, [R1+0x2478] ;  /* 0x0024780001147983 */ /* 0x004ea80000300800 */
[----:B------:R-:W-:Y:S04]  /*16c70*/  STS.U16 [R3+UR5+0x5480], R24 ;  /* 0x0054801803007988 */ /* 0x000fe80008000405 */
[----:B---3--:R-:W3:Y:S04]  /*16c80*/  LDL.LU R21, [R1+0x2474] ;  /* 0x0024740001157983 */ /* 0x008ee80000300800 */
[----:B------:R0:W-:Y:S04]  /*16c90*/  STS.U16 [R3+UR5+0x5500], R12 ;  /* 0x0055000c03007988 */ /* 0x0001e80008000405 */
[----:B0-----:R-:W2:Y:S01]  /*16ca0*/  LDL.LU R12, [R1+0x42c] ;  /* 0x00042c00010c7983 */ /* 0x001ea20000300800 */
[----:B------:R-:W0:Y:S03]  /*16cb0*/  S2R R2, SR_TID.X ;  /* 0x0000000000027919 */ /* 0x000e260000002100 */
[----:B------:R-:W-:Y:S04]  /*16cc0*/  STS.U16 [R3+UR5+0x5580], R13 ;  /* 0x0055800d03007988 */ /* 0x000fe80008000405 */
        /* <DEDUP_REMOVED lines=31> */
[----:B---3--:R-:W-:Y:S04]  /*16ec0*/  STS.U16 [R12+UR5+0x7400], R21 ;  /* 0x007400150c007988 */ /* 0x008fe80008000405 */
[----:B------:R0:W-:Y:S04]  /*16ed0*/  STL [R1+0x2430], R21 ;  /* 0x0024301501007387 */ /* 0x0001e80000100800 */
[----:B------:R-:W-:Y:S04]  /*16ee0*/  STS.U16 [R12+UR5+0x7480], R20 ;  /* 0x007480140c007988 */ /* 0x000fe80008000405 */
[----:B----4-:R-:W-:Y:S04]  /*16ef0*/  STS.U16 [R12+UR5+0x7500], R19 ;  /* 0x007500130c007988 */ /* 0x010fe80008000405 */
[----:B------:R-:W-:Y:S04]  /*16f00*/  STS.U16 [R12+UR5+0x7580], R18 ;  /* 0x007580120c007988 */ /* 0x000fe80008000405 */
[----:B0-----:R-:W3:Y:S04]  /*16f10*/  LDL.LU R21, [R1+0x29c] ;  /* 0x00029c0001157983 */ /* 0x001ee80000300800 */
[----:B------:R0:W-:Y:S04]  /*16f20*/  STL [R1+0x2434], R20 ;  /* 0x0024341401007387 */ /* 0x0001e80000100800 */
[----:B0-----:R-:W4:Y:S04]  /*16f30*/  LDL.LU R20, [R1+0x320] ;  /* 0x0003200001147983 */ /* 0x001f280000300800 */
[----:B------:R-:W2:Y:S04]  /*16f40*/  LDL.LU R2, [R1+0x32c] ;  /* 0x00032c0001027983 */ /* 0x000ea80000300800 */
[----:B------:R0:W-:Y:S04]  /*16f50*/  STL [R1+0x2438], R19 ;  /* 0x0024381301007387 */ /* 0x0001e80000100800 */
[----:B0-----:R-:W2:Y:S04]  /*16f60*/  LDL.LU R19, [R1+0x324] ;  /* 0x0003240001137983 */ /* 0x001ea80000300800 */
[----:B------:R-:W2:Y:S04]  /*16f70*/  LDL.LU R12, [R1+0x2470] ;  /* 0x00247000010c7983 */ /* 0x000ea80000300800 */
[----:B------:R0:W-:Y:S04]  /*16f80*/  STL [R1+0x243c], R18 ;  /* 0x00243c1201007387 */ /* 0x0001e80000100800 */
[----:B0-----:R-:W3:Y:S04]  /*16f90*/  LDL.LU R18, [R1+0x328] ;  /* 0x0003280001127983 */ /* 0x001ee80000300800 */
[----:B--2---:R0:W-:Y:S04]  /*16fa0*/  STS.U16 [R3+UR5+0x600], R12 ;  /* 0x0006000c03007988 */ /* 0x0041e80008000405 */
[----:B------:R1:W-:Y:S04]  /*16fb0*/  STS.U16 [R3+UR5+0x680], R13 ;  /* 0x0006800d03007988 */ /* 0x0003e80008000405 */
[----:B------:R2:W-:Y:S04]  /*16fc0*/  STS.U16 [R3+UR5+0x700], R16 ;  /* 0x0007001003007988 */ /* 0x0005e80008000405 */
[----:B------:R1:W-:Y:S04]  /*16fd0*/  STS.U16 [R3+UR5+0x780], R17 ;  /* 0x0007801103007988 */ /* 0x0003e80008000405 */
[----:B------:R-:W-:Y:S04]  /*16fe0*/  STS.U16 [R3+UR5+0x1600], R2 ;  /* 0x0016000203007988 */ /* 0x000fe80008000405 */
[----:B0-----:R-:W2:Y:S04]  /*16ff0*/  LDL.LU R12, [R1+0x246c] ;  /* 0x00246c00010c7983 */ /* 0x001ea80000300800 */
[----:B---3--:R-:W-:Y:S04]  /*17000*/  STS.U16 [R3+UR5+0x1680], R18 ;  /* 0x0016801203007988 */ /* 0x008fe80008000405 */
        /* <DEDUP_REMOVED lines=13> */
[----:B-1----:R-:W3:Y:S04]  /*170e0*/  LDL.LU R13, [R1+0x2468] ;  /* 0x00246800010d7983 */ /* 0x002ee80000300800 */
[----:B------:R-:W-:Y:S04]  /*170f0*/  STS.U16 [R3+UR5+0x4780], R6 ;  /* 0x0047800603007988 */ /* 0x000fe80008000405 */
[----:B--2---:R-:W2:Y:S04]  /*17100*/  LDL.LU R16, [R1+0x2464] ;  /* 0x0024640001107983 */ /* 0x004ea80000300800 */
[----:B------:R-:W-:Y:S04]  /*17110*/  STS.U16 [R3+UR5+0x5600], R7 ;  /* 0x0056000703007988 */ /* 0x000fe80008000405 */
[----:B------:R-:W4:Y:S04]  /*17120*/  LDL.LU R17, [R1+0x2460] ;  /* 0x0024600001117983 */ /* 0x000f280000300800 */
[----:B------:R0:W-:Y:S04]  /*17130*/  STS.U16 [R3+UR5+0x5680], R8 ;  /* 0x0056800803007988 */ /* 0x0001e80008000405 */
[----:B0-----:R-:W2:Y:S01]  /*17140*/  LDL.LU R8, [R1+0x41c] ;  /* 0x00041c0001087983 */ /* 0x001ea20000300800 */
[----:B------:R-:W0:Y:S03]  /*17150*/  S2R R2, SR_TID.X ;  /* 0x0000000000027919 */ /* 0x000e260000002100 */
[----:B------:R1:W-:Y:S04]  /*17160*/  STS.U16 [R3+UR5+0x5700], R9 ;  /* 0x0057000903007988 */ /* 0x0003e80008000405 */
[----:B------:R0:W-:Y:S04]  /*17170*/  STS.U16 [R3+UR5+0x5780], R10 ;  /* 0x0057800a03007988 */ /* 0x0001e80008000405 */
[----:B------:R0:W-:Y:S04]  /*17180*/  STS.U16 [R3+UR5+0x6600], R11 ;  /* 0x0066000b03007988 */ /* 0x0001e80008000405 */
[----:B------:R0:W-:Y:S04]  /*17190*/  STS.U16 [R3+UR5+0x6680], R24 ;  /* 0x0066801803007988 */ /* 0x0001e80008000405 */
[----:B------:R0:W-:Y:S04]  /*171a0*/  STS.U16 [R3+UR5+0x6700], R29 ;  /* 0x0067001d03007988 */ /* 0x0001e80008000405 */
[----:B------:R1:W-:Y:S01]  /*171b0*/  STS.U16 [R3+UR5+0x6780], R0 ;  /* 0x0067800003007988 */ /* 0x0003e20008000405 */
[----:B0-----:R-:W-:-:S05]  /*171c0*/  LOP3.LUT R2, R2, 0x3f, RZ, 0xc0, !PT ;  /* 0x0000003f02027812 */ /* 0x001fca00078ec0ff */
[----:B------:R-:W-:-:S05]  /*171d0*/  IMAD.SHL.U32 R2, R2, 0x2, RZ ;  /* 0x0000000202027824 */ /* 0x000fca00078e00ff */
[C---:B------:R-:W-:Y:S01]  /*171e0*/  LOP3.LUT R4, R2.reuse, 0x40, RZ, 0x3c, !PT ;  /* 0x0000004002047812 */ /* 0x040fe200078e3cff */
[----:B--2---:R0:W-:Y:S04]  /*171f0*/  STL [R1+0x245c], R8 ;  /* 0x00245c0801007387 */ /* 0x0041e80000100800 */
[----:B-1----:R-:W2:Y:S04]  /*17200*/  LDL.LU R9, [R1+0x418] ;  /* 0x0004180001097983 */ /* 0x002ea80000300800 */
        /* <DEDUP_REMOVED lines=25> */
[----:B---3--:R-:W-:Y:S04]  /*173a0*/  STS.U16 [R8+UR5+0x7700], R13 ;  /* 0x0077000d08007988 */ /* 0x008fe80008000405 */
        /* <DEDUP_REMOVED lines=8> */
[----:B--2---:R0:W-:Y:S04]  /*17430*/  STS.U16 [R4+UR5+0x800], R8 ;  /* 0x0008000804007988 */ /* 0x0041e80008000405 */
[----:B------:R1:W-:Y:S04]  /*17440*/  STS.U16 [R4+UR5+0x880], R9 ;  /* 0x0008800904007988 */ /* 0x0003e80008000405 */
[----:B------:R2:W-:Y:S04]  /*17450*/  STS.U16 [R4+UR5+0x900], R10 ;  /* 0x0009000a04007988 */ /* 0x0005e80008000405 */
[----:B------:R0:W-:Y:S04]  /*17460*/  STS.U16 [R4+UR5+0x980], R11 ;  /* 0x0009800b04007988 */ /* 0x0001e80008000405 */
[----:B------:R-:W-:Y:S04]  /*17470*/  STS.U16 [R4+UR5+0x1800], R2 ;  /* 0x0018000204007988 */ /* 0x000fe80008000405 */
[----:B------:R-:W-:Y:S04]  /*17480*/  STS.U16 [R4+UR5+0x1880], R13 ;  /* 0x0018800d04007988 */ /* 0x000fe80008000405 */
[----:B----4-:R-:W-:Y:S04]  /*17490*/  STS.U16 [R4+UR5+0x1900], R16 ;  /* 0x0019001004007988 */ /* 0x010fe80008000405 */
[----:B---3--:R-:W-:Y:S04]  /*174a0*/  STS.U16 [R4+UR5+0x1980], R17 ;  /* 0x0019801104007988 */ /* 0x008fe80008000405 */
[----:B0-----:R-:W3:Y:S04]  /*174b0*/  LDL.LU R8, [R1+0x2458] ;  /* 0x0024580001087983 */ /* 0x001ee80000300800 */
[----:B-1----:R-:W4:Y:S04]  /*174c0*/  LDL.LU R9, [R1+0x2454] ;  /* 0x0024540001097983 */ /* 0x002f280000300800 */
[----:B--2---:R-:W2:Y:S04]  /*174d0*/  LDL.LU R10, [R1+0x2450] ;  /* 0x00245000010a7983 */ /* 0x004ea80000300800 */
[----:B------:R-:W2:Y:S04]  /*174e0*/  LDL.LU R11, [R1+0x244c] ;  /* 0x00244c00010b7983 */ /* 0x000ea80000300800 */
[----:B------:R0:W-:Y:S04]  /*174f0*/  STS.U16 [R4+UR5+0x2800], R24 ;  /* 0x0028001804007988 */ /* 0x0001e80008000405 */
[----:B------:R-:W-:Y:S04]  /*17500*/  STS.U16 [R4+UR5+0x2880], R18 ;  /* 0x0028801204007988 */ /* 0x000fe80008000405 */
[----:B------:R-:W-:Y:S04]  /*17510*/  STS.U16 [R4+UR5+0x2900], R19 ;  /* 0x0029001304007988 */ /* 0x000fe80008000405 */
[----:B------:R-:W-:Y:S04]  /*17520*/  STS.U16 [R4+UR5+0x2980], R20 ;  /* 0x0029801404007988 */ /* 0x000fe80008000405 */
[----:B0-----:R-:W2:Y:S04]  /*17530*/  LDL.LU R24, [R1+0x10] ;  /* 0x0000100001187983 */ /* 0x001ea80000300800 */
[----:B------:R-:W-:Y:S04]  /*17540*/  STS.U16 [R4+UR5+0x3800], R21 ;  /* 0x0038001504007988 */ /* 0x000fe80008000405 */
[----:B------:R0:W-:Y:S04]  /*17550*/  STS.U16 [R4+UR5+0x3880], R29 ;  /* 0x0038801d04007988 */ /* 0x0001e80008000405 */
[----:B------:R1:W-:Y:S04]  /*17560*/  STS.U16 [R4+UR5+0x3900], R0 ;  /* 0x0039000004007988 */ /* 0x0003e80008000405 */
[----:B0-----:R-:W3:Y:S04]  /*17570*/  LDL.LU R29, [R1+0x40c] ;  /* 0x00040c00011d7983 */ /* 0x001ee80000300800 */
[----:B-1----:R-:W3:Y:S01]  /*17580*/  LDL.LU R0, [R1+0x408] ;  /* 0x0004080001007983 */ /* 0x002ee20000300800 */
[----:B------:R-:W0:Y:S03]  /*17590*/  S2R R2, SR_TID.X ;  /* 0x0000000000027919 */ /* 0x000e260000002100 */
[----:B------:R-:W-:Y:S04]  /*175a0*/  STS.U16 [R4+UR5+0x3980], R22 ;  /* 0x0039801604007988 */ /* 0x000fe80008000405 */
[----:B------:R1:W-:Y:S04]  /*175b0*/  STS.U16 [R4+UR5+0x4800], R23 ;  /* 0x0048001704007988 */ /* 0x0003e80008000405 */
[----:B------:R0:W-:Y:S04]  /*175c0*/  STS.U16 [R4+UR5+0x4880], R25 ;  /* 0x0048801904007988 */ /* 0x0001e80008000405 */
[----:B------:R-:W3:Y:S04]  /*175d0*/  LDL.LU R13, [R1+0x404] ;  /* 0x00040400010d7983 */ /* 0x000ee80000300800 */
[----:B------:R0:W-:Y:S04]  /*175e0*/  STS.U16 [R4+UR5+0x4900], R26 ;  /* 0x0049001a04007988 */ /* 0x0001e80008000405 */
[----:B------:R-:W3:Y:S04]  /*175f0*/  LDL.LU R16, [R1+0x400] ;  /* 0x0004000001107983 */ /* 0x000ee80000300800 */
[----:B------:R0:W-:Y:S04]  /*17600*/  STS.U16 [R4+UR5+0x4980], R27 ;  /* 0x0049801b04007988 */ /* 0x0001e80008000405 */
[----:B------:R-:W3:Y:S04]  /*17610*/  LDL.LU R17, [R1+0x30c] ;  /* 0x00030c0001117983 */ /* 0x000ee80000300800 */
[----:B------:R0:W-:Y:S04]  /*17620*/  STS.U16 [R4+UR5+0x5800], R28 ;  /* 0x0058001c04007988 */ /* 0x0001e80008000405 */
[----:B-1----:R-:W3:Y:S04]  /*17630*/  LDL.LU R23, [R1+0x308] ;  /* 0x0003080001177983 */ /* 0x002ee80000300800 */
[----:B------:R1:W-:Y:S04]  /*17640*/  STS.U16 [R4+UR5+0x5880], R3 ;  /* 0x0058800304007988 */ /* 0x0003e80008000405 */
[----:B0-----:R-:W3:Y:S04]  /*17650*/  LDL.LU R25, [R1+0x304] ;  /* 0x0003040001197983 */ /* 0x001ee80000300800 */
[----:B------:R0:W-:Y:S04]  /*17660*/  STS.U16 [R4+UR5+0x5900], R15 ;  /* 0x0059000f04007988 */ /* 0x0001e80008000405 */
[----:B------:R0:W-:Y:S04]  /*17670*/  STS.U16 [R4+UR5+0x5980], R14 ;  /* 0x0059800e04007988 */ /* 0x0001e80008000405 */
[----:B------:R-:W3:Y:S04]  /*17680*/  LDL.LU R26, [R1+0x300] ;  /* 0x00030000011a7983 */ /* 0x000ee80000300800 */
[----:B------:R-:W3:Y:S04]  /*17690*/  LDL.LU R27, [R1+0x27c] ;  /* 0x00027c00011b7983 */ /* 0x000ee80000300800 */
[----:B------:R-:W-:Y:S04]  /*176a0*/  STS.U16 [R4+UR5+0x6800], R5 ;  /* 0x0068000504007988 */ /* 0x000fe80008000405 */
[----:B------:R-:W-:Y:S04]  /*176b0*/  STS.U16 [R4+UR5+0x6880], R6 ;  /* 0x0068800604007988 */ /* 0x000fe80008000405 */
[----:B------:R-:W3:Y:S04]  /*176c0*/  LDL.LU R28, [R1+0x278] ;  /* 0x00027800011c7983 */ /* 0x000ee80000300800 */
[----:B-1----:R-:W3:Y:S04]  /*176d0*/  LDL.LU R3, [R1+0x274] ;  /* 0x0002740001037983 */ /* 0x002ee80000300800 */
[----:B------:R-:W-:Y:S04]  /*176e0*/  STS.U16 [R4+UR5+0x6900], R7 ;  /* 0x0069000704007988 */ /* 0x000fe80008000405 */
[----:B0-----:R-:W3:Y:S04]  /*176f0*/  LDL.LU R15, [R1+0x270] ;  /* 0x00027000010f7983 */ /* 0x001ee80000300800 */
[----:B------:R-:W3:Y:S04]  /*17700*/  LDL.LU R14, [R1+0x1b0] ;  /* 0x0001b000010e7983 */ /* 0x000ee80000300800 */
[----:B------:R-:W3:Y:S04]  /*17710*/  LDL.LU R18, [R1+0x1ac] ;  /* 0x0001ac0001127983 */ /* 0x000ee80000300800 */
[----:B------:R-:W3:Y:S04]  /*17720*/  LDL.LU R19, [R1+0x1a8] ;  /* 0x0001a80001137983 */ /* 0x000ee80000300800 */
[----:B------:R-:W3:Y:S04]  /*17730*/  LDL.LU R20, [R1+0x1a4] ;  /* 0x0001a40001147983 */ /* 0x000ee80000300800 */
[----:B------:R-:W3:Y:S01]  /*17740*/  LDL.LU R21, [R1+0x100] ;  /* 0x0001000001157983 */ /* 0x000ee20000300800 */
[----:B------:R-:W-:-:S05]  /*17750*/  LOP3.LUT R2, R2, 0x3f, RZ, 0xc0, !PT ;  /* 0x0000003f02027812 */ /* 0x000fca00078ec0ff */
[----:B------:R-:W-:-:S05]  /*17760*/  IMAD.SHL.U32 R2, R2, 0x2, RZ ;  /* 0x0000000202027824 */ /* 0x000fca00078e00ff */
[----:B------:R-:W-:Y:S01]  /*17770*/  LOP3.LUT R22, R2, 0x50, RZ, 0x3c, !PT ;  /* 0x0000005002167812 */ /* 0x000fe200078e3cff */
[----:B--2---:R-:W-:Y:S04]  /*17780*/  STS.U16 [R4+UR5+0x6980], R24 ;  /* 0x0069801804007988 */ /* 0x004fe80008000405 */
[----:B------:R-:W-:Y:S04]  /*17790*/  STS.U16 [R4+UR5+0x7800], R11 ;  /* 0x0078000b04007988 */ /* 0x000fe80008000405 */
[----:B------:R-:W-:Y:S04]  /*177a0*/  STS.U16 [R4+UR5+0x7880], R10 ;  /* 0x0078800a04007988 */ /* 0x000fe80008000405 */
[----:B----4-:R-:W-:Y:S04]  /*177b0*/  STS.U16 [R4+UR5+0x7900], R9 ;  /* 0x0079000904007988 */ /* 0x010fe80008000405 */
[----:B---3--:R0:W-:Y:S04]  /*177c0*/  STS.U16 [R4+UR5+0x7980], R8 ;  /* 0x0079800804007988 */ /* 0x0081e80008000405 */
[----:B0-----:R-:W2:Y:S04]  /*177d0*/  LDL.LU R4, [R1+0xf8] ;  /* 0x0000f80001047983 */ /* 0x001ea80000300800 */
[----:B------:R-:W3:Y:S04]  /*177e0*/  LDL.LU R5, [R1+0xf0] ;  /* 0x0000f00001057983 */ /* 0x000ee80000300800 */
[----:B------:R-:W4:Y:S04]  /*177f0*/  LDL.LU R6, [R1+0xe8] ;  /* 0x0000e80001067983 */ /* 0x000f280000300800 */
[----:B------:R-:W4:Y:S04]  /*17800*/  LDL.LU R7, [R1+0x6c] ;  /* 0x00006c0001077983 */ /* 0x000f280000300800 */
[----:B------:R0:W-:Y:S04]  /*17810*/  STS.U16 [R22+UR5+0xa00], R29 ;  /* 0x000a001d16007988 */ /* 0x0001e80008000405 */
[----:B------:R-:W4:Y:S04]  /*17820*/  LDL.LU R24, [R1+0x68] ;  /* 0x0000680001187983 */ /* 0x000f280000300800 */
[----:B------:R1:W-:Y:S04]  /*17830*/  STS.U16 [R22+UR5+0xa80], R0 ;  /* 0x000a800016007988 */ /* 0x0003e80008000405 */
[----:B0-----:R-:W4:Y:S04]  /*17840*/  LDL.LU R29, [R1+0x64] ;  /* 0x00006400011d7983 */ /* 0x001f280000300800 */
[----:B-1----:R-:W4:Y:S04]  /*17850*/  LDL.LU R0, [R1+0x60] ;  /* 0x0000600001007983 */ /* 0x002f280000300800 */
[----:B------:R-:W4:Y:S04]  /*17860*/  LDL.LU R2, [R1+0xc] ;  /* 0x00000c0001027983 */ /* 0x000f280000300800 */
[----:B------:R0:W-:Y:S04]  /*17870*/  STS.U16 [R22+UR5+0xb00], R13 ;  /* 0x000b000d16007988 */ /* 0x0001e80008000405 */
        /* <DEDUP_REMOVED lines=22> */
[----:B------:R-:W4:Y:S04]  /*179e0*/  LDL.LU R18, [R1+0x243c] ;  /* 0x00243c0001127983 */ /* 0x000f280000300800 */
[----:B------:R0:W-:Y:S04]  /*179f0*/  STS.U16 [R22+UR5+0x3b00], R19 ;  /* 0x003b001316007988 */ /* 0x0001e80008000405 */
[----:B------:R1:W-:Y:S04]  /*17a00*/  STS.U16 [R22+UR5+0x3b80], R20 ;  /* 0x003b801416007988 */ /* 0x0003e80008000405 */
[----:B------:R1:W-:Y:S04]  /*17a10*/  STS.U16 [R22+UR5+0x4a00], R21 ;  /* 0x004a001516007988 */ /* 0x0003e80008000405 */
[----:B0-----:R-:W4:Y:S04]  /*17a20*/  LDL.LU R19, [R1+0x2438] ;  /* 0x0024380001137983 */ /* 0x001f280000300800 */
[----:B-1----:R-:W4:Y:S04]  /*17a30*/  LDL.LU R20, [R1+0x2434] ;  /* 0x0024340001147983 */ /* 0x002f280000300800 */
[----:B------:R-:W4:Y:S04]  /*17a40*/  LDL.LU R21, [R1+0x2430] ;  /* 0x0024300001157983 */ /* 0x000f280000300800 */
[----:B--2---:R0:W-:Y:S04]  /*17a50*/  STS.U16 [R22+UR5+0x4a80], R4 ;  /* 0x004a800416007988 */ /* 0x0041e80008000405 */
[----:B---3--:R1:W-:Y:S04]  /*17a60*/  STS.U16 [R22+UR5+0x4b00], R5 ;  /* 0x004b000516007988 */ /* 0x0083e80008000405 */
[----:B----4-:R2:W-:Y:S04]  /*17a70*/  STS.U16 [R22+UR5+0x4b80], R6 ;  /* 0x004b800616007988 */ /* 0x0105e80008000405 */
[----:B------:R3:W-:Y:S04]  /*17a80*/  STS.U16 [R22+UR5+0x5a00], R7 ;  /* 0x005a000716007988 */ /* 0x0007e80008000405 */
[----:B------:R4:W-:Y:S04]  /*17a90*/  STS.U16 [R22+UR5+0x5a80], R24 ;  /* 0x005a801816007988 */ /* 0x0009e80008000405 */
[----:B0-----:R-:W4:Y:S04]  /*17aa0*/  LDL.LU R4, [R1+0x242c] ;  /* 0x00242c0001047983 */ /* 0x001f280000300800 */
[----:B-1----:R-:W4:Y:S04]  /*17ab0*/  LDL.LU R5, [R1+0x2428] ;  /* 0x0024280001057983 */ /* 0x002f280000300800 */
[----:B--2---:R-:W2:Y:S04]  /*17ac0*/  LDL.LU R6, [R1+0x2424] ;  /* 0x0024240001067983 */ /* 0x004ea80000300800 */
[----:B---3--:R-:W3:Y:S04]  /*17ad0*/  LDL.LU R7, [R1+0x2420] ;  /* 0x0024200001077983 */ /* 0x008ee80000300800 */
[----:B------:R0:W-:Y:S04]  /*17ae0*/  STS.U16 [R22+UR5+0x5b00], R29 ;  /* 0x005b001d16007988 */ /* 0x0001e80008000405 */
[----:B----4-:R-:W4:Y:S04]  /*17af0*/  LDL.LU R24, [R1+0x241c] ;  /* 0x00241c0001187983 */ /* 0x010f280000300800 */
[----:B------:R1:W-:Y:S04]  /*17b00*/  STS.U16 [R22+UR5+0x5b80], R0 ;  /* 0x005b800016007988 */ /* 0x0003e80008000405 */
[----:B0-----:R-:W2:Y:S04]  /*17b10*/  LDL.LU R29, [R1+0x2418] ;  /* 0x00241800011d7983 */ /* 0x001ea80000300800 */
[----:B-1----:R-:W2:Y:S04]  /*17b20*/  LDL.LU R0, [R1+0x2414] ;  /* 0x0024140001007983 */ /* 0x002ea80000300800 */
[----:B------:R0:W-:Y:S02]  /*17b30*/  STS.U16 [R22+UR5+0x6a00], R2 ;  /* 0x006a000216007988 */ /* 0x0001e40008000405 */
[----:B0-----:R-:W0:Y:S02]  /*17b40*/  S2R R2, SR_TID.X ;  /* 0x0000000000027919 */ /* 0x001e240000002100 */
[----:B0-----:R-:W-:-:S05]  /*17b50*/  LOP3.LUT R2, R2, 0x3f, RZ, 0xc0, !PT ;  /* 0x0000003f02027812 */ /* 0x001fca00078ec0ff */
[----:B------:R-:W-:Y:S01]  /*17b60*/  IMAD.SHL.U32 R2, R2, 0x2, RZ ;  /* 0x0000000202027824 */ /* 0x000fe200078e00ff */
[----:B--2---:R0:W-:Y:S04]  /*17b70*/  STS.U16 [R22+UR5+0x6a80], R0 ;  /* 0x006a800016007988 */ /* 0x0041e80008000405 */
[----:B------:R-:W-:Y:S04]  /*17b80*/  STS.U16 [R22+UR5+0x6b00], R29 ;  /* 0x006b001d16007988 */ /* 0x000fe80008000405 */
[----:B----4-:R-:W-:Y:S04]  /*17b90*/  STS.U16 [R22+UR5+0x6b80], R24 ;  /* 0x006b801816007988 */ /* 0x010fe80008000405 */
[----:B---3--:R-:W-:Y:S04]  /*17ba0*/  STS.U16 [R22+UR5+0x7a00], R7 ;  /* 0x007a000716007988 */ /* 0x008fe80008000405 */
[----:B------:R-:W-:Y:S04]  /*17bb0*/  STS.U16 [R22+UR5+0x7a80], R6 ;  /* 0x007a800616007988 */ /* 0x000fe80008000405 */
[----:B------:R1:W-:Y:S04]  /*17bc0*/  STS.U16 [R22+UR5+0x7b00], R5 ;  /* 0x007b000516007988 */ /* 0x0003e80008000405 */
[----:B------:R2:W-:Y:S01]  /*17bd0*/  STS.U16 [R22+UR5+0x7b80], R4 ;  /* 0x007b800416007988 */ /* 0x0005e20008000405 */
[----:B0-----:R-:W-:-:S03]  /*17be0*/  LOP3.LUT R0, R2, 0x60, RZ, 0x3c, !PT ;  /* 0x0000006002007812 */ /* 0x001fc600078e3cff */
[----:B-1----:R-:W3:Y:S04]  /*17bf0*/  LDL R5, [R1+0x11b8] ;  /* 0x0011b80001057983 */ /* 0x002ee80000100800 */
[----:B--2---:R-:W2:Y:S04]  /*17c00*/  LDL.LU R22, [R1+0x2410] ;  /* 0x0024100001167983 */ /* 0x004ea80000300800 */
[----:B------:R-:W3:Y:S04]  /*17c10*/  LDL R4, [R1+0x11b0] ;  /* 0x0011b00001047983 */ /* 0x000ee80000100800 */
[----:B------:R0:W-:Y:S04]  /*17c20*/  STS.U16 [R0+UR5+0xc00], R23 ;  /* 0x000c001700007988 */ /* 0x0001e80008000405 */
[----:B------:R1:W-:Y:S04]  /*17c30*/  STS.U16 [R0+UR5+0xc80], R25 ;  /* 0x000c801900007988 */ /* 0x0003e80008000405 */
[----:B------:R4:W-:Y:S04]  /*17c40*/  STS.U16 [R0+UR5+0xd00], R26 ;  /* 0x000d001a00007988 */ /* 0x0009e80008000405 */
[----:B------:R0:W-:Y:S04]  /*17c50*/  STS.U16 [R0+UR5+0xd80], R27 ;  /* 0x000d801b00007988 */ /* 0x0001e80008000405 */
[----:B------:R1:W-:Y:S04]  /*17c60*/  STS.U16 [R0+UR5+0x1c00], R28 ;  /* 0x001c001c00007988 */ /* 0x0003e80008000405 */
[----:B------:R4:W-:Y:S04]  /*17c70*/  STS.U16 [R0+UR5+0x1c80], R3 ;  /* 0x001c800300007988 */ /* 0x0009e80008000405 */
[----:B0-----:R-:W2:Y:S04]  /*17c80*/  LDL.LU R23, [R1+0x240c] ;  /* 0x00240c0001177983 */ /* 0x001ea80000300800 */
[----:B-1----:R-:W2:Y:S04]  /*17c90*/  LDL.LU R25, [R1+0x2408] ;  /* 0x0024080001197983 */ /* 0x002ea80000300800 */
[----:B----4-:R-:W4:Y:S04]  /*17ca0*/  LDL.LU R26, [R1+0x2404] ;  /* 0x00240400011a7983 */ /* 0x010f280000300800 */
[----:B------:R-:W2:Y:S04]  /*17cb0*/  LDL.LU R27, [R1+0x2400] ;  /* 0x00240000011b7983 */ /* 0x000ea80000300800 */
[----:B------:R-:W2:Y:S04]  /*17cc0*/  LDL.LU R28, [R1+0x23fc] ;  /* 0x0023fc00011c7983 */ /* 0x000ea80000300800 */
[----:B------:R-:W2:Y:S01]  /*17cd0*/  LDL.LU R3, [R1+0x23f8] ;  /* 0x0023f80001037983 */ /* 0x000ea20000300800 */
[----:B---3--:R-:W-:-:S04]  /*17ce0*/  @!P0 LOP3.LUT R5, R5, R4, RZ, 0x3c, !PT ;  /* 0x0000000405058212 */ /* 0x008fc800078e3cff */
[----:B------:R-:W-:-:S04]  /*17cf0*/  @!P0 LOP3.LUT R4, R5, R4, RZ, 0x3c, !PT ;  /* 0x0000000405048212 */ /* 0x000fc800078e3cff */
[----:B------:R-:W-:Y:S02]  /*17d00*/  @!P0 LOP3.LUT R5, R5, R4, RZ, 0x3c, !PT ;  /* 0x0000000405058212 */ /* 0x000fe400078e3cff */
[----:B--2---:R-:W-:-:S06]  /*17d10*/  PRMT R3, RZ, 0x7610, R3 ;  /* 0x00007610ff037816 */ /* 0x004fcc0000000003 */
[----:B------:R-:W2:Y:S04]  /*17d20*/  @!P0 LDG.E.U16 R3, desc[UR40][R4.64] ;  /* 0x0000002804038981 */ /* 0x000ea8000c1e1500 */
[----:B------:R0:W-:Y:S04]  /*17d30*/  STS.U16 [R0+UR5+0x1d00], R15 ;  /* 0x001d000f00007988 */ /* 0x0001e80008000405 */
[----:B------:R1:W-:Y:S04]  /*17d40*/  STS.U16 [R0+UR5+0x1d80], R14 ;  /* 0x001d800e00007988 */ /* 0x0003e80008000405 */
[----:B0-----:R-:W3:Y:S04]  /*17d50*/  LDL.LU R15, [R1+0x23f4] ;  /* 0x0023f400010f7983 */ /* 0x001ee80000300800 */
[----:B-1----:R-:W3:Y:S04]  /*17d60*/  LDL.LU R14, [R1+0x23f0] ;  /* 0x0023f000010e7983 */ /* 0x002ee80000300800 */
[----:B--2---:R0:W-:Y:S04]  /*17d70*/  STL [R1+0x90], R3 ;  /* 0x0000900301007387 */ /* 0x0041e80000100800 */
[----:B0-----:R-:W2:Y:S04]  /*17d80*/  LDL.LU R3, [R1+0x23ec] ;  /* 0x0023ec0001037983 */ /* 0x001ea80000300800 */
[----:B------:R-:W2:Y:S04]  /*17d90*/  LDL R4, [R1+0xfb8] ;  /* 0x000fb80001047983 */ /* 0x000ea80000100800 */
[----:B------:R-:W2:Y:S01]  /*17da0*/  LDL R5, [R1+0xfd0] ;  /* 0x000fd00001057983 */ /* 0x000ea20000100800 */
[----:B---3--:R-:W-:-:S02]  /*17db0*/  PRMT R15, RZ, 0x7610, R15 ;  /* 0x00007610ff0f7816 */ /* 0x008fc4000000000f */
[----:B--2---:R-:W-:-:S04]  /*17dc0*/  @!P0 LOP3.LUT R5, R5, R4, RZ, 0x3c, !PT ;  /* 0x0000000405058212 */ /* 0x004fc800078e3cff */
[----:B------:R-:W-:-:S04]  /*17dd0*/  @!P0 LOP3.LUT R4, R5, R4, RZ, 0x3c, !PT ;  /* 0x0000000405048212 */ /* 0x000fc800078e3cff */
[----:B------:R-:W-:-:S05]  /*17de0*/  @!P0 LOP3.LUT R5, R5, R4, RZ, 0x3c, !PT ;  /* 0x0000000405058212 */ /* 0x000fca00078e3cff */
[----:B------:R-:W2:Y:S04]  /*17df0*/  @!P0 LDG.E.U16 R15, desc[UR40][R4.64] ;  /* 0x00000028040f8981 */ /* 0x000ea8000c1e1500 */
[----:B--2---:R0:W-:Y:S04]  /*17e00*/  STL [R1+0x98], R15 ;  /* 0x0000980f01007387 */ /* 0x0041e80000100800 */
[----:B0-----:R-:W2:Y:S04]  /*17e10*/  LDL.LU R15, [R1+0x23e8] ;  /* 0x0023e800010f7983 */ /* 0x001ea80000300800 */
[----:B------:R-:W3:Y:S04]  /*17e20*/  LDL R4, [R1+0x10f0] ;  /* 0x0010f00001047983 */ /* 0x000ee80000100800 */
[----:B------:R-:W3:Y:S01]  /*17e30*/  LDL R5, [R1+0x10f4] ;  /* 0x0010f40001057983 */ /* 0x000ee20000100800 */
[----:B------:R-:W-:-:S02]  /*17e40*/  PRMT R14, RZ, 0x7610, R14 ;  /* 0x00007610ff0e7816 */ /* 0x000fc4000000000e */
[----:B---3--:R-:W-:-:S04]  /*17e50*/  @!P0 LOP3.LUT R5, R5, R4, RZ, 0x3c, !PT ;  /* 0x0000000405058212 */ /* 0x008fc800078e3cff */
[----:B------:R-:W-:-:S04]  /*17e60*/  @!P0 LOP3.LUT R4, R5, R4, RZ, 0x3c, !PT ;  /* 0x0000000405048212 */ /* 0x000fc800078e3cff */
[----:B------:R-:W-:-:S05]  /*17e70*/  @!P0 LOP3.LUT R5, R5, R4, RZ, 0x3c, !PT ;  /* 0x0000000405058212 */ /* 0x000fca00078e3cff */
[----:B------:R-:W3:Y:S04]  /*17e80*/  @!P0 LDG.E.U16 R14, desc[UR40][R4.64] ;  /* 0x00000028040e8981 */ /* 0x000ee8000c1e1500 */
[----:B---3--:R0:W-:Y:S04]  /*17e90*/  STL [R1+0x94], R14 ;  /* 0x0000940e01007387 */ /* 0x0081e80000100800 */
[----:B0-----:R-:W3:Y:S04]  /*17ea0*/  LDL.LU R14, [R1+0x23e4] ;  /* 0x0023e400010e7983 */ /* 0x001ee80000300800 */
[----:B------:R-:W3:Y:S04]  /*17eb0*/  LDL R4, [R1+0x10b0] ;  /* 0x0010b00001047983 */ /* 0x000ee80000100800 */
[----:B------:R-:W3:Y:S01]  /*17ec0*/  LDL R5, [R1+0x10b4] ;  /* 0x0010b40001057983 */ /* 0x000ee20000100800 */
[----:B--2---:R-:W-:-:S02]  /*17ed0*/  PRMT R15, RZ, 0x7610, R15 ;  /* 0x00007610ff0f7816 */ /* 0x004fc4000000000f */
[----:B---3--:R-:W-:-:S04]  /*17ee0*/  @!P0 LOP3.LUT R5, R5, R4, RZ, 0x3c, !PT ;  /* 0x0000000405058212 */ /* 0x008fc800078e3cff */
        /* <DEDUP_REMOVED lines=104> */
[----:B------:R-:W2:Y:S04]  /*18570*/  LDL R4, [R1+0x1140] ;  /* 0x0011400001047983 */ /* 0x000ea80000100800 */
[----:B------:R-:W2:Y:S01]  /*18580*/  LDL R5, [R1+0x115c] ;  /* 0x00115c0001057983 */ /* 0x000ea20000100800 */
[----:B------:R-:W-:-:S02]  /*18590*/  PRMT R18, RZ, 0x7610, R18 ;  /* 0x00007610ff127816 */ /* 0x000fc40000000012 */
[----:B--2---:R-:W-:-:S04]  /*185a0*/  @!P0 LOP3.LUT R5, R5, R4, RZ, 0x3c, !PT ;  /* 0x0000000405058212 */ /* 0x004fc800078e3cff */
[----:B------:R-:W-:-:S04]  /*185b0*/  @!P0 LOP3.LUT R4, R5, R4, RZ, 0x3c, !PT ;  /* 0x0000000405048212 */ /* 0x000fc800078e3cff */
[----:B------:R-:W-:-:S05]  /*185c0*/  @!P0 LOP3.LUT R5, R5, R4, RZ, 0x3c, !PT ;  /* 0x0000000405058212 */ /* 0x000fca00078e3cff */
[----:B------:R0:W2:Y:S04]  /*185d0*/  @!P0 LDG.E.U16 R18, desc[UR40][R4.64] ;  /* 0x0000002804128981 */ /* 0x0000a8000c1e1500 */
[----:B------:R-:W0:Y:S04]  /*185e0*/  LDL R4, [R1+0x1180] ;  /* 0x0011800001047983 */ /* 0x000e280000100800 */
[----:B------:R-:W0:Y:S01]  /*185f0*/  LDL R5, [R1+0x119c] ;  /* 0x00119c0001057983 */ /* 0x000e220000100800 */
[----:B------:R-:W-:Y:S02]  /*18600*/  PRMT R13, RZ, 0x7610, R13 ;  /* 0x00007610ff0d7816 */ /* 0x000fe4000000000d */
[----:B0-----:R-:W-:-:S04]  /*18610*/  @!P0 LOP3.LUT R5, R5, R4, RZ, 0x3c, !PT ;  /* 0x0000000405058212 */ /* 0x001fc800078e3cff */
[----:B------:R-:W-:-:S04]  /*18620*/  @!P0 LOP3.LUT R4, R5, R4, RZ, 0x3c, !PT ;  /* 0x0000000405048212 */ /* 0x000fc800078e3cff */
[----:B------:R-:W-:Y:S01]  /*18630*/  @!P0 LOP3.LUT R5, R5, R4, RZ, 0x3c, !PT ;  /* 0x0000000405058212 */ /* 0x000fe200078e3cff */
[----:B--2---:R-:W-:Y:S04]  /*18640*/  STL [R1+0x2368], R18 ;  /* 0x0023681201007387 */ /* 0x004fe80000100800 */
[----:B------:R0:W2:Y:S04]  /*18650*/  @!P0 LDG.E.U16 R13, desc[UR40][R4.64] ;  /* 0x00000028040d8981 */ /* 0x0000a8000c1e1500 */
[----:B------:R-:W0:Y:S04]  /*18660*/  LDL R4, [R1+0xfc8] ;  /* 0x000fc80001047983 */ /* 0x000e280000100800 */
[----:B------:R-:W0:Y:S01]  /*18670*/  LDL R5, [R1+0x1120] ;  /* 0x0011200001057983 */ /* 0x000e220000100800 */
[----:B------:R-:W-:-:S02]  /*18680*/  PRMT R15, RZ, 0x7610, R15 ;  /* 0x00007610ff0f7816 */ /* 0x000fc4000000000f */
[----:B0-----:R-:W-:-:S04]  /*18690*/  @!P0 LOP3.LUT R5, R5, R4, RZ, 0x3c, !PT ;  /* 0x0000000405058212 */ /* 0x001fc800078e3cff */
[----:B------:R-:W-:-:S04]  /*186a0*/  @!P0 LOP3.LUT R4, R5, R4, RZ, 0x3c, !PT ;  /* 0x0000000405048212 */ /* 0x000fc800078e3cff */
[----:B------:R-:W-:-:S05]  /*186b0*/  @!P0 LOP3.LUT R5, R5, R4, RZ, 0x3c, !PT ;  /* 0x0000000405058212 */ /* 0x000fca00078e3cff */
[----:B------:R-:W3:Y:S04]  /*186c0*/  @!P0 LDG.E.U16 R15, desc[UR40][R4.64] ;  /* 0x00000028040f8981 */ /* 0x000ee8000c1e1500 */
[----:B--2---:R-:W-:Y:S04]  /*186d0*/  STL [R1+0x236c], R13 ;  /* 0x00236c0d01007387 */ /* 0x004fe80000100800 */
[----:B---3--:R0:W-:Y:S04]  /*186e0*/  STL [R1+0x6c], R15 ;  /* 0x00006c0f01007387 */ /* 0x0081e80000100800 */
        /* <DEDUP_REMOVED lines=107> */
[----:B---3--:R-:W-:Y:S02]  /*18da0*/  PRMT R14, RZ, 0x7610, R14 ;  /* 0x00007610ff0e7816 */ /* 0x008fe4000000000e */
[----:B0-----:R-:W-:-:S04]  /*18db0*/  @!P0 LOP3.LUT R5, R5, R4, RZ, 0x3c, !PT ;  /* 0x0000000405058212 */ /* 0x001fc800078e3cff */
[----:B------:R-:W-:-:S04]  /*18dc0*/  @!P0 LOP3.LUT R4, R5, R4, RZ, 0x3c, !PT ;  /* 0x0000000405048212 */ /* 0x000fc800078e3cff */
[----:B------:R-:W-:Y:S01]  /*18dd0*/  @!P0 LOP3.LUT R5, R5, R4, RZ, 0x3c, !PT ;  /* 0x0000000405058212 */ /* 0x000fe200078e3cff */
[----:B--2---:R0:W-:Y:S04]  /*18de0*/  STL [R1+0x2c], R18 ;  /* 0x00002c1201007387 */ /* 0x0041e80000100800 */
[----:B------:R1:W2:Y:S01]  /*18df0*/  @!P0 LDG.E.U16 R14, desc[UR40][R4.64] ;  /* 0x00000028040e8981 */ /* 0x0002a2000c1e1500 */
[----:B------:R-:W-:-:S03]  /*18e00*/  PRMT R10, RZ, 0x7610, R10 ;  /* 0x00007610ff0a7816 */ /* 0x000fc6000000000a */
[----:B0-----:R-:W3:Y:S04]  /*18e10*/  LDL R18, [R1+0x10d4] ;  /* 0x0010d40001127983 */ /* 0x001ee80000100800 */
[----:B------:R-:W1:Y:S04]  /*18e20*/  LDL R4, [R1+0x1150] ;  /* 0x0011500001047983 */ /* 0x000e680000100800 */
[----:B------:R-:W1:Y:S02]  /*18e30*/  LDL R5, [R1+0x116c] ;  /* 0x00116c0001057983 */ /* 0x000e640000100800 */
[----:B-1----:R-:W-:-:S04]  /*18e40*/  @!P0 LOP3.LUT R5, R5, R4, RZ, 0x3c, !PT ;  /* 0x0000000405058212 */ /* 0x002fc800078e3cff */
[----:B------:R-:W-:-:S04]  /*18e50*/  @!P0 LOP3.LUT R4, R5, R4, RZ, 0x3c, !PT ;  /* 0x0000000405048212 */ /* 0x000fc800078e3cff */
[----:B------:R-:W-:Y:S01]  /*18e60*/  @!P0 LOP3.LUT R5, R5, R4, RZ, 0x3c, !PT ;  /* 0x0000000405058212 */ /* 0x000fe200078e3cff */
[----:B--2---:R0:W-:Y:S04]  /*18e70*/  STL [R1+0x8], R14 ;  /* 0x0000080e01007387 */ /* 0x0041e80000100800 */
[----:B------:R1:W2:Y:S01]  /*18e80*/  @!P0 LDG.E.U16 R10, desc[UR40][R4.64] ;  /* 0x00000028040a8981 */ /* 0x0002a2000c1e1500 */
[----:B------:R-:W-:-:S03]  /*18e90*/  PRMT R9, RZ, 0x7610, R9 ;  /* 0x00007610ff097816 */ /* 0x000fc60000000009 */
[----:B0-----:R-:W2:Y:S04]  /*18ea0*/  LDL R14, [R1+0x1094] ;  /* 0x00109400010e7983 */ /* 0x001ea80000100800 */
[----:B------:R-:W1:Y:S04]  /*18eb0*/  LDL R4, [R1+0x1190] ;  /* 0x0011900001047983 */ /* 0x000e680000100800 */
[----:B------:R-:W1:Y:S02]  /*18ec0*/  LDL R5, [R1+0x11ac] ;  /* 0x0011ac0001057983 */ /* 0x000e640000100800 */
[----:B-1----:R-:W-:-:S04]  /*18ed0*/  @!P0 LOP3.LUT R5, R5, R4, RZ, 0x3c, !PT ;  /* 0x0000000405058212 */ /* 0x002fc800078e3cff */
        /* <DEDUP_REMOVED lines=11> */
[----:B--2---:R-:W-:Y:S01]  /*18f90*/  STL [R1+0x234c], R9 ;  /* 0x00234c0901007387 */ /* 0x004fe20000100800 */
[----:B------:R-:W-:-:S03]  /*18fa0*/  PRMT R11, RZ, 0x7610, R11 ;  /* 0x00007610ff0b7816 */ /* 0x000fc6000000000b */
[----:B---3--:R0:W-:Y:S04]  /*18fb0*/  STL [R1+0x40], R15 ;  /* 0x0000400f01007387 */ /* 0x0081e80000100800 */
[----:B0-----:R-:W2:Y:S04]  /*18fc0*/  LDL.LU R15, [R1+0x2388] ;  /* 0x00238800010f7983 */ /* 0x001ea80000300800 */
[----:B------:R-:W3:Y:S01]  /*18fd0*/  LDL R5, [R1+0x10d0] ;  /* 0x0010d00001057983 */ /* 0x000ee20000100800 */
[----:B------:R-:W-:Y:S01]  /*18fe0*/  @!P0 IMAD.MOV.U32 R4, RZ, RZ, R18 ;  /* 0x000000ffff048224 */ /* 0x000fe200078e0012 */
[----:B------:R-:W-:-:S02]  /*18ff0*/  PRMT R10, RZ, 0x7610, R10 ;  /* 0x00007610ff0a7816 */ /* 0x000fc4000000000a */
[----:B------:R-:W2:Y:S04]  /*19000*/  LDL R18, [R1+0x1158] ;  /* 0x0011580001127983 */ /* 0x000ea80000100800 */
[----:B---3--:R0:W3:Y:S04]  /*19010*/  @!P0 LDG.E.U16 R11, desc[UR40][R4.64] ;  /* 0x00000028040b8981 */ /* 0x0080e8000c1e1500 */
[----:B------:R-:W2:Y:S01]  /*19020*/  LDL R5, [R1+0x1090] ;  /* 0x0010900001057983 */ /* 0x000ea20000100800 */
[----:B0-----:R-:W-:-:S03]  /*19030*/  @!P0 IMAD.MOV.U32 R4, RZ, RZ, R14 ;  /* 0x000000ffff048224 */ /* 0x001fc600078e000e */
[----:B---3--:R0:W-:Y:S01]  /*19040*/  STL [R1+0x3c], R11 ;  /* 0x00003c0b01007387 */ /* 0x0081e20000100800 */
[----:B------:R-:W-:-:S03]  /*19050*/  PRMT R3, RZ, 0x7610, R3 ;  /* 0x00007610ff037816 */ /* 0x000fc60000000003 */
[----:B------:R-:W3:Y:S04]  /*19060*/  LDL R14, [R1+0x1198] ;  /* 0x00119800010e7983 */ /* 0x000ee80000100800 */
[----:B--2---:R1:W2:Y:S04]  /*19070*/  @!P0 LDG.E.U16 R10, desc[UR40][R4.64] ;  /* 0x00000028040a8981 */ /* 0x0042a8000c1e1500 */
[----:B0-----:R-:W2:Y:S04]  /*19080*/  LDL R11, [R1+0x1174] ;  /* 0x00117400010b7983 */ /* 0x001ea80000100800 */
[----:B------:R-:W1:Y:S04]  /*19090*/  LDL R4, [R1+0x1050] ;  /* 0x0010500001047983 */ /* 0x000e680000100800 */
[----:B------:R-:W1:Y:S02]  /*190a0*/  LDL R5, [R1+0x1054] ;  /* 0x0010540001057983 */ /* 0x000e640000100800 */
[----:B-1----:R-:W-:-:S04]  /*190b0*/  @!P0 LOP3.LUT R5, R5, R4, RZ, 0x3c, !PT ;  /* 0x0000000405058212 */ /* 0x002fc800078e3cff */
[----:B------:R-:W-:-:S04]  /*190c0*/  @!P0 LOP3.LUT R4, R5, R4, RZ, 0x3c, !PT ;  /* 0x0000000405048212 */ /* 0x000fc800078e3cff */
[----:B------:R-:W-:-:S05]  /*190d0*/  @!P0 LOP3.LUT R5, R5, R4, RZ, 0x3c, !PT ;  /* 0x0000000405058212 */ /* 0x000fca00078e3cff */
[----:B------:R-:W3:Y:S04]  /*190e0*/  @!P0 LDG.E.U16 R3, desc[UR40][R4.64] ;  /* 0x0000002804038981 */ /* 0x000ee8000c1e1500 */
[----:B--2---:R0:W-:Y:S04]  /*190f0*/  STL [R1+0x38], R10 ;  /* 0x0000380a01007387 */ /* 0x0041e80000100800 */
[----:B0-----:R-:W2:Y:S04]  /*19100*/  LDL R10, [R1+0x11b4] ;  /* 0x0011b400010a7983 */ /* 0x001ea80000100800 */
        /* <DEDUP_REMOVED lines=8> */
[----:B------:R-:W2:Y:S04]  /*19190*/  @!P0 LDG.E.U16 R15, desc[UR40][R4.64] ;  /* 0x00000028040f8981 */ /* 0x000ea8000c1e1500 */
[----:B--2---:R0:W-:Y:S04]  /*191a0*/  STL [R1+0x28], R15 ;  /* 0x0000280f01007387 */ /* 0x0041e80000100800 */
[----:B0-----:R-:W2:Y:S04]  /*191b0*/  LDL.LU R15, [R1+0x2380] ;  /* 0x00238000010f7983 */ /* 0x001ea80000300800 */
[----:B------:R-:W2:Y:S04]  /*191c0*/  LDL R4, [R1+0xfd8] ;  /* 0x000fd80001047983 */ /* 0x000ea80000100800 */
[----:B------:R-:W2:Y:S01]  /*191d0*/  LDL R5, [R1+0x1134] ;  /* 0x0011340001057983 */ /* 0x000ea20000100800 */
[----:B------:R-:W-:-:S02]  /*191e0*/  PRMT R12, RZ, 0x7610, R12 ;  /* 0x00007610ff0c7816 */ /* 0x000fc4000000000c */
[----:B------:R-:W-:Y:S02]  /*191f0*/  PRMT R8, RZ, 0x7610, R8 ;  /* 0x00007610ff087816 */ /* 0x000fe40000000008 */
[----:B--2---:R-:W-:-:S04]  /*19200*/  @!P0 LOP3.LUT R5, R5, R4, RZ, 0x3c, !PT ;  /* 0x0000000405058212 */ /* 0x004fc800078e3cff */
[----:B------:R-:W-:-:S04]  /*19210*/  @!P0 LOP3.LUT R4, R5, R4, RZ, 0x3c, !PT ;  /* 0x0000000405048212 */ /* 0x000fc800078e3cff */
[----:B------:R-:W-:-:S05]  /*19220*/  @!P0 LOP3.LUT R5, R5, R4, RZ, 0x3c, !PT ;  /* 0x0000000405058212 */ /* 0x000fca00078e3cff */
[----:B------:R0:W2:Y:S02]  /*19230*/  @!P0 LDG.E.U16 R12, desc[UR40][R4.64] ;  /* 0x00000028040c8981 */ /* 0x0000a4000c1e1500 */
[----:B0-----:R-:W-:Y:S02]  /*19240*/  @!P0 IMAD.MOV.U32 R4, RZ, RZ, R11 ;  /* 0x000000ffff048224 */ /* 0x001fe400078e000b */
[----:B------:R-:W-:-:S05]  /*19250*/  @!P0 IMAD.MOV.U32 R5, RZ, RZ, R18 ;  /* 0x000000ffff058224 */ /* 0x000fca00078e0012 */
[----:B------:R0:W3:Y:S01]  /*19260*/  @!P0 LDG.E.U16 R8, desc[UR40][R4.64] ;  /* 0x0000002804088981 */ /* 0x0000e2000c1e1500 */
[----:B------:R-:W-:Y:S01]  /*19270*/  PRMT R7, RZ, 0x7610, R7 ;  /* 0x00007610ff077816 */ /* 0x000fe20000000007 */
[----:B0-----:R-:W-:Y:S02]  /*19280*/  @!P0 IMAD.MOV.U32 R4, RZ, RZ, R10 ;  /* 0x000000ffff048224 */ /* 0x001fe400078e000a */
[----:B------:R-:W-:-:S05]  /*19290*/  @!P0 IMAD.MOV.U32 R5, RZ, RZ, R14 ;  /* 0x000000ffff058224 */ /* 0x000fca00078e000e */
[----:B------:R0:W4:Y:S04]  /*192a0*/  @!P0 LDG.E.U16 R7, desc[UR40][R4.64] ;  /* 0x0000002804078981 */ /* 0x000128000c1e1500 */
[----:B--2---:R1:W-:Y:S04]  /*192b0*/  STL [R1+0x4], R12 ;  /* 0x0000040c01007387 */ /* 0x0043e80000100800 */
[----:B------:R-:W2:Y:S04]  /*192c0*/  LDL R11, [R1+0x108c] ;  /* 0x00108c00010b7983 */ /* 0x000ea80000100800 */
[----:B-1----:R-:W2:Y:S04]  /*192d0*/  LDL R12, [R1+0x10cc] ;  /* 0x0010cc00010c7983 */ /* 0x002ea80000100800 */
[----:B---3--:R1:W-:Y:S04]  /*192e0*/  STL [R1+0x232c], R8 ;  /* 0x00232c0801007387 */ /* 0x0083e80000100800 */
[----:B------:R-:W0:Y:S04]  /*192f0*/  LDL R4, [R1+0x1108] ;  /* 0x0011080001047983 */ /* 0x000e280000100800 */
[----:B------:R-:W0:Y:S01]  /*19300*/  LDL R5, [R1+0x110c] ;  /* 0x00110c0001057983 */ /* 0x000e220000100800 */
[----:B------:R-:W-:-:S02]  /*19310*/  PRMT R15, RZ, 0x7610, R15 ;  /* 0x00007610ff0f7816 */ /* 0x000fc4000000000f */
[----:B------:R-:W-:Y:S01]  /*19320*/  PRMT R2, RZ, 0x7610, R2 ;  /* 0x00007610ff027816 */ /* 0x000fe20000000002 */
[----:B------:R-:W3:Y:S04]  /*19330*/  LDL R18, [R1+0x104c] ;  /* 0x00104c0001127983 */ /* 0x000ee80000100800 */
[----:B------:R-:W2:Y:S04]  /*19340*/  LDL R14, [R1+0x1008] ;  /* 0x00100800010e7983 */ /* 0x000ea80000100800 */
[----:B------:R-:W2:Y:S04]  /*19350*/  LDL R10, [R1+0x100c] ;  /* 0x00100c00010a7983 */ /* 0x000ea80000100800 */
[----:B-1----:R-:W2:Y:S01]  /*19360*/  LDL R8, [R1+0x10c8] ;  /* 0x0010c80001087983 */ /* 0x002ea20000100800 */
[----:B0-----:R-:W-:-:S04]  /*19370*/  @!P0 LOP3.LUT R5, R5, R4, RZ, 0x3c, !PT ;  /* 0x0000000405058212 */ /* 0x001fc800078e3cff */
[----:B------:R-:W-:-:S04]  /*19380*/  @!P0 LOP3.LUT R4, R5, R4, RZ, 0x3c, !PT ;  /* 0x0000000405048212 */ /* 0x000fc800078e3cff */
[----:B------:R-:W-:-:S05]  /*19390*/  @!P0 LOP3.LUT R5, R5, R4, RZ, 0x3c, !PT ;  /* 0x0000000405058212 */ /* 0x000fca00078e3cff */
[----:B------:R2:W3:Y:S02]  /*193a0*/  @!P0 LDG.E.U16 R15, desc[UR40][R4.64] ;  /* 0x00000028040f8981 */ /* 0x0004e4000c1e1500 */
[----:B--2---:R-:W-:Y:S02]  /*193b0*/  @!P0 IMAD.MOV.U32 R4, RZ, RZ, R12 ;  /* 0x000000ffff048224 */ /* 0x004fe400078e000c */
[----:B------:R-:W-:-:S05]  /*193c0*/  @!P0 IMAD.MOV.U32 R5, RZ, RZ, R8 ;  /* 0x000000ffff058224 */ /* 0x000fca00078e0008 */
[----:B------:R-:W2:Y:S04]  /*193d0*/  @!P0 LDG.E.U16 R2, desc[UR40][R4.64] ;  /* 0x0000002804028981 */ /* 0x000ea8000c1e1500 */
[----:B----4-:R-:W-:Y:S04]  /*193e0*/  STL [R1+0x2330], R7 ;  /* 0x0023300701007387 */ /* 0x010fe80000100800 */
[----:B---3--:R0:W-:Y:S04]  /*193f0*/  STL [R1+0x20], R15 ;  /* 0x0000200f01007387 */ /* 0x0081e80000100800 */
[----:B0-----:R-:W3:Y:S04]  /*19400*/  LDL.LU R15, [R1+0x237c] ;  /* 0x00237c00010f7983 */ /* 0x001ee80000300800 */
[----:B------:R-:W4:Y:S04]  /*19410*/  LDL R12, [R1+0xfd4] ;  /* 0x000fd400010c7983 */ /* 0x000f280000100800 */
[----:B------:R-:W3:Y:S04]  /*19420*/  LDL R8, [R1+0x113c] ;  /* 0x00113c0001087983 */ /* 0x000ee80000100800 */
[----:B--2---:R-:W-:Y:S04]  /*19430*/  STL [R1+0x1c], R2 ;  /* 0x00001c0201007387 */ /* 0x004fe80000100800 */
[----:B------:R-:W2:Y:S01]  /*19440*/  LDL R5, [R1+0x1088] ;  /* 0x0010880001057983 */ /* 0x000ea20000100800 */
[----:B------:R-:W-:Y:S01]  /*19450*/  PRMT R7, RZ, 0x7610, R7 ;  /* 0x00007610ff077816 */ /* 0x000fe20000000007 */
[----:B------:R-:W-:Y:S01]  /*19460*/  @!P0 IMAD.MOV.U32 R4, RZ, RZ, R11 ;  /* 0x000000ffff048224 */ /* 0x000fe200078e000b */
[----:B------:R-:W-:-:S02]  /*19470*/  PRMT R9, RZ, 0x7610, R9 ;  /* 0x00007610ff097816 */ /* 0x000fc40000000009 */
[----:B------:R-:W-:Y:S01]  /*19480*/  PRMT R22, RZ, 0x7610, R22 ;  /* 0x00007610ff167816 */ /* 0x000fe20000000016 */
[----:B------:R-:W3:Y:S04]  /*19490*/  LDL R11, [R1+0x1160] ;  /* 0x00116000010b7983 */ /* 0x000ee80000100800 */
[----:B--2---:R0:W2:Y:S04]  /*194a0*/  @!P0 LDG.E.U16 R7, desc[UR40][R4.64] ;  /* 0x0000002804078981 */ /* 0x0040a8000c1e1500 */
[----:B------:R-:W2:Y:S01]  /*194b0*/  LDL R5, [R1+0x1048] ;  /* 0x0010480001057983 */ /* 0x000ea20000100800 */
[----:B---3--:R-:W-:Y:S01]  /*194c0*/  PRMT R15, RZ, 0x7610, R15 ;  /* 0x00007610ff0f7816 */ /* 0x008fe2000000000f */
[----:B0-----:R-:W-:-:S05]  /*194d0*/  @!P0 IMAD.MOV.U32 R4, RZ, RZ, R18 ;  /* 0x000000ffff048224 */ /* 0x001fca00078e0012 */
[----:B--2---:R0:W2:Y:S02]  /*194e0*/  @!P0 LDG.E.U16 R15, desc[UR40][R4.64] ;  /* 0x00000028040f8981 */ /* 0x0040a4000c1e1500 */
[----:B0-----:R-:W-:Y:S02]  /*194f0*/  @!P0 IMAD.MOV.U32 R4, RZ, RZ, R10 ;  /* 0x000000ffff048224 */ /* 0x001fe400078e000a */
[----:B------:R-:W-:-:S05]  /*19500*/  @!P0 IMAD.MOV.U32 R5, RZ, RZ, R14 ;  /* 0x000000ffff058224 */ /* 0x000fca00078e000e */
[----:B------:R0:W3:Y:S02]  /*19510*/  @!P0 LDG.E.U16 R9, desc[UR40][R4.64] ;  /* 0x0000002804098981 */ /* 0x0000e4000c1e1500 */
[----:B0-----:R-:W-:Y:S02]  /*19520*/  @!P0 IMAD.MOV.U32 R4, RZ, RZ, R8 ;  /* 0x000000ffff048224 */ /* 0x001fe400078e0008 */
[----:B----4-:R-:W-:-:S05]  /*19530*/  @!P0 IMAD.MOV.U32 R5, RZ, RZ, R12 ;  /* 0x000000ffff058224 */ /* 0x010fca00078e000c */
[----:B------:R-:W4:Y:S04]  /*19540*/  @!P0 LDG.E.U16 R22, desc[UR40][R4.64] ;  /* 0x0000002804168981 */ /* 0x000f28000c1e1500 */
[----:B------:R0:W-:Y:S04]  /*19550*/  STL [R1+0x18], R7 ;  /* 0x0000180701007387 */ /* 0x0001e80000100800 */
[----:B------:R-:W2:Y:S04]  /*19560*/  LDL R18, [R1+0x11c0] ;  /* 0x0011c00001127983 */ /* 0x000ea80000100800 */
[----:B------:R-:W2:Y:S04]  /*19570*/  LDL R10, [R1+0x1100] ;  /* 0x00110000010a7983 */ /* 0x000ea80000100800 */
[----:B0-----:R-:W2:Y:S04]  /*19580*/  LDL R7, [R1+0x117c] ;  /* 0x00117c0001077983 */ /* 0x001ea80000100800 */
[----:B---3--:R0:W-:Y:S04]  /*19590*/  STL [R1+0x10], R9 ;  /* 0x0000100901007387 */ /* 0x0081e80000100800 */
[----:B------:R-:W3:Y:S04]  /*195a0*/  LDL R12, [R1+0x10c0] ;  /* 0x0010c000010c7983 */ /* 0x000ee80000100800 */
[----:B------:R-:W3:Y:S04]  /*195b0*/  LDL R8, [R1+0x10c4] ;  /* 0x0010c40001087983 */ /* 0x000ee80000100800 */
[----:B0-----:R-:W3:Y:S04]  /*195c0*/  LDL R9, [R1+0x1104] ;  /* 0x0011040001097983 */ /* 0x001ee80000100800 */
[----:B----4-:R0:W-:Y:S04]  /*195d0*/  STL [R1+0x2334], R22 ;  /* 0x0023341601007387 */ /* 0x0101e80000100800 */
[----:B0-----:R-:W4:Y:S01]  /*195e0*/  LDL R22, [R1+0x11a0] ;  /* 0x0011a00001167983 */ /* 0x001f220000100800 */
[----:B------:R-:W-:-:S03]  /*195f0*/  PRMT R6, RZ, 0x7610, R6 ;  /* 0x00007610ff067816 */ /* 0x000fc60000000006 */
[----:B--2---:R0:W-:Y:S01]  /*19600*/  STL [R1+0x14], R15 ;  /* 0x0000140f01007387 */ /* 0x0041e20000100800 */
[----:B------:R-:W-:Y:S01]  /*19610*/  @!P0 IMAD.MOV.U32 R14, RZ, RZ, R7 ;  /* 0x000000ffff0e8224 */ /* 0x000fe200078e0007 */
[----:B------:R-:W-:Y:S02]  /*19620*/  PRMT R5, RZ, 0x7610, R5 ;  /* 0x00007610ff057816 */ /* 0x000fe40000000005 */
[----:B------:R-:W-:Y:S02]  /*19630*/  PRMT R13, RZ, 0x7610, R13 ;  /* 0x00007610ff0d7816 */ /* 0x000fe4000000000d */
[----:B------:R-:W-:Y:S01]  /*19640*/  PRMT R29, RZ, 0x7610, R29 ;  /* 0x00007610ff1d7816 */ /* 0x000fe2000000001d */
[----:B------:R-:W2:Y:S01]  /*19650*/  LDL R7, [R1+0x1084] ;  /* 0x0010840001077983 */ /* 0x000ea20000100800 */
[----:B0-----:R-:W-:-:S03]  /*19660*/  @!P0 IMAD.MOV.U32 R15, RZ, RZ, R11 ;  /* 0x000000ffff0f8224 */ /* 0x001fc600078e000b */
[----:B------:R-:W2:Y:S04]  /*19670*/  LDL R11, [R1+0x1080] ;  /* 0x00108000010b7983 */ /* 0x000ea80000100800 */
[----:B------:R0:W2:Y:S02]  /*19680*/  @!P0 LDG.E.U16 R6, desc[UR40][R14.64] ;  /* 0x000000280e068981 */ /* 0x0000a4000c1e1500 */
[----:B0-----:R-:W-:Y:S02]  /*19690*/  @!P0 IMAD.MOV.U32 R14, RZ, RZ, R18 ;  /* 0x000000ffff0e8224 */ /* 0x001fe400078e0012 */
[----:B----4-:R-:W-:-:S05]  /*196a0*/  @!P0 IMAD.MOV.U32 R15, RZ, RZ, R22 ;  /* 0x000000ffff0f8224 */ /* 0x010fca00078e0016 */
[----:B------:R3:W4:Y:S02]  /*196b0*/  @!P0 LDG.E.U16 R5, desc[UR40][R14.64] ;  /* 0x000000280e058981 */ /* 0x000724000c1e1500 */
[----:B---3--:R-:W-:Y:S02]  /*196c0*/  @!P0 IMAD.MOV.U32 R14, RZ, RZ, R9 ;  /* 0x000000ffff0e8224 */ /* 0x008fe400078e0009 */
[----:B------:R-:W-:-:S05]  /*196d0*/  @!P0 IMAD.MOV.U32 R15, RZ, RZ, R10 ;  /* 0x000000ffff0f8224 */ /* 0x000fca00078e000a */
[----:B------:R0:W3:Y:S04]  /*196e0*/  @!P0 LDG.E.U16 R13, desc[UR40][R14.64] ;  /* 0x000000280e0d8981 */ /* 0x0000e8000c1e1500 */
[----:B--2---:R-:W-:Y:S01]  /*196f0*/  STL [R1+0x2338], R6 ;  /* 0x0023380601007387 */ /* 0x004fe20000100800 */
[----:B0-----:R-:W-:Y:S02]  /*19700*/  @!P0 IMAD.MOV.U32 R14, RZ, RZ, R8 ;  /* 0x000000ffff0e8224 */ /* 0x001fe400078e0008 */
[----:B------:R-:W-:-:S05]  /*19710*/  @!P0 IMAD.MOV.U32 R15, RZ, RZ, R12 ;  /* 0x000000ffff0f8224 */ /* 0x000fca00078e000c */
[----:B------:R0:W2:Y:S04]  /*19720*/  @!P0 LDG.E.U16 R29, desc[UR40][R14.64] ;  /* 0x000000280e1d8981 */ /* 0x0000a8000c1e1500 */
[----:B----4-:R1:W-:Y:S04]  /*19730*/  STL [R1+0x233c], R5 ;  /* 0x00233c0501007387 */ /* 0x0103e80000100800 */
[----:B------:R-:W4:Y:S04]  /*19740*/  LDL R10, [R1+0x1040] ;  /* 0x00104000010a7983 */ /* 0x000f280000100800 */
[----:B------:R-:W3:Y:S04]  /*19750*/  LDL R9, [R1+0x1044] ;  /* 0x0010440001097983 */ /* 0x000ee80000100800 */
[----:B------:R-:W3:Y:S01]  /*19760*/  LDL R8, [R1+0x1000] ;  /* 0x0010000001087983 */ /* 0x000ee20000100800 */
[----:B------:R-:W-:Y:S01]  /*19770*/  PRMT R28, RZ, 0x7610, R28 ;  /* 0x00007610ff1c7816 */ /* 0x000fe2000000001c */
[----:B0-----:R-:W-:-:S02]  /*19780*/  @!P0 IMAD.MOV.U32 R14, RZ, RZ, R7 ;  /* 0x000000ffff0e8224 */ /* 0x001fc400078e0007 */
[----:B-1----:R-:W3:Y:S01]  /*19790*/  LDL R5, [R1+0x1004] ;  /* 0x0010040001057983 */ /* 0x002ee20000100800 */
[----:B------:R-:W-:Y:S01]  /*197a0*/  @!P0 IMAD.MOV.U32 R15, RZ, RZ, R11 ;  /* 0x000000ffff0f8224 */ /* 0x000fe200078e000b */
[----:B------:R-:W-:-:S04]  /*197b0*/  PRMT R27, RZ, 0x7610, R27 ;  /* 0x00007610ff1b7816 */ /* 0x000fc8000000001b */
[----:B------:R4:W3:Y:S04]  /*197c0*/  @!P0 LDG.E.U16 R28, desc[UR40][R14.64] ;  /* 0x000000280e1c8981 */ /* 0x0008e8000c1e1500 */
[----:B--2---:R-:W-:Y:S04]  /*197d0*/  STL [R1+0x2340], R29 ;  /* 0x0023401d01007387 */ /* 0x004fe80000100800 */
[----:B------:R-:W2:Y:S04]  /*197e0*/  LDL R12, [R1+0x1128] ;  /* 0x00112800010c7983 */ /* 0x000ea80000100800 */
[----:B------:R-:W2:Y:S01]  /*197f0*/  LDL R11, [R1+0x1144] ;  /* 0x00114400010b7983 */ /* 0x000ea20000100800 */
[----:B------:R-:W-:-:S03]  /*19800*/  PRMT R26, RZ, 0x7610, R26 ;  /* 0x00007610ff1a7816 */ /* 0x000fc6000000001a */
[----:B------:R-:W2:Y:S04]  /*19810*/  LDL R7, [R1+0x1168] ;  /* 0x0011680001077983 */ /* 0x000ea80000100800 */
[----:B------:R-:W2:Y:S01]  /*19820*/  LDL R6, [R1+0x1184] ;  /* 0x0011840001067983 */ /* 0x000ea20000100800 */
[----:B----4-:R-:W-:Y:S02]  /*19830*/  @!P0 IMAD.MOV.U32 R15, RZ, RZ, R10 ;  /* 0x000000ffff0f8224 */ /* 0x010fe400078e000a */
[----:B---3--:R-:W-:-:S05]  /*19840*/  @!P0 IMAD.MOV.U32 R14, RZ, RZ, R9 ;  /* 0x000000ffff0e8224 */ /* 0x008fca00078e0009 */
[----:B------:R0:W3:Y:S01]  /*19850*/  @!P0 LDG.E.U16 R27, desc[UR40][R14.64] ;  /* 0x000000280e1b8981 */ /* 0x0000e2000c1e1500 */
[----:B------:R-:W-:Y:S01]  /*19860*/  PRMT R20, RZ, 0x7610, R20 ;  /* 0x00007610ff147816 */ /* 0x000fe20000000014 */
[----:B0-----:R-:W-:Y:S02]  /*19870*/  @!P0 IMAD.MOV.U32 R14, RZ, RZ, R5 ;  /* 0x000000ffff0e8224 */ /* 0x001fe400078e0005 */
[----:B------:R-:W-:-:S05]  /*19880*/  @!P0 IMAD.MOV.U32 R15, RZ, RZ, R8 ;  /* 0x000000ffff0f8224 */ /* 0x000fca00078e0008 */
[----:B------:R2:W4:Y:S04]  /*19890*/  @!P0 LDG.E.U16 R26, desc[UR40][R14.64] ;  /* 0x000000280e1a8981 */ /* 0x000528000c1e1500 */
[----:B------:R-:W-:Y:S04]  /*198a0*/  STL [R1+0x2344], R28 ;  /* 0x0023441c01007387 */ /* 0x000fe80000100800 */
[----:B------:R-:W4:Y:S04]  /*198b0*/  LDL R10, [R1+0x11a8] ;  /* 0x0011a800010a7983 */ /* 0x000f280000100800 */
[----:B------:R-:W4:Y:S01]  /*198c0*/  LDL R9, [R1+0x11bc] ;  /* 0x0011bc0001097983 */ /* 0x000f220000100800 */
[----:B--2---:R-:W-:-:S02]  /*198d0*/  @!P0 IMAD.MOV.U32 R15, RZ, RZ, R12 ;  /* 0x000000ffff0f8224 */ /* 0x004fc400078e000c */
[----:B------:R-:W-:-:S05]  /*198e0*/  @!P0 IMAD.MOV.U32 R14, RZ, RZ, R11 ;  /* 0x000000ffff0e8224 */ /* 0x000fca00078e000b */
[----:B------:R0:W2:Y:S04]  /*198f0*/  @!P0 LDG.E.U16 R20, desc[UR40][R14.64] ;  /* 0x000000280e148981 */ /* 0x0000a8000c1e1500 */
[----:B---3--:R-:W-:Y:S04]  /*19900*/  STL [R1+0x2350], R27 ;  /* 0x0023501b01007387 */ /* 0x008fe80000100800 */
[----:B------:R-:W3:Y:S04]  /*19910*/  LDL R8, [R1+0x10f8] ;  /* 0x0010f80001087983 */ /* 0x000ee80000100800 */
[----:B------:R-:W3:Y:S01]  /*19920*/  LDL R5, [R1+0x10fc] ;  /* 0x0010fc0001057983 */ /* 0x000ee20000100800 */
[----:B------:R-:W-:Y:S01]  /*19930*/  PRMT R4, RZ, 0x7610, R4 ;  /* 0x00007610ff047816 */ /* 0x000fe20000000004 */
[----:B0-----:R-:W-:-:S02]  /*19940*/  @!P0 IMAD.MOV.U32 R14, RZ, RZ, R6 ;  /* 0x000000ffff0e8224 */ /* 0x001fc400078e0006 */
[----:B------:R-:W-:Y:S01]  /*19950*/  @!P0 IMAD.MOV.U32 R15, RZ, RZ, R7 ;  /* 0x000000ffff0f8224 */ /* 0x000fe200078e0007 */
[----:B------:R-:W-:-:S04]  /*19960*/  PRMT R3, RZ, 0x7610, R3 ;  /* 0x00007610ff037816 */ /* 0x000fc80000000003 */
[----:B------:R0:W3:Y:S04]  /*19970*/  @!P0 LDG.E.U16 R4, desc[UR40][R14.64] ;  /* 0x000000280e048981 */ /* 0x0000e8000c1e1500 */
[----:B----4-:R-:W-:Y:S01]  /*19980*/  STL [R1+0x2354], R26 ;  /* 0x0023541a01007387 */ /* 0x010fe20000100800 */
[----:B0-----:R-:W-:Y:S02]  /*19990*/  @!P0 IMAD.MOV.U32 R14, RZ, RZ, R9 ;  /* 0x000000ffff0e8224 */ /* 0x001fe400078e0009 */
[----:B------:R-:W-:Y:S01]  /*199a0*/  @!P0 IMAD.MOV.U32 R15, RZ, RZ, R10 ;  /* 0x000000ffff0f8224 */ /* 0x000fe200078e000a */
[----:B------:R-:W-:-:S04]  /*199b0*/  PRMT R16, RZ, 0x7610, R16 ;  /* 0x00007610ff107816 */ /* 0x000fc80000000010 */
[----:B------:R3:W4:Y:S04]  /*199c0*/  @!P0 LDG.E.U16 R3, desc[UR40][R14.64] ;  /* 0x000000280e038981 */ /* 0x000728000c1e1500 */
[----:B--2---:R-:W-:Y:S04]  /*199d0*/  STL [R1+0x2358], R20 ;  /* 0x0023581401007387 */ /* 0x004fe80000100800 */
[----:B------:R0:W-:Y:S04]  /*199e0*/  STL [R1], R13 ;  /* 0x0000000d01007387 */ /* 0x0001e80000100800 */
[----:B------:R-:W2:Y:S04]  /*199f0*/  LDL R7, [R1+0x10b8] ;  /* 0x0010b80001077983 */ /* 0x000ea80000100800 */
[----:B------:R-:W2:Y:S01]  /*19a00*/  LDL R6, [R1+0x10bc] ;  /* 0x0010bc0001067983 */ /* 0x000ea20000100800 */
[----:B---3--:R-:W-:-:S02]  /*19a10*/  @!P0 IMAD.MOV.U32 R15, RZ, RZ, R8 ;  /* 0x000000ffff0f8224 */ /* 0x008fc400078e0008 */
[----:B------:R-:W-:-:S05]  /*19a20*/  @!P0 IMAD.MOV.U32 R14, RZ, RZ, R5 ;  /* 0x000000ffff0e8224 */ /* 0x000fca00078e0005 */
[----:B------:R2:W3:Y:S01]  /*19a30*/  @!P0 LDG.E.U16 R16, desc[UR40][R14.64] ;  /* 0x000000280e108981 */ /* 0x0004e2000c1e1500 */
[----:B------:R-:W-:-:S03]  /*19a40*/  PRMT R17, RZ, 0x7610, R17 ;  /* 0x00007610ff117816 */ /* 0x000fc60000000011 */
[----:B------:R1:W-:Y:S04]  /*19a50*/  STL [R1+0x2364], R4 ;  /* 0x0023640401007387 */ /* 0x0003e80000100800 */
[----:B----4-:R4:W-:Y:S04]  /*19a60*/  STL [R1+0x2370], R3 ;  /* 0x0023700301007387 */ /* 0x0109e80000100800 */
[----:B------:R-:W4:Y:S04]  /*19a70*/  LDL R8, [R1+0x1078] ;  /* 0x0010780001087983 */ /* 0x000f280000100800 */
[----:B------:R-:W4:Y:S04]  /*19a80*/  LDL R5, [R1+0x107c] ;  /* 0x00107c0001057983 */ /* 0x000f280000100800 */
[----:B------:R-:W4:Y:S04]  /*19a90*/  LDL.LU R12, [R1+0x7ac] ;  /* 0x0007ac00010c7983 */ /* 0x000f280000300800 */
[----:B------:R-:W4:Y:S04]  /*19aa0*/  LDL.LU R9, [R1+0x7a8] ;  /* 0x0007a80001097983 */ /* 0x000f280000300800 */
[----:B0-----:R-:W4:Y:S01]  /*19ab0*/  LDL.LU R13, [R1+0x7a4] ;  /* 0x0007a400010d7983 */ /* 0x001f220000300800 */
[----:B--2---:R-:W-:-:S02]  /*19ac0*/  @!P0 IMAD.MOV.U32 R15, RZ, RZ, R7 ;  /* 0x000000ffff0f8224 */ /* 0x004fc400078e0007 */
[----:B------:R-:W-:-:S05]  /*19ad0*/  @!P0 IMAD.MOV.U32 R14, RZ, RZ, R6 ;  /* 0x000000ffff0e8224 */ /* 0x000fca00078e0006 */
[----:B------:R0:W2:Y:S04]  /*19ae0*/  @!P0 LDG.E.U16 R17, desc[UR40][R14.64] ;  /* 0x000000280e118981 */ /* 0x0000a8000c1e1500 */
[----:B---3--:R3:W-:Y:S04]  /*19af0*/  STL [R1+0x2374], R16 ;  /* 0x0023741001007387 */ /* 0x0087e80000100800 */
[----:B------:R-:W2:Y:S04]  /*19b00*/  LDL R22, [R1+0x1038] ;  /* 0x0010380001167983 */ /* 0x000ea80000100800 */
[----:B------:R-:W2:Y:S04]  /*19b10*/  LDL R20, [R1+0x103c] ;  /* 0x00103c0001147983 */ /* 0x000ea80000100800 */
[----:B------:R-:W2:Y:S04]  /*19b20*/  LDL R11, [R1+0xffc] ;  /* 0x000ffc00010b7983 */ /* 0x000ea80000100800 */
[----:B------:R-:W2:Y:S04]  /*19b30*/  LDL R7, [R1+0x1130] ;  /* 0x0011300001077983 */ /* 0x000ea80000100800 */
[----:B------:R-:W2:Y:S04]  /*19b40*/  LDL R6, [R1+0x114c] ;  /* 0x00114c0001067983 */ /* 0x000ea80000100800 */
[----:B-1----:R-:W2:Y:S04]  /*19b50*/  LDL R4, [R1+0x1170] ;  /* 0x0011700001047983 */ /* 0x002ea80000100800 */
[----:B----4-:R-:W4:Y:S04]  /*19b60*/  LDL R3, [R1+0x118c] ;  /* 0x00118c0001037983 */ /* 0x010f280000100800 */
[----:B---3--:R-:W3:Y:S04]  /*19b70*/  LDL R16, [R1+0xff8] ;  /* 0x000ff80001107983 */ /* 0x008ee80000100800 */
[----:B------:R-:W4:Y:S04]  /*19b80*/  LDL.LU R28, [R1+0x7a0] ;  /* 0x0007a000011c7983 */ /* 0x000f280000300800 */
[----:B------:R-:W4:Y:S04]  /*19b90*/  LDL.LU R10, [R1+0x3f8] ;  /* 0x0003f800010a7983 */ /* 0x000f280000300800 */
[----:B------:R-:W4:Y:S01]  /*19ba0*/  LDL.LU R18, [R1+0x3f0] ;  /* 0x0003f00001127983 */ /* 0x000f220000300800 */
[----:B------:R-:W-:-:S02]  /*19bb0*/  PRMT R19, RZ, 0x7610, R19 ;  /* 0x00007610ff137816 */ /* 0x000fc40000000013 */
[----:B------:R-:W-:Y:S01]  /*19bc0*/  PRMT R21, RZ, 0x7610, R21 ;  /* 0x00007610ff157816 */ /* 0x000fe20000000015 */
[----:B0-----:R-:W-:Y:S02]  /*19bd0*/  @!P0 IMAD.MOV.U32 R15, RZ, RZ, R8 ;  /* 0x000000ffff0f8224 */ /* 0x001fe400078e0008 */
[----:B------:R-:W-:-:S05]  /*19be0*/  @!P0 IMAD.MOV.U32 R14, RZ, RZ, R5 ;  /* 0x000000ffff0e8224 */ /* 0x000fca00078e0005 */
[----:B------:R0:W4:Y:S04]  /*19bf0*/  @!P0 LDG.E.U16 R19, desc[UR40][R14.64] ;  /* 0x000000280e138981 */ /* 0x000128000c1e1500 */
[----:B--2---:R-:W-:Y:S04]  /*19c00*/  STL [R1+0x2378], R17 ;  /* 0x0023781101007387 */ /* 0x004fe80000100800 */
[----:B------:R-:W2:Y:S04]  /*19c10*/  LDL.LU R29, [R1+0x3e8] ;  /* 0x0003e800011d7983 */ /* 0x000ea80000300800 */
[----:B------:R-:W2:Y:S04]  /*19c20*/  LDL.LU R5, [R1+0x3e0] ;  /* 0x0003e00001057983 */ /* 0x000ea80000300800 */
[----:B------:R-:W2:Y:S04]  /*19c30*/  LDL.LU R8, [R1+0x2f8] ;  /* 0x0002f80001087983 */ /* 0x000ea80000300800 */
[----:B------:R1:W-:Y:S01]  /*19c40*/  STS.U16 [R0+UR5+0x2c00], R12 ;  /* 0x002c000c00007988 */ /* 0x0003e20008000405 */
[----:B------:R-:W-:-:S02]  /*19c50*/  PRMT R23, RZ, 0x7610, R23 ;  /* 0x00007610ff177816 */ /* 0x000fc40000000017 */
[----:B------:R-:W-:Y:S02]  /*19c60*/  PRMT R24, RZ, 0x7610, R24 ;  /* 0x00007610ff187816 */ /* 0x000fe40000000018 */
[----:B------:R-:W-:Y:S01]  /*19c70*/  PRMT R25, RZ, 0x7610, R25 ;  /* 0x00007610ff197816 */ /* 0x000fe20000000019 */
[----:B------:R0:W-:Y:S04]  /*19c80*/  STS.U16 [R0+UR5+0x2c80], R9 ;  /* 0x002c800900007988 */ /* 0x0001e80008000405 */
[----:B------:R0:W-:Y:S02]  /*19c90*/  STS.U16 [R0+UR5+0x2d00], R13 ;  /* 0x002d000d00007988 */ /* 0x0001e40008000405 */
[----:B0-----:R-:W-:Y:S02]  /*19ca0*/  @!P0 IMAD.MOV.U32 R15, RZ, RZ, R22 ;  /* 0x000000ffff0f8224 */ /* 0x001fe400078e0016 */
[----:B------:R-:W-:Y:S01]  /*19cb0*/  @!P0 IMAD.MOV.U32 R14, RZ, RZ, R20 ;  /* 0x000000ffff0e8224 */ /* 0x000fe200078e0014 */
[----:B------:R-:W2:Y:S04]  /*19cc0*/  LDL.LU R22, [R1+0x2f0] ;  /* 0x0002f00001167983 */ /* 0x000ea80000300800 */
[----:B------:R0:W2:Y:S02]  /*19cd0*/  @!P0 LDG.E.U16 R21, desc[UR40][R14.64] ;  /* 0x000000280e158981 */ /* 0x0000a4000c1e1500 */
[----:B0-----:R-:W-:-:S02]  /*19ce0*/  @!P0 IMAD.MOV.U32 R14, RZ, RZ, R11 ;  /* 0x000000ffff0e8224 */ /* 0x001fc400078e000b */
[----:B------:R-:W2:Y:S04]  /*19cf0*/  LDL.LU R11, [R1+0x2e8] ;  /* 0x0002e800010b7983 */ /* 0x000ea80000300800 */
[----:B-1----:R-:W2:Y:S01]  /*19d00*/  LDL.LU R12, [R1+0x2e0] ;  /* 0x0002e000010c7983 */ /* 0x002ea20000300800 */
[----:B---3--:R-:W-:-:S05]  /*19d10*/  @!P0 IMAD.MOV.U32 R15, RZ, RZ, R16 ;  /* 0x000000ffff0f8224 */ /* 0x008fca00078e0010 */
[----:B------:R0:W3:Y:S02]  /*19d20*/  @!P0 LDG.E.U16 R23, desc[UR40][R14.64] ;  /* 0x000000280e178981 */ /* 0x0000e4000c1e1500 */
[----:B0-----:R-:W-:Y:S02]  /*19d30*/  @!P0 IMAD.MOV.U32 R14, RZ, RZ, R6 ;  /* 0x000000ffff0e8224 */ /* 0x001fe400078e0006 */
[----:B------:R-:W-:Y:S01]  /*19d40*/  @!P0 IMAD.MOV.U32 R15, RZ, RZ, R7 ;  /* 0x000000ffff0f8224 */ /* 0x000fe200078e0007 */
[----:B------:R-:W3:Y:S04]  /*19d50*/  LDL.LU R6, [R1+0x21c] ;  /* 0x00021c0001067983 */ /* 0x000ee80000300800 */
[----:B------:R-:W3:Y:S04]  /*19d60*/  LDL.LU R9, [R1+0x218] ;  /* 0x0002180001097983 */ /* 0x000ee80000300800 */
[----:B------:R-:W3:Y:S04]  /*19d70*/  LDL.LU R7, [R1+0x214] ;  /* 0x0002140001077983 */ /* 0x000ee80000300800 */
[----:B------:R-:W3:Y:S04]  /*19d80*/  LDL.LU R13, [R1+0x210] ;  /* 0x00021000010d7983 */ /* 0x000ee80000300800 */
[----:B------:R0:W3:Y:S04]  /*19d90*/  @!P0 LDG.E.U16 R24, desc[UR40][R14.64] ;  /* 0x000000280e188981 */ /* 0x0000e8000c1e1500 */
[----:B----4-:R-:W-:Y:S04]  /*19da0*/  STS.U16 [R0+UR5+0x2d80], R28 ;  /* 0x002d801c00007988 */ /* 0x010fe80008000405 */
[----:B------:R1:W-:Y:S01]  /*19db0*/  STS.U16 [R0+UR5+0x3c00], R10 ;  /* 0x003c000a00007988 */ /* 0x0003e20008000405 */
[----:B0-----:R-:W-:-:S02]  /*19dc0*/  @!P0 IMAD.MOV.U32 R14, RZ, RZ, R3 ;  /* 0x000000ffff0e8224 */ /* 0x001fc400078e0003 */
[----:B------:R-:W-:Y:S01]  /*19dd0*/  @!P0 IMAD.MOV.U32 R15, RZ, RZ, R4 ;  /* 0x000000ffff0f8224 */ /* 0x000fe200078e0004 */
[----:B------:R0:W-:Y:S04]  /*19de0*/  STS.U16 [R0+UR5+0x3c80], R18 ;  /* 0x003c801200007988 */ /* 0x0001e80008000405 */
[----:B------:R4:W4:Y:S04]  /*19df0*/  @!P0 LDG.E.U16 R25, desc[UR40][R14.64] ;  /* 0x000000280e198981 */ /* 0x000928000c1e1500 */
[----:B------:R-:W4:Y:S04]  /*19e00*/  LDL.LU R15, [R1+0x154] ;  /* 0x00015400010f7983 */ /* 0x000f280000300800 */
[----:B------:R-:W4:Y:S04]  /*19e10*/  LDL.LU R17, [R1+0x10c] ;  /* 0x00010c0001117983 */ /* 0x000f280000300800 */
[----:B------:R-:W4:Y:S04]  /*19e20*/  LDL.LU R16, [R1+0x104] ;  /* 0x0001040001107983 */ /* 0x000f280000300800 */
[----:B-1----:R-:W4:Y:S04]  /*19e30*/  LDL.LU R10, [R1+0xfc] ;  /* 0x0000fc00010a7983 */ /* 0x002f280000300800 */
[----:B0-----:R-:W4:Y:S04]  /*19e40*/  LDL.LU R18, [R1+0xdc] ;  /* 0x0000dc0001127983 */ /* 0x001f280000300800 */
[----:B--2---:R-:W-:Y:S04]  /*19e50*/  STS.U16 [R0+UR5+0x3d00], R29 ;  /* 0x003d001d00007988 */ /* 0x004fe80008000405 */
[----:B------:R-:W2:Y:S04]  /*19e60*/  LDL.LU R3, [R1+0xd8] ;  /* 0x0000d80001037983 */ /* 0x000ea80000300800 */
[----:B------:R-:W-:Y:S04]  /*19e70*/  STS.U16 [R0+UR5+0x3d80], R5 ;  /* 0x003d800500007988 */ /* 0x000fe80008000405 */
[----:B------:R-:W2:Y:S04]  /*19e80*/  LDL.LU R4, [R1+0xd4] ;  /* 0x0000d40001047983 */ /* 0x000ea80000300800 */
[----:B------:R0:W-:Y:S04]  /*19e90*/  STS.U16 [R0+UR5+0x4c00], R8 ;  /* 0x004c000800007988 */ /* 0x0001e80008000405 */
[----:B------:R-:W2:Y:S04]  /*19ea0*/  LDL.LU R20, [R1+0xd0] ;  /* 0x0000d00001147983 */ /* 0x000ea80000300800 */
[----:B0-----:R-:W2:Y:S04]  /*19eb0*/  LDL.LU R8, [R1+0x7cc] ;  /* 0x0007cc0001087983 */ /* 0x001ea80000300800 */
[----:B------:R-:W2:Y:S04]  /*19ec0*/  LDL.LU R26, [R1+0x7c8] ;  /* 0x0007c800011a7983 */ /* 0x000ea80000300800 */
[----:B------:R-:W2:Y:S04]  /*19ed0*/  LDL.LU R27, [R1+0x7c4] ;  /* 0x0007c400011b7983 */ /* 0x000ea80000300800 */
[----:B------:R-:W2:Y:S04]  /*19ee0*/  LDL.LU R28, [R1+0x7c0] ;  /* 0x0007c000011c7983 */ /* 0x000ea80000300800 */
[----:B------:R-:W2:Y:S04]  /*19ef0*/  LDL.LU R29, [R1+0x7bc] ;  /* 0x0007bc00011d7983 */ /* 0x000ea80000300800 */
[----:B------:R0:W-:Y:S04]  /*19f00*/  STS.U16 [R0+UR5+0x4c80], R22 ;  /* 0x004c801600007988 */ /* 0x0001e80008000405 */
[----:B0-----:R-:W2:Y:S04]  /*19f10*/  LDL.LU R22, [R1+0x7b8] ;  /* 0x0007b80001167983 */ /* 0x001ea80000300800 */
[----:B------:R-:W2:Y:S04]  /*19f20*/  LDL.LU R5, [R1+0x7b4] ;  /* 0x0007b40001057983 */ /* 0x000ea80000300800 */
[----:B------:R0:W-:Y:S04]  /*19f30*/  STS.U16 [R0+UR5+0x4d00], R11 ;  /* 0x004d000b00007988 */ /* 0x0001e80008000405 */
[----:B------:R1:W-:Y:S04]  /*19f40*/  STS.U16 [R0+UR5+0x4d80], R12 ;  /* 0x004d800c00007988 */ /* 0x0003e80008000405 */
[----:B0-----:R-:W2:Y:S04]  /*19f50*/  LDL.LU R11, [R1+0x7b0] ;  /* 0x0007b000010b7983 */ /* 0x001ea80000300800 */
[----:B-1----:R-:W2:Y:S01]  /*19f60*/  LDL.LU R12, [R1+0x79c] ;  /* 0x00079c00010c7983 */ /* 0x002ea20000300800 */
[----:B------:R-:W0:Y:S03]  /*19f70*/  S2R R2, SR_TID.X ;  /* 0x0000000000027919 */ /* 0x000e260000002100 */
[----:B---3--:R-:W-:Y:S04]  /*19f80*/  STS.U16 [R0+UR5+0x5c00], R6 ;  /* 0x005c000600007988 */ /* 0x008fe80008000405 */
[----:B------:R1:W-:Y:S04]  /*19f90*/  STS.U16 [R0+UR5+0x5c80], R9 ;  /* 0x005c800900007988 */ /* 0x0003e80008000405 */
[----:B------:R3:W-:Y:S04]  /*19fa0*/  STS.U16 [R0+UR5+0x5d00], R7 ;  /* 0x005d000700007988 */ /* 0x0007e80008000405 */
[----:B------:R0:W-:Y:S04]  /*19fb0*/  STS.U16 [R0+UR5+0x5d80], R13 ;  /* 0x005d800d00007988 */ /* 0x0001e80008000405 */
[----:B-1----:R-:W2:Y:S04]  /*19fc0*/  LDL.LU R9, [R1+0x798] ;  /* 0x0007980001097983 */ /* 0x002ea80000300800 */
[----:B------:R-:W2:Y:S04]  /*19fd0*/  LDL.LU R6, [R1+0x794] ;  /* 0x0007940001067983 */ /* 0x000ea80000300800 */
[----:B---3--:R-:W3:Y:S04]  /*19fe0*/  LDL.LU R7, [R1+0x790] ;  /* 0x0007900001077983 */ /* 0x008ee80000300800 */
[----:B0-----:R-:W3:Y:S04]  /*19ff0*/  LDL.LU R13, [R1+0x3dc] ;  /* 0x0003dc00010d7983 */ /* 0x001ee80000300800 */
[----:B----4-:R-:W-:Y:S04]  /*1a000*/  STS.U16 [R0+UR5+0x6c00], R15 ;  /* 0x006c000f00007988 */ /* 0x010fe80008000405 */
[----:B------:R-:W-:Y:S04]  /*1a010*/  STS.U16 [R0+UR5+0x6c80], R17 ;  /* 0x006c801100007988 */ /* 0x000fe80008000405 */
[----:B------:R-:W-:Y:S04]  /*1a020*/  STS.U16 [R0+UR5+0x6d00], R16 ;  /* 0x006d001000007988 */ /* 0x000fe80008000405 */
[----:B------:R0:W-:Y:S04]  /*1a030*/  STS.U16 [R0+UR5+0x6d80], R10 ;  /* 0x006d800a00007988 */ /* 0x0001e80008000405 */
[----:B------:R1:W-:Y:S04]  /*1a040*/  STS.U16 [R0+UR5+0x7c00], R18 ;  /* 0x007c001200007988 */ /* 0x0003e80008000405 */
[----:B0-----:R-:W4:Y:S04]  /*1a050*/  LDL.LU R10, [R1+0x3d8] ;  /* 0x0003d800010a7983 */ /* 0x001f280000300800 */
[----:B-1----:R-:W4:Y:S01]  /*1a060*/  LDL.LU R18, [R1+0x3d4] ;  /* 0x0003d40001127983 */ /* 0x002f220000300800 */
[----:B------:R-:W-:-:S05]  /*1a070*/  LOP3.LUT R2, R2, 0x3f, RZ, 0xc0, !PT ;  /* 0x0000003f02027812 */ /* 0x000fca00078ec0ff */
[----:B------:R-:W-:Y:S01]  /*1a080*/  IMAD.SHL.U32 R2, R2, 0x2, RZ ;  /* 0x0000000202027824 */ /* 0x000fe200078e00ff */
[----:B--2---:R-:W-:Y:S04]  /*1a090*/  STS.U16 [R0+UR5+0x7c80], R3 ;  /* 0x007c800300007988 */ /* 0x004fe80008000405 */
[----:B------:R-:W-:Y:S01]  /*1a0a0*/  STS.U16 [R0+UR5+0x7d00], R4 ;  /* 0x007d000400007988 */ /* 0x000fe20008000405 */
[----:B------:R-:W-:-:S03]  /*1a0b0*/  LOP3.LUT R14, R2, 0x70, RZ, 0x3c, !PT ;  /* 0x00000070020e7812 */ /* 0x000fc600078e3cff */
[----:B------:R-:W-:Y:S04]  /*1a0c0*/  STS.U16 [R0+UR5+0x7d80], R20 ;  /* 0x007d801400007988 */ /* 0x000fe80008000405 */
[----:B------:R0:W-:Y:S04]  /*1a0d0*/  STS.U16 [R14+UR5+0xe00], R8 ;  /* 0x000e00080e007988 */ /* 0x0001e80008000405 */
[----:B------:R-:W-:Y:S04]  /*1a0e0*/  STS.U16 [R14+UR5+0xe80], R26 ;  /* 0x000e801a0e007988 */ /* 0x000fe80008000405 */
[----:B------:R-:W-:Y:S04]  /*1a0f0*/  STS.U16 [R14+UR5+0xf00], R27 ;  /* 0x000f001b0e007988 */ /* 0x000fe80008000405 */
[----:B------:R-:W-:Y:S04]  /*1a100*/  STS.U16 [R14+UR5+0xf80], R28 ;  /* 0x000f801c0e007988 */ /* 0x000fe80008000405 */
[----:B------:R-:W-:Y:S04]  /*1a110*/  STS.U16 [R14+UR5+0x1e00], R29 ;  /* 0x001e001d0e007988 */ /* 0x000fe80008000405 */
[----:B0-----:R-:W2:Y:S04]  /*1a120*/  LDL.LU R8, [R1+0x3d0] ;  /* 0x0003d00001087983 */ /* 0x001ea80000300800 */
[----:B------:R0:W-:Y:S04]  /*1a130*/  STS.U16 [R14+UR5+0x1e80], R22 ;  /* 0x001e80160e007988 */ /* 0x0001e80008000405 */
[----:B------:R-:W-:Y:S04]  /*1a140*/  STS.U16 [R14+UR5+0x1f00], R5 ;  /* 0x001f00050e007988 */ /* 0x000fe80008000405 */
[----:B0-----:R-:W2:Y:S04]  /*1a150*/  LDL.LU R22, [R1+0x2dc] ;  /* 0x0002dc0001167983 */ /* 0x001ea80000300800 */
[----:B------:R0:W-:Y:S04]  /*1a160*/  STS.U16 [R14+UR5+0x1f80], R11 ;  /* 0x001f800b0e007988 */ /* 0x0001e80008000405 */
[----:B------:R1:W-:Y:S04]  /*1a170*/  STS.U16 [R14+UR5+0x2e00], R12 ;  /* 0x002e000c0e007988 */ /* 0x0003e80008000405 */
[----:B0-----:R-:W2:Y:S04]  /*1a180*/  LDL.LU R11, [R1+0x2d8] ;  /* 0x0002d800010b7983 */ /* 0x001ea80000300800 */
[----:B------:R-:W2:Y:S04]  /*1a190*/  LDL.LU R29, [R1+0x2d4] ;  /* 0x0002d400011d7983 */ /* 0x000ea80000300800 */
[----:B-1----:R-:W2:Y:S04]  /*1a1a0*/  LDL.LU R12, [R1+0x2d0] ;  /* 0x0002d000010c7983 */ /* 0x002ea80000300800 */
[----:B------:R-:W2:Y:S04]  /*1a1b0*/  LDL.LU R5, [R1+0x20c] ;  /* 0x00020c0001057983 */ /* 0x000ea80000300800 */
[----:B------:R0:W-:Y:S04]  /*1a1c0*/  STS.U16 [R14+UR5+0x2e80], R9 ;  /* 0x002e80090e007988 */ /* 0x0001e80008000405 */
[----:B------:R-:W-:Y:S04]  /*1a1d0*/  STS.U16 [R14+UR5+0x2f00], R6 ;  /* 0x002f00060e007988 */ /* 0x000fe80008000405 */
[----:B---3--:R-:W-:Y:S04]  /*1a1e0*/  STS.U16 [R14+UR5+0x2f80], R7 ;  /* 0x002f80070e007988 */ /* 0x008fe80008000405 */
[----:B------:R1:W-:Y:S04]  /*1a1f0*/  STS.U16 [R14+UR5+0x3e00], R13 ;  /* 0x003e000d0e007988 */ /* 0x0003e80008000405 */
[----:B0-----:R-:W3:Y:S04]  /*1a200*/  LDL.LU R9, [R1+0x208] ;  /* 0x0002080001097983 */ /* 0x001ee80000300800 */
[----:B------:R-:W3:Y:S04]  /*1a210*/  LDL.LU R17, [R1+0x204] ;  /* 0x0002040001117983 */ /* 0x000ee80000300800 */
[----:B------:R-:W3:Y:S04]  /*1a220*/  LDL.LU R16, [R1+0x15c] ;  /* 0x00015c0001107983 */ /* 0x000ee80000300800 */
[----:B------:R-:W3:Y:S04]  /*1a230*/  LDL.LU R3, [R1+0xf4] ;  /* 0x0000f40001037983 */ /* 0x000ee80000300800 */
[----:B-1----:R-:W3:Y:S04]  /*1a240*/  LDL.LU R13, [R1+0xec] ;  /* 0x0000ec00010d7983 */ /* 0x002ee80000300800 */
[----:B------:R-:W3:Y:S04]  /*1a250*/  LDL.LU R6, [R1+0xe4] ;  /* 0x0000e40001067983 */ /* 0x000ee80000300800 */
[----:B----4-:R0:W-:Y:S04]  /*1a260*/  STS.U16 [R14+UR5+0x3e80], R10 ;  /* 0x003e800a0e007988 */ /* 0x0101e80008000405 */
[----:B------:R1:W-:Y:S04]  /*1a270*/  STS.U16 [R14+UR5+0x3f00], R18 ;  /* 0x003f00120e007988 */ /* 0x0003e80008000405 */
[----:B0-----:R-:W4:Y:S04]  /*1a280*/  LDL.LU R10, [R1+0xe0] ;  /* 0x0000e000010a7983 */ /* 0x001f280000300800 */
[----:B-1----:R-:W4:Y:S04]  /*1a290*/  LDL.LU R18, [R1+0xcc] ;  /* 0x0000cc0001127983 */ /* 0x002f280000300800 */
[----:B------:R-:W4:Y:S04]  /*1a2a0*/  LDL.LU R2, [R1+0xc8] ;  /* 0x0000c80001027983 */ /* 0x000f280000300800 */
[----:B------:R-:W4:Y:S04]  /*1a2b0*/  LDL.LU R15, [R1+0xc4] ;  /* 0x0000c400010f7983 */ /* 0x000f280000300800 */
[----:B------:R-:W4:Y:S04]  /*1a2c0*/  LDL.LU R7, [R1+0xbc] ;  /* 0x0000bc0001077983 */ /* 0x000f280000300800 */
[----:B------:R-:W4:Y:S04]  /*1a2d0*/  LDL.LU R4, [R1+0x98] ;  /* 0x0000980001047983 */ /* 0x000f280000300800 */
[----:B------:R-:W4:Y:S04]  /*1a2e0*/  LDL.LU R20, [R1+0x94] ;  /* 0x0000940001147983 */ /* 0x000f280000300800 */
[----:B------:R-:W4:Y:S04]  /*1a2f0*/  LDL.LU R26, [R1+0x8c] ;  /* 0x00008c00011a7983 */ /* 0x000f280000300800 */
[----:B------:R-:W4:Y:S04]  /*1a300*/  LDL.LU R27, [R1+0x88] ;  /* 0x00008800011b7983 */ /* 0x000f280000300800 */
[----:B--2---:R0:W-:Y:S04]  /*1a310*/  STS.U16 [R14+UR5+0x3f80], R8 ;  /* 0x003f80080e007988 */ /* 0x0041e80008000405 */
[----:B0-----:R-:W2:Y:S04]  /*1a320*/  LDL.LU R8, [R1+0x84] ;  /* 0x0000840001087983 */ /* 0x001ea80000300800 */
[----:B------:R-:W2:Y:S04]  /*1a330*/  LDL.LU R28, [R1+0x80] ;  /* 0x00008000011c7983 */ /* 0x000ea80000300800 */
[----:B------:R0:W-:Y:S04]  /*1a340*/  STS.U16 [R14+UR5+0x4e00], R22 ;  /* 0x004e00160e007988 */ /* 0x0001e80008000405 */
[----:B0-----:R-:W2:Y:S04]  /*1a350*/  LDL.LU R22, [R1+0x7c] ;  /* 0x00007c0001167983 */ /* 0x001ea80000300800 */
[----:B------:R0:W-:Y:S04]  /*1a360*/  STS.U16 [R14+UR5+0x4e80], R11 ;  /* 0x004e800b0e007988 */ /* 0x0001e80008000405 */
[----:B------:R-:W-:Y:S04]  /*1a370*/  STS.U16 [R14+UR5+0x4f00], R29 ;  /* 0x004f001d0e007988 */ /* 0x000fe80008000405 */
[----:B------:R1:W-:Y:S04]  /*1a380*/  STS.U16 [R14+UR5+0x4f80], R12 ;  /* 0x004f800c0e007988 */ /* 0x0003e80008000405 */
[----:B0-----:R-:W2:Y:S04]  /*1a390*/  LDL.LU R11, [R1+0x78] ;  /* 0x00007800010b7983 */ /* 0x001ea80000300800 */
[----:B-1----:R-:W2:Y:S04]  /*1a3a0*/  LDL.LU R12, [R1+0x74] ;  /* 0x00007400010c7983 */ /* 0x002ea80000300800 */
[----:B------:R0:W-:Y:S04]  /*1a3b0*/  STS.U16 [R14+UR5+0x5e00], R5 ;  /* 0x005e00050e007988 */ /* 0x0001e80008000405 */
[----:B------:R-:W2:Y:S04]  /*1a3c0*/  LDL.LU R29, [R1+0x70] ;  /* 0x00007000011d7983 */ /* 0x000ea80000300800 */
[----:B---3--:R1:W-:Y:S04]  /*1a3d0*/  STS.U16 [R14+UR5+0x5e80], R9 ;  /* 0x005e80090e007988 */ /* 0x0083e80008000405 */
[----:B------:R3:W-:Y:S04]  /*1a3e0*/  STS.U16 [R14+UR5+0x5f00], R17 ;  /* 0x005f00110e007988 */ /* 0x0007e80008000405 */
[----:B------:R1:W-:Y:S04]  /*1a3f0*/  STS.U16 [R14+UR5+0x5f80], R16 ;  /* 0x005f80100e007988 */ /* 0x0003e80008000405 */
[----:B0-----:R-:W2:Y:S04]  /*1a400*/  LDL.LU R5, [R1+0x64] ;  /* 0x0000640001057983 */ /* 0x001ea80000300800 */
[----:B------:R0:W-:Y:S04]  /*1a410*/  STS.U16 [R14+UR5+0x6e00], R3 ;  /* 0x006e00030e007988 */ /* 0x0001e80008000405 */
[----:B------:R0:W-:Y:S04]  /*1a420*/  STS.U16 [R14+UR5+0x6e80], R13 ;  /* 0x006e800d0e007988 */ /* 0x0001e80008000405 */
[----:B------:R0:W-:Y:S04]  /*1a430*/  STS.U16 [R14+UR5+0x6f00], R6 ;  /* 0x006f00060e007988 */ /* 0x0001e80008000405 */
[----:B-1----:R-:W2:Y:S04]  /*1a440*/  LDL.LU R9, [R1+0x50] ;  /* 0x0000500001097983 */ /* 0x002ea80000300800 */
[----:B---3--:R-:W3:Y:S04]  /*1a450*/  LDL.LU R17, [R1+0x2378] ;  /* 0x0023780001117983 */ /* 0x008ee80000300800 */
[----:B------:R-:W3:Y:S04]  /*1a460*/  LDL.LU R16, [R1+0x2374] ;  /* 0x0023740001107983 */ /* 0x000ee80000300800 */
[----:B0-----:R-:W3:Y:S04]  /*1a470*/  LDL.LU R3, [R1+0x2370] ;  /* 0x0023700001037983 */ /* 0x001ee80000300800 */
[----:B------:R-:W3:Y:S04]  /*1a480*/  LDL.LU R13, [R1+0x236c] ;  /* 0x00236c00010d7983 */ /* 0x000ee80000300800 */
[----:B------:R-:W3:Y:S04]  /*1a490*/  LDL.LU R6, [R1+0x44] ;  /* 0x0000440001067983 */ /* 0x000ee80000300800 */
[----:B----4-:R0:W-:Y:S04]  /*1a4a0*/  STS.U16 [R14+UR5+0x6f80], R10 ;  /* 0x006f800a0e007988 */ /* 0x0101e80008000405 */
[----:B------:R-:W-:Y:S04]  /*1a4b0*/  STS.U16 [R14+UR5+0x7e00], R18 ;  /* 0x007e00120e007988 */ /* 0x000fe80008000405 */
[----:B------:R1:W-:Y:S04]  /*1a4c0*/  STS.U16 [R14+UR5+0x7e80], R2 ;  /* 0x007e80020e007988 */ /* 0x0003e80008000405 */
[----:B0-----:R-:W4:Y:S01]  /*1a4d0*/  LDL.LU R10, [R1+0x24] ;  /* 0x00002400010a7983 */ /* 0x001f220000300800 */
[----:B-1----:R-:W0:Y:S03]  /*1a4e0*/  S2R R2, SR_TID.X ;  /* 0x0000000000027919 */ /* 0x002e260000002100 */
[----:B------:R-:W4:Y:S04]  /*1a4f0*/  LDL.LU R18, [R1+0x2368] ;  /* 0x0023680001127983 */ /* 0x000f280000300800 */
[----:B------:R-:W-:Y:S04]  /*1a500*/  STS.U16 [R14+UR5+0x7f00], R15 ;  /* 0x007f000f0e007988 */ /* 0x000fe80008000405 */
[----:B------:R1:W-:Y:S04]  /*1a510*/  STS.U16 [R14+UR5+0x7f80], R7 ;  /* 0x007f80070e007988 */ /* 0x0003e80008000405 */
[----:B-1----:R-:W4:Y:S01]  /*1a520*/  LDL.LU R7, [R1+0x6c] ;  /* 0x00006c0001077983 */ /* 0x002f220000300800 */
[----:B0-----:R-:W-:-:S05]  /*1a530*/  LOP3.LUT R2, R2, 0x3f, RZ, 0xc0, !PT ;  /* 0x0000003f02027812 */ /* 0x001fca00078ec0ff */
[----:B------:R-:W-:-:S05]  /*1a540*/  IMAD.SHL.U32 R2, R2, 0x2, RZ ;  /* 0x0000000202027824 */ /* 0x000fca00078e00ff */
[----:B--2---:R0:W-:Y:S04]  /*1a550*/  STS.U16 [R2+UR5+0x9000], R8 ;  /* 0x0090000802007988 */ /* 0x0041e80008000405 */
[----:B------:R1:W-:Y:S04]  /*1a560*/  STS.U16 [R2+UR5+0x8000], R4 ;  /* 0x0080000402007988 */ /* 0x0003e80008000405 */
[----:B------:R-:W-:Y:S04]  /*1a570*/  STS.U16 [R2+UR5+0x8400], R20 ;  /* 0x0084001402007988 */ /* 0x000fe80008000405 */
[----:B------:R-:W-:Y:S04]  /*1a580*/  STS.U16 [R2+UR5+0x8800], R26 ;  /* 0x0088001a02007988 */ /* 0x000fe80008000405 */
[----:B------:R-:W-:Y:S04]  /*1a590*/  STS.U16 [R2+UR5+0x8c00], R27 ;  /* 0x008c001b02007988 */ /* 0x000fe80008000405 */
[----:B------:R-:W-:Y:S04]  /*1a5a0*/  STS.U16 [R2+UR5+0x9400], R28 ;  /* 0x0094001c02007988 */ /* 0x000fe80008000405 */
[----:B0-----:R-:W2:Y:S04]  /*1a5b0*/  LDL.LU R8, [R1+0x68] ;  /* 0x0000680001087983 */ /* 0x001ea80000300800 */
[----:B-1----:R-:W2:Y:S04]  /*1a5c0*/  LDL.LU R4, [R1+0x58] ;  /* 0x0000580001047983 */ /* 0x002ea80000300800 */
[----:B------:R0:W-:Y:S02]  /*1a5d0*/  STS.U16 [R2+UR5+0x9800], R22 ;  /* 0x0098001602007988 */ /* 0x0001e40008000405 */
[----:B0-----:R-:W-:-:S02]  /*1a5e0*/  LOP3.LUT R22, R2, 0x10, RZ, 0x3c, !PT ;  /* 0x0000001002167812 */ /* 0x001fc400078e3cff */
[----:B------:R0:W-:Y:S04]  /*1a5f0*/  STS.U16 [R2+UR5+0x9c00], R11 ;  /* 0x009c000b02007988 */ /* 0x0001e80008000405 */
[----:B------:R1:W-:Y:S04]  /*1a600*/  STS.U16 [R22+UR5+0x8080], R12 ;  /* 0x0080800c16007988 */ /* 0x0003e80008000405 */
[----:B0-----:R-:W2:Y:S04]  /*1a610*/  LDL.LU R2, [R1+0x4c] ;  /* 0x00004c0001027983 */ /* 0x001ea80000300800 */
[----:B------:R-:W2:Y:S04]  /*1a620*/  LDL.LU R11, [R1+0x30] ;  /* 0x00003000010b7983 */ /* 0x000ea80000300800 */
[----:B-1----:R-:W2:Y:S04]  /*1a630*/  LDL.LU R12, [R1+0xc] ;  /* 0x00000c00010c7983 */ /* 0x002ea80000300800 */
[----:B------:R-:W-:Y:S04]  /*1a640*/  STS.U16 [R22+UR5+0x8480], R29 ;  /* 0x0084801d16007988 */ /* 0x000fe80008000405 */
[----:B------:R0:W-:Y:S04]  /*1a650*/  STS.U16 [R22+UR5+0x8880], R5 ;  /* 0x0088800516007988 */ /* 0x0001e80008000405 */
[----:B------:R-:W2:Y:S04]  /*1a660*/  LDL.LU R26, [R1+0x60] ;  /* 0x00006000011a7983 */ /* 0x000ea80000300800 */
[----:B------:R-:W2:Y:S01]  /*1a670*/  LDL.LU R27, [R1+0x5c] ;  /* 0x00005c00011b7983 */ /* 0x000ea20000300800 */
[----:B0-----:R-:W0:Y:S03]  /*1a680*/  S2R R5, SR_TID.X ;  /* 0x0000000000057919 */ /* 0x001e260000002100 */
[----:B------:R1:W-:Y:S04]  /*1a690*/  STS.U16 [R22+UR5+0x8c80], R9 ;  /* 0x008c800916007988 */ /* 0x0003e80008000405 */
[----:B---3--:R-:W-:Y:S04]  /*1a6a0*/  STS.U16 [R22+UR5+0x9080], R6 ;  /* 0x0090800616007988 */ /* 0x008fe80008000405 */
[----:B-1----:R-:W3:Y:S04]  /*1a6b0*/  LDL.LU R9, [R1+0x54] ;  /* 0x0000540001097983 */ /* 0x002ee80000300800 */
[----:B------:R-:W3:Y:S04]  /*1a6c0*/  LDL.LU R14, [R1+0x48] ;  /* 0x00004800010e7983 */ /* 0x000ee80000300800 */
[----:B------:R-:W3:Y:S01]  /*1a6d0*/  LDL.LU R15, [R1+0x2c] ;  /* 0x00002c00010f7983 */ /* 0x000ee20000300800 */
[----:B0-----:R-:W-:-:S05]  /*1a6e0*/  LOP3.LUT R28, R5, 0x3f, RZ, 0xc0, !PT ;  /* 0x0000003f051c7812 */ /* 0x001fca00078ec0ff */
[----:B------:R-:W-:Y:S01]  /*1a6f0*/  IMAD.SHL.U32 R20, R28, 0x2, RZ ;  /* 0x000000021c147824 */ /* 0x000fe200078e00ff */
[----:B----4-:R0:W-:Y:S04]  /*1a700*/  STS.U16 [R22+UR5+0x9480], R10 ;  /* 0x0094800a16007988 */ /* 0x0101e80008000405 */
[----:B------:R-:W-:Y:S01]  /*1a710*/  STS.U16 [R22+UR5+0x9880], R18 ;  /* 0x0098801216007988 */ /* 0x000fe20008000405 */
[----:B------:R-:W-:-:S03]  /*1a720*/  LOP3.LUT R20, R20, 0x20, RZ, 0x3c, !PT ;  /* 0x0000002014147812 */ /* 0x000fc600078e3cff */
[----:B------:R1:W-:Y:S04]  /*1a730*/  STS.U16 [R22+UR5+0x9c80], R13 ;  /* 0x009c800d16007988 */ /* 0x0003e80008000405 */
[----:B0-----:R-:W4:Y:S04]  /*1a740*/  LDL.LU R10, [R1+0x8] ;  /* 0x00000800010a7983 */ /* 0x001f280000300800 */
[----:B------:R-:W3:Y:S04]  /*1a750*/  LDL.LU R29, [R1+0x40] ;  /* 0x00004000011d7983 */ /* 0x000ee80000300800 */
[----:B------:R-:W3:Y:S04]  /*1a760*/  LDL.LU R5, [R1+0x3c] ;  /* 0x00003c0001057983 */ /* 0x000ee80000300800 */
[----:B------:R-:W3:Y:S04]  /*1a770*/  LDL.LU R6, [R1+0x38] ;  /* 0x0000380001067983 */ /* 0x000ee80000300800 */
[----:B------:R0:W-:Y:S04]  /*1a780*/  STS.U16 [R20+UR5+0x8100], R7 ;  /* 0x0081000714007988 */ /* 0x0001e80008000405 */
[----:B-1----:R-:W3:Y:S04]  /*1a790*/  LDL.LU R22, [R1+0x34] ;  /* 0x0000340001167983 */ /* 0x002ee80000300800 */
[----:B0-----:R-:W3:Y:S04]  /*1a7a0*/  LDL.LU R7, [R1+0x28] ;  /* 0x0000280001077983 */ /* 0x001ee80000300800 */
[----:B--2---:R0:W-:Y:S04]  /*1a7b0*/  STS.U16 [R20+UR5+0x8500], R8 ;  /* 0x0085000814007988 */ /* 0x0041e80008000405 */
[----:B------:R1:W-:Y:S04]  /*1a7c0*/  STS.U16 [R20+UR5+0x8900], R4 ;  /* 0x0089000414007988 */ /* 0x0003e80008000405 */
[----:B0-----:R-:W2:Y:S04]  /*1a7d0*/  LDL.LU R8, [R1+0x4] ;  /* 0x0000040001087983 */ /* 0x001ea80000300800 */
[----:B------:R-:W2:Y:S04]  /*1a7e0*/  LDL.LU R13, [R1+0x14] ;  /* 0x00001400010d7983 */ /* 0x000ea80000300800 */
[----:B------:R-:W2:Y:S04]  /*1a7f0*/  LDL.LU R18, [R1+0x10] ;  /* 0x0000100001127983 */ /* 0x000ea80000300800 */
[----:B-1----:R-:W2:Y:S04]  /*1a800*/  LDL.LU R4, [R1+0x2364] ;  /* 0x0023640001047983 */ /* 0x002ea80000300800 */
[----:B------:R0:W-:Y:S04]  /*1a810*/  STS.U16 [R20+UR5+0x8d00], R2 ;  /* 0x008d000214007988 */ /* 0x0001e80008000405 */
[----:B------:R1:W-:Y:S04]  /*1a820*/  STS.U16 [R20+UR5+0x9100], R11 ;  /* 0x0091000b14007988 */ /* 0x0003e80008000405 */
[----:B------:R1:W-:Y:S04]  /*1a830*/  STS.U16 [R20+UR5+0x9500], R12 ;  /* 0x0095000c14007988 */ /* 0x0003e80008000405 */
[----:B0-----:R-:W2:Y:S04]  /*1a840*/  LDL.LU R2, [R1] ;  /* 0x0000000001027983 */ /* 0x001ea80000300800 */
[----:B-1----:R-:W2:Y:S04]  /*1a850*/  LDL.LU R11, [R1+0x2360] ;  /* 0x00236000010b7983 */ /* 0x002ea80000300800 */
[----:B------:R-:W2:Y:S01]  /*1a860*/  LDL.LU R12, [R1+0x235c] ;  /* 0x00235c00010c7983 */ /* 0x000ea20000300800 */
[----:B------:R-:W-:-:S05]  /*1a870*/  IMAD.SHL.U32 R28, R28, 0x2, RZ ;  /* 0x000000021c1c7824 */ /* 0x000fca00078e00ff */
[----:B------:R-:W-:Y:S01]  /*1a880*/  LOP3.LUT R28, R28, 0x30, RZ, 0x3c, !PT ;  /* 0x000000301c1c7812 */ /* 0x000fe200078e3cff */
[----:B--2---:R0:W-:Y:S04]  /*1a890*/  STS.U16 [R20+UR5+0x9900], R12 ;  /* 0x0099000c14007988 */ /* 0x0041e80008000405 */
[----:B------:R1:W-:Y:S04]  /*1a8a0*/  STS.U16 [R20+UR5+0x9d00], R11 ;  /* 0x009d000b14007988 */ /* 0x0003e80008000405 */
[----:B------:R2:W-:Y:S04]  /*1a8b0*/  STS.U16 [R28+UR5+0x8180], R26 ;  /* 0x0081801a1c007988 */ /* 0x0005e80008000405 */
[----:B------:R0:W-:Y:S04]  /*1a8c0*/  STS.U16 [R28+UR5+0x8580], R27 ;  /* 0x0085801b1c007988 */ /* 0x0001e80008000405 */
[----:B---3--:R3:W-:Y:S04]  /*1a8d0*/  STS.U16 [R28+UR5+0x8980], R9 ;  /* 0x008980091c007988 */ /* 0x0087e80008000405 */
[----:B------:R-:W-:Y:S04]  /*1a8e0*/  STS.U16 [R28+UR5+0x8d80], R14 ;  /* 0x008d800e1c007988 */ /* 0x000fe80008000405 */
[----:B0-----:R-:W4:Y:S04]  /*1a8f0*/  LDL.LU R12, [R1+0x18] ;  /* 0x00001800010c7983 */ /* 0x001f280000300800 */
[----:B-1----:R-:W4:Y:S04]  /*1a900*/  LDL.LU R20, [R1+0x2358] ;  /* 0x0023580001147983 */ /* 0x002f280000300800 */
[----:B------:R-:W4:Y:S04]  /*1a910*/  LDL.LU R11, [R1+0x1c] ;  /* 0x00001c00010b7983 */ /* 0x000f280000300800 */
[----:B--2---:R-:W2:Y:S04]  /*1a920*/  LDL.LU R26, [R1+0x2354] ;  /* 0x00235400011a7983 */ /* 0x004ea80000300800 */
[----:B------:R-:W2:Y:S04]  /*1a930*/  LDL.LU R27, [R1+0x2350] ;  /* 0x00235000011b7983 */ /* 0x000ea80000300800 */
[----:B---3--:R-:W3:Y:S04]  /*1a940*/  LDL.LU R9, [R1+0x234c] ;  /* 0x00234c0001097983 */ /* 0x008ee80000300800 */
[----:B------:R0:W-:Y:S04]  /*1a950*/  STS.U16 [R28+UR5+0x9180], R15 ;  /* 0x0091800f1c007988 */ /* 0x0001e80008000405 */
[----:B----4-:R1:W-:Y:S04]  /*1a960*/  STS.U16 [R28+UR5+0x9580], R10 ;  /* 0x0095800a1c007988 */ /* 0x0103e80008000405 */
[----:B0-----:R-:W4:Y:S04]  /*1a970*/  LDL.LU R15, [R1+0x90] ;  /* 0x00009000010f7983 */ /* 0x001f280000300800 */
[----:B-1----:R-:W2:Y:S01]  /*1a980*/  LDL.LU R10, [R1+0x2348] ;  /* 0x00234800010a7983 */ /* 0x002ea20000300800 */
[----:B------:R-:W0:Y:S02]  /*1a990*/  S2R R14, SR_TID.X ;  /* 0x00000000000e7919 */ /* 0x000e240000002100 */
[----:B0-----:R-:W-:Y:S01]  /*1a9a0*/  LOP3.LUT R14, R14, 0x3f, RZ, 0xc0, !PT ;  /* 0x0000003f0e0e7812 */ /* 0x001fe200078ec0ff */
[----:B--2---:R0:W-:Y:S04]  /*1a9b0*/  STS.U16 [R28+UR5+0x9980], R10 ;  /* 0x0099800a1c007988 */ /* 0x0041e80008000405 */
[----:B---3--:R1:W-:Y:S04]  /*1a9c0*/  STS.U16 [R28+UR5+0x9d80], R9 ;  /* 0x009d80091c007988 */ /* 0x0083e80008000405 */
[----:B0-----:R-:W2:Y:S01]  /*1a9d0*/  LDL.LU R10, [R1+0x20] ;  /* 0x00002000010a7983 */ /* 0x001ea20000300800 */
[----:B-1----:R-:W-:-:S03]  /*1a9e0*/  IMAD.SHL.U32 R9, R14, 0x2, RZ ;  /* 0x000000020e097824 */ /* 0x002fc600078e00ff */
[----:B------:R-:W3:Y:S02]  /*1a9f0*/  LDL.LU R28, [R1+0x2344] ;  /* 0x00234400011c7983 */ /* 0x000ee40000300800 */
[----:B------:R-:W-:-:S05]  /*1aa00*/  LOP3.LUT R9, R9, 0x40, RZ, 0x3c, !PT ;  /* 0x0000004009097812 */ /* 0x000fca00078e3cff */
        /* <DEDUP_REMOVED lines=8> */
[----:B------:R-:W2:Y:S04]  /*1aa90*/  LDL.LU R6, [R1+0x2338] ;  /* 0x0023380001067983 */ /* 0x000ea80000300800 */
[----:B------:R-:W2:Y:S04]  /*1aaa0*/  LDL.LU R22, [R1+0x2334] ;  /* 0x0023340001167983 */ /* 0x000ea80000300800 */
[----:B------:R-:W2:Y:S04]  /*1aab0*/  LDL.LU R7, [R1+0x2330] ;  /* 0x0023300001077983 */ /* 0x000ea80000300800 */
[----:B----4-:R-:W4:Y:S01]  /*1aac0*/  LDL.LU R8, [R1+0x232c] ;  /* 0x00232c0001087983 */ /* 0x010f220000300800 */
[----:B------:R-:W-:-:S05]  /*1aad0*/  IMAD.SHL.U32 R14, R14, 0x2, RZ ;  /* 0x000000020e0e7824 */ /* 0x000fca00078e00ff */
[----:B------:R-:W-:Y:S01]  /*1aae0*/  LOP3.LUT R14, R14, 0x50, RZ, 0x3c, !PT ;  /* 0x000000500e0e7812 */ /* 0x000fe200078e3cff */
[----:B----4-:R-:W-:Y:S04]  /*1aaf0*/  STS.U16 [R9+UR5+0x9a00], R8 ;  /* 0x009a000809007988 */ /* 0x010fe80008000405 */
        /* <DEDUP_REMOVED lines=8> */
[----:B------:R0:W-:Y:S02]  /*1ab80*/  STS.U16 [R14+UR5+0x9e80], R5 ;  /* 0x009e80050e007988 */ /* 0x0001e40008000405 */
[----:B0-----:R-:W0:Y:S02]  /*1ab90*/  S2R R14, SR_TID.X ;  /* 0x00000000000e7919 */ /* 0x001e240000002100 */
[----:B------:R-:W-:Y:S04]  /*1aba0*/  STS.U16 [R0+UR5+0x8300], R2 ;  /* 0x0083000200007988 */ /* 0x000fe80008000405 */
[----:B------:R-:W-:Y:S04]  /*1abb0*/  STS.U16 [R0+UR5+0x8700], R29 ;  /* 0x0087001d00007988 */ /* 0x000fe80008000405 */
[----:B---3--:R-:W-:Y:S04]  /*1abc0*/  STS.U16 [R0+UR5+0x8b00], R28 ;  /* 0x008b001c00007988 */ /* 0x008fe80008000405 */
[----:B------:R-:W-:Y:S04]  /*1abd0*/  STS.U16 [R0+UR5+0x8f00], R27 ;  /* 0x008f001b00007988 */ /* 0x000fe80008000405 */
[----:B------:R-:W-:Y:S04]  /*1abe0*/  STS.U16 [R0+UR5+0x9300], R26 ;  /* 0x0093001a00007988 */ /* 0x000fe80008000405 */
[----:B------:R-:W-:Y:S04]  /*1abf0*/  STS.U16 [R0+UR5+0x9700], R20 ;  /* 0x0097001400007988 */ /* 0x000fe80008000405 */
[----:B------:R-:W-:Y:S04]  /*1ac00*/  STS.U16 [R0+UR5+0x9b00], R4 ;  /* 0x009b000400007988 */ /* 0x000fe80008000405 */
[----:B------:R1:W-:Y:S02]  /*1ac10*/  STS.U16 [R0+UR5+0x9f00], R3 ;  /* 0x009f000300007988 */ /* 0x0003e40008000405 */
[----:B-1----:R-:W1:Y:S01]  /*1ac20*/  S2R R0, SR_TID.X ;  /* 0x0000000000007919 */ /* 0x002e620000002100 */
[----:B------:R-:W2:Y:S01]  /*1ac30*/  S2R R2, SR_TID.X ;  /* 0x0000000000027919 */ /* 0x000ea20000002100 */
[----:B0-----:R-:W-:-:S05]  /*1ac40*/  LOP3.LUT R14, R14, 0x3f, RZ, 0xc0, !PT ;  /* 0x0000003f0e0e7812 */ /* 0x001fca00078ec0ff */
[----:B------:R-:W-:Y:S02]  /*1ac50*/  IMAD.SHL.U32 R13, R14, 0x2, RZ ;  /* 0x000000020e0d7824 */ /* 0x000fe400078e00ff */
[----:B------:R-:W0:Y:S03]  /*1ac60*/  S2R R14, SR_TID.X ;  /* 0x00000000000e7919 */ /* 0x000e260000002100 */
[----:B------:R-:W-:-:S05]  /*1ac70*/  LOP3.LUT R13, R13, 0x70, RZ, 0x3c, !PT ;  /* 0x000000700d0d7812 */ /* 0x000fca00078e3cff */
[----:B------:R1:W-:Y:S04]  /*1ac80*/  STS.U16 [R13+UR5+0x9f80], R15 ;  /* 0x009f800f0d007988 */ /* 0x0003e80008000405 */
[----:B------:R-:W-:Y:S04]  /*1ac90*/  STS.U16 [R13+UR5+0x8380], R16 ;  /* 0x008380100d007988 */ /* 0x000fe80008000405 */
[----:B------:R-:W-:Y:S04]  /*1aca0*/  STS.U16 [R13+UR5+0x8780], R17 ;  /* 0x008780110d007988 */ /* 0x000fe80008000405 */
[----:B------:R-:W-:Y:S04]  /*1acb0*/  STS.U16 [R13+UR5+0x8b80], R19 ;  /* 0x008b80130d007988 */ /* 0x000fe80008000405 */
[----:B------:R-:W-:Y:S04]  /*1acc0*/  STS.U16 [R13+UR5+0x8f80], R21 ;  /* 0x008f80150d007988 */ /* 0x000fe80008000405 */
[----:B------:R-:W-:Y:S04]  /*1acd0*/  STS.U16 [R13+UR5+0x9380], R23 ;  /* 0x009380170d007988 */ /* 0x000fe80008000405 */
[----:B------:R-:W-:Y:S04]  /*1ace0*/  STS.U16 [R13+UR5+0x9780], R24 ;  /* 0x009780180d007988 */ /* 0x000fe80008000405 */
[----:B------:R-:W-:Y:S01]  /*1acf0*/  STS.U16 [R13+UR5+0x9b80], R25 ;  /* 0x009b80190d007988 */ /* 0x000fe20008000405 */
[----:B-1----:R-:W-:-:S05]  /*1ad00*/  IMAD.SHL.U32 R15, R0, 0x2, RZ ;  /* 0x00000002000f7824 */ /* 0x002fca00078e00ff */
[----:B------:R-:W-:-:S04]  /*1ad10*/  LOP3.LUT R18, R15, 0x10, RZ, 0xc0, !PT ;  /* 0x000000100f127812 */ /* 0x000fc800078ec0ff */
[----:B------:R-:W-:Y:S02]  /*1ad20*/  LOP3.LUT R18, R18, 0x20, R0, 0xf8, !PT ;  /* 0x0000002012127812 */ /* 0x000fe400078ef800 */
[C---:B0-----:R-:W-:Y:S02]  /*1ad30*/  LOP3.LUT R12, R14.reuse, 0x7, RZ, 0xc0, !PT ;  /* 0x000000070e0c7812 */ /* 0x041fe400078ec0ff */
[----:B------:R-:W-:-:S03]  /*1ad40*/  LOP3.LUT R14, R14, 0x7, RZ, 0xc0, !PT ;  /* 0x000000070e0e7812 */ /* 0x000fc600078ec0ff */
[----:B------:R-:W-:Y:S02]  /*1ad50*/  IMAD R11, R12, 0x210, RZ ;  /* 0x000002100c0b7824 */ /* 0x000fe400078e02ff */
[----:B--2---:R-:W-:Y:S02]  /*1ad60*/  IMAD.SHL.U32 R12, R2, 0x100, RZ ;  /* 0x00000100020c7824 */ /* 0x004fe400078e00ff */
[----:B------:R-:W-:Y:S02]  /*1ad70*/  IMAD R14, R14, 0x90, RZ ;  /* 0x000000900e0e7824 */ /* 0x000fe400078e02ff */
[----:B------:R-:W-:Y:S01]  /*1ad80*/  IMAD.SHL.U32 R2, R2, 0x2, RZ ;  /* 0x0000000202027824 */ /* 0x000fe200078e00ff */
[----:B------:R-:W-:-:S04]  /*1ad90*/  LOP3.LUT R18, R11, R18, RZ, 0x3c, !PT ;  /* 0x000000120b127212 */ /* 0x000fc800078e3cff */
[----:B------:R-:W-:Y:S01]  /*1ada0*/  LOP3.LUT R2, R14, 0x30, R2, 0x78, !PT ;  /* 0x000000300e027812 */ /* 0x000fe200078e7802 */
[----:B------:R-:W-:Y:S01]  /*1adb0*/  BAR.SYNC.DEFER_BLOCKING 0x0 ;  /* 0x0000000000007b1d */ /* 0x000fe20000010000 */
[----:B------:R-:W-:-:S05]  /*1adc0*/  LOP3.LUT R18, R18, 0x1000, R12, 0xf8, !PT ;  /* 0x0000100012127812 */ /* 0x000fca00078ef80c */
[----:B------:R-:W-:Y:S04]  /*1add0*/  STL [R1+0x22f8], R18 ;  /* 0x0022f81201007387 */ /* 0x000fe80000100800 */
[----:B------:R-:W0:Y:S04]  /*1ade0*/  LDSM.16.M88.4 R8, [R2+UR5+0x8000] ;  /* 0x008000050208783b */ /* 0x000e280008000200 */
[----:B------:R-:W-:Y:S04]  /*1adf0*/  LDSM.16.MT88.4 R4, [R18+UR5] ;  /* 0x000000051204783b */ /* 0x000fe80008004200 */
[----:B------:R-:W1:Y:S04]  /*1ae00*/  LDSM.16.M88.4 R16, [R2+UR5+0x8400] ;  /* 0x008400050210783b */ /* 0x000e680008000200 */
[----:B------:R-:W-:Y:S04]  /*1ae10*/  LDSM.16.M88.4 R24, [R2+UR5+0x8c00] ;  /* 0x008c00050218783b */ /* 0x000fe80008000200 */
[----:B0-----:R0:W-:Y:S04]  /*1ae20*/  STL.64 [R1+0x20], R8 ;  /* 0x0000200801007387 */ /* 0x0011e80000100a00 */
[----:B------:R-:W-:Y:S04]  /*1ae30*/  STL.64 [R1+0x28], R10 ;  /* 0x0000280a01007387 */ /* 0x000fe80000100a00 */
[----:B-1----:R-:W-:Y:S04]  /*1ae40*/  STL.64 [R1+0x10], R16 ;  /* 0x0000101001007387 */ /* 0x002fe80000100a00 */
[----:B------:R-:W-:Y:S01]  /*1ae50*/  STL.64 [R1+0x18], R18 ;  /* 0x0000181201007387 */ /* 0x000fe20000100a00 */
[----:B0-----:R-:W-:-:S02]  /*1ae60*/  IMAD.MOV.U32 R9, RZ, RZ, R16 ;  /* 0x000000ffff097224 */ /* 0x001fc400078e0010 */
[----:B------:R-:W-:Y:S02]  /*1ae70*/  IMAD.MOV.U32 R8, RZ, RZ, R17 ;  /* 0x000000ffff087224 */ /* 0x000fe400078e0011 */
[----:B------:R-:W0:Y:S01]  /*1ae80*/  LDSM.16.M88.4 R16, [R2+UR5+0x8800] ;  /* 0x008800050210783b */ /* 0x000e220008000200 */
[----:B------:R-:W-:-:S05]  /*1ae90*/  LOP3.LUT R0, R0, 0x7, RZ, 0xc0, !PT ;  /* 0x0000000700007812 */ /* 0x000fca00078ec0ff */
[----:B------:R-:W-:Y:S01]  /*1aea0*/  IMAD R0, R0, 0x90, RZ ;  /* 0x0000009000007824 */ /* 0x000fe200078e02ff */
[----:B0-----:R-:W-:Y:S04]  /*1aeb0*/  STL.64 [R1], R16 ;  /* 0x0000001001007387 */ /* 0x001fe80000100a00 */
[----:B------:R-:W-:Y:S04]  /*1aec0*/  STL.64 [R1+0x8], R18 ;  /* 0x0000081201007387 */ /* 0x000fe80000100a00 */
[----:B------:R0:W-:Y:S01]  /*1aed0*/  STL [R1+0x22cc], R26 ;  /* 0x0022cc1a01007387 */ /* 0x0001e20000100800 */
[----:B------:R-:W-:Y:S01]  /*1aee0*/  IMAD.MOV.U32 R3, RZ, RZ, R17 ;  /* 0x000000ffff037224 */ /* 0x000fe200078e0011 */
[----:B0-----:R-:W-:-:S05]  /*1aef0*/  LOP3.LUT R26, R0, 0x30, R15, 0x78, !PT ;  /* 0x00000030001a7812 */ /* 0x001fca00078e780f */
[----:B------:R-:W0:Y:S04]  /*1af00*/  LDSM.16.M88.4 R16, [R26+UR5+0x9400] ;  /* 0x009400051a10783b */ /* 0x000e280008000200 */
[----:B------:R-:W-:Y:S04]  /*1af10*/  STL [R1+0x22c8], R27 ;  /* 0x0022c81b01007387 */ /* 0x000fe80000100800 */
[----:B------:R1:W-:Y:S04]  /*1af20*/  STL.64 [R1+0x2300], R24 ;  /* 0x0023001801007387 */ /* 0x0003e80000100a00 */
[----:B------:R-:W2:Y:S04]  /*1af30*/  LDSM.16.M88.4 R12, [R26+UR5+0x9000] ;  /* 0x009000051a0c783b */ /* 0x000ea80008000200 */
[----:B0-----:R0:W-:Y:S04]  /*1af40*/  STL.64 [R1+0x30], R16 ;  /* 0x0000301001007387 */ /* 0x0011e80000100a00 */
[----:B------:R3:W-:Y:S04]  /*1af50*/  STL.64 [R1+0x38], R18 ;  /* 0x0000381201007387 */ /* 0x0007e80000100a00 */
[----:B------:R-:W4:Y:S04]  /*1af60*/  LDL.LU.64 R20, [R1+0x6f0] ;  /* 0x0006f00001147983 */ /* 0x000f280000300a00 */
[----:B------:R-:W4:Y:S04]  /*1af70*/  LDL.LU.64 R22, [R1+0x6f8] ;  /* 0x0006f80001167983 */ /* 0x000f280000300a00 */
[----:B------:R-:W-:Y:S01]  /*1af80*/  STL [R1+0x2328], R26 ;  /* 0x0023281a01007387 */ /* 0x000fe20000100800 */
[----:B------:R-:W-:-:S02]  /*1af90*/  IMAD.MOV.U32 R2, RZ, RZ, R16 ;  /* 0x000000ffff027224 */ /* 0x000fc400078e0010 */
[----:B------:R-:W-:Y:S01]  /*1afa0*/  IMAD.MOV.U32 R0, RZ, RZ, R17 ;  /* 0x000000ffff007224 */ /* 0x000fe200078e0011 */
[----:B-1----:R-:W4:Y:S04]  /*1afb0*/  LDL.64 R24, [R1+0x20] ;  /* 0x0000200001187983 */ /* 0x002f280000100a00 */
[----:B0-----:R-:W2:Y:S04]  /*1afc0*/  LDL.LU.64 R16, [R1+0x630] ;  /* 0x0006300001107983 */ /* 0x001ea80000300a00 */
[----:B---3--:R-:W3:Y:S04]  /*1afd0*/  LDL.LU.64 R18, [R1+0x638] ;  /* 0x0006380001127983 */ /* 0x008ee80000300a00 */
[----:B---3--:R-:W-:Y:S04]  /*1afe0*/  STL.64 [R1+0x2310], R18 ;  /* 0x0023101201007387 */ /* 0x008fe80000100a00 */
[----:B--2---:R0:W-:Y:S02]  /*1aff0*/  STL.64 [R1+0x2308], R16 ;  /* 0x0023081001007387 */ /* 0x0041e40000100a00 */
[----:B0-----:R-:W-:-:S02]  /*1b000*/  IMAD.MOV.U32 R16, RZ, RZ, R9 ;  /* 0x000000ffff107224 */ /* 0x001fc400078e0009 */
[----:B------:R-:W-:Y:S02]  /*1b010*/  IMAD.MOV.U32 R17, RZ, RZ, R8 ;  /* 0x000000ffff117224 */ /* 0x000fe400078e0008 */
[----:B------:R-:W2:Y:S04]  /*1b020*/  LDL.LU.64 R8, [R1+0x580] ;  /* 0x0005800001087983 */ /* 0x000ea80000300a00 */
[----:B------:R-:W3:Y:S01]  /*1b030*/  LDL.LU.64 R10, [R1+0x588] ;  /* 0x00058800010a7983 */ /* 0x000ee20000300a00 */
[----:B----4-:R-:W-:Y:S03]  /*1b040*/  HMMA.16816.F32 R20, R4, R24, R20 ;  /* 0x000000180414723c */ /* 0x010fe60000001814 */
[----:B---3--:R-:W-:Y:S04]  /*1b050*/  STL.64 [R1+0x2320], R10 ;  /* 0x0023200a01007387 */ /* 0x008fe80000100a00 */
[----:B--2---:R0:W-:Y:S04]  /*1b060*/  STL.64 [R1+0x2318], R8 ;  /* 0x0023180801007387 */ /* 0x0041e80000100a00 */
[----:B0-----:R-:W2:Y:S04]  /*1b070*/  LDL.LU.64 R8, [R1+0x690] ;  /* 0x0006900001087983 */ /* 0x001ea80000300a00 */
[----:B------:R-:W2:Y:S04]  /*1b080*/  LDL.LU.64 R10, [R1+0x698] ;  /* 0x00069800010a7983 */ /* 0x000ea80000300a00 */
[----:B------:R-:W-:Y:S04]  /*1b090*/  STL.64 [R1+0x40], R12 ;  /* 0x0000400c01007387 */ /* 0x000fe80000100a00 */
[----:B------:R-:W-:Y:S04]  /*1b0a0*/  STL.64 [R1+0x48], R14 ;  /* 0x0000480e01007387 */ /* 0x000fe80000100a00 */
[----:B------:R-:W3:Y:S04]  /*1b0b0*/  LDL.LU R26, [R1+0x2328] ;  /* 0x00232800011a7983 */ /* 0x000ee80000300800 */
[----:B------:R-:W-:Y:S04]  /*1b0c0*/  STL.64 [R1+0x320], R20 ;  /* 0x0003201401007387 */ /* 0x000fe80000100a00 */
[----:B------:R-:W-:Y:S01]  /*1b0d0*/  STL [R1+0x328], R22 ;  /* 0x0003281601007387 */ /* 0x000fe20000100800 */
[----:B------:R-:W-:-:S02]  /*1b0e0*/  IMAD.MOV.U32 R29, RZ, RZ, R23 ;  /* 0x000000ffff1d7224 */ /* 0x000fc400078e0017 */
[----:B------:R-:W-:-:S03]  /*1b0f0*/  IMAD.MOV.U32 R28, RZ, RZ, R25 ;  /* 0x000000ffff1c7224 */ /* 0x000fc600078e0019 */
[----:B------:R-:W-:Y:S04]  /*1b100*/  STL [R1+0x2028], R29 ;  /* 0x0020281d01007387 */ /* 0x000fe80000100800 */
[----:B---3--:R-:W-:Y:S04]  /*1b110*/  LDSM.16.M88.4 R20, [R26+UR5+0x9800] ;  /* 0x009800051a14783b */ /* 0x008fe80008000200 */
[----:B------:R-:W0:Y:S01]  /*1b120*/  LDSM.16.M88.4 R24, [R26+UR5+0x9c00] ;  /* 0x009c00051a18783b */ /* 0x000e220008000200 */
[----:B--2---:R-:W-:Y:S03]  /*1b130*/  HMMA.16816.F32 R16, R4, R16, R8 ;  /* 0x000000100410723c */ /* 0x004fe60000001808 */
[----:B------:R-:W2:Y:S04]  /*1b140*/  LDL.LU.64 R10, [R1+0x2320] ;  /* 0x00232000010a7983 */ /* 0x000ea80000300a00 */
[----:B------:R-:W2:-:S12]  /*1b150*/  LDL.LU.64 R8, [R1+0x2318] ;  /* 0x0023180001087983 */ /* 0x000e980000300a00 */
[----:B------:R-:W-:Y:S04]  /*1b160*/  STL.64 [R1+0x310], R16 ;  /* 0x0003101001007387 */ /* 0x000fe80000100a00 */
[----:B------:R1:W-:Y:S04]  /*1b170*/  STL.64 [R1+0x318], R18 ;  /* 0x0003181201007387 */ /* 0x0003e80000100a00 */
[----:B-1----:R-:W3:Y:S04]  /*1b180*/  LDL.LU.64 R18, [R1+0x2310] ;  /* 0x0023100001127983 */ /* 0x002ee80000300a00 */
[----:B------:R-:W3:Y:S04]  /*1b190*/  LDL.LU.64 R16, [R1+0x2308] ;  /* 0x0023080001107983 */ /* 0x000ee80000300a00 */
[----:B0-----:R0:W-:Y:S04]  /*1b1a0*/  STL.64 [R1+0x80], R24 ;  /* 0x0000801801007387 */ /* 0x0011e80000100a00 */
[----:B------:R-:W-:Y:S04]  /*1b1b0*/  STL.64 [R1+0x88], R26 ;  /* 0x0000881a01007387 */ /* 0x000fe80000100a00 */
[----:B0-----:R-:W2:Y:S04]  /*1b1c0*/  LDL.LU.64 R24, [R1+0x2300] ;  /* 0x0023000001187983 */ /* 0x001ea80000300a00 */
[----:B------:R-:W-:Y:S04]  /*1b1d0*/  STL.64 [R1+0x70], R20 ;  /* 0x0000701401007387 */ /* 0x000fe80000100a00 */
[----:B------:R-:W-:Y:S04]  /*1b1e0*/  STL.64 [R1+0x78], R22 ;  /* 0x0000781601007387 */ /* 0x000fe80000100a00 */
[----:B------:R0:W-:Y:S04]  /*1b1f0*/  STL.64 [R1+0x22f0], R20 ;  /* 0x0022f01401007387 */ /* 0x0001e80000100a00 */
[----:B0-----:R-:W3:Y:S01]  /*1b200*/  LDL R20, [R1] ;  /* 0x0000000001147983 */ /* 0x001ee20000100800 */
[----:B------:R-:W-:-:S02]  /*1b210*/  IMAD.MOV.U32 R21, RZ, RZ, R3 ;  /* 0x000000ffff157224 */ /* 0x000fc400078e0003 */
[----:B------:R-:W-:-:S05]  /*1b220*/  IMAD.MOV.U32 R29, RZ, RZ, R27 ;  /* 0x000000ffff1d7224 */ /* 0x000fca00078e001b */
[----:B------:R0:W-:Y:S04]  /*1b230*/  STL [R1+0x20c0], R29 ;  /* 0x0020c01d01007387 */ /* 0x0001e80000100800 */
[----:B0-----:R-:W4:Y:S01]  /*1b240*/  LDL R29, [R1+0x11e0] ;  /* 0x0011e000011d7983 */ /* 0x001f220000100800 */
[C---:B---3--:R-:W-:Y:S03]  /*1b250*/  HMMA.16816.F32 R20, R4.reuse, R20, R16 ;  /* 0x000000140414723c */ /* 0x048fe60000001810 */
[----:B------:R-:W3:Y:S05]  /*1b260*/  LDL.LU R18, [R1+0x22f8] ;  /* 0x0022f80001127983 */ /* 0x000eea0000300800 */
[----:B--2---:R-:W-:Y:S11]  /*1b270*/  HMMA.16816.F32 R8, R4, R24, R8 ;  /* 0x000000180408723c */ /* 0x004ff60000001808 */
[----:B------:R0:W-:Y:S04]  /*1b280*/  STL.64 [R1+0x300], R20 ;  /* 0x0003001401007387 */ /* 0x0001e80000100a00 */
[----:B------:R1:W-:Y:S04]  /*1b290*/  STL.64 [R1+0x308], R22 ;  /* 0x0003081601007387 */ /* 0x0003e80000100a00 */
[----:B0-----:R-:W2:Y:S04]  /*1b2a0*/  LDL.LU.64 R20, [R1+0x4c0] ;  /* 0x0004c00001147983 */ /* 0x001ea80000300a00 */
[----:B-1----:R-:W2:Y:S04]  /*1b2b0*/  LDL.LU.64 R22, [R1+0x4c8] ;  /* 0x0004c80001167983 */ /* 0x002ea80000300a00 */
[----:B------:R-:W-:Y:S04]  /*1b2c0*/  STL.64 [R1+0x2f0], R8 ;  /* 0x0002f00801007387 */ /* 0x000fe80000100a00 */
[----:B------:R-:W-:Y:S04]  /*1b2d0*/  STL.64 [R1+0x2f8], R10 ;  /* 0x0002f80a01007387 */ /* 0x000fe80000100a00 */
[----:B---3--:R-:W0:Y:S04]  /*1b2e0*/  LDSM.16.MT88.4 R8, [R18+UR5+0x80] ;  /* 0x000080051208783b */ /* 0x008e280008004200 */
[----:B0-----:R-:W-:Y:S04]  /*1b2f0*/  STL.64 [R1+0x22e8], R10 ;  /* 0x0022e80a01007387 */ /* 0x001fe80000100a00 */
[----:B------:R0:W-:Y:S04]  /*1b300*/  STL.64 [R1+0x22e0], R8 ;  /* 0x0022e00801007387 */ /* 0x0001e80000100a00 */
[----:B0-----:R-:W3:Y:S04]  /*1b310*/  LDL.LU.64 R8, [R1+0x530] ;  /* 0x0005300001087983 */ /* 0x001ee80000300a00 */
[----:B------:R-:W3:Y:S01]  /*1b320*/  LDL.LU.64 R10, [R1+0x538] ;  /* 0x00053800010a7983 */ /* 0x000ee20000300a00 */
[----:B------:R-:W-:-:S02]  /*1b330*/  IMAD.MOV.U32 R26, RZ, RZ, R12 ;  /* 0x000000ffff1a7224 */ /* 0x000fc400078e000c */
[----:B------:R-:W-:Y:S01]  /*1b340*/  IMAD.MOV.U32 R27, RZ, RZ, R13 ;  /* 0x000000ffff1b7224 */ /* 0x000fe200078e000d */
[----:B---3--:R-:W-:Y:S01]  /*1b350*/  HMMA.16816.F32 R8, R4, R12, R8 ;  /* 0x0000000c0408723c */ /* 0x008fe20000001808 */
[----:B------:R-:W0:Y:S04]  /*1b360*/  LDSM.16.MT88.4 R12, [R18+UR5+0x100] ;  /* 0x00010005120c783b */ /* 0x000e280008004200 */
[----:B------:R-:W1:-:S14]  /*1b370*/  LDSM.16.MT88.4 R16, [R18+UR5+0x180] ;  /* 0x000180051210783b */ /* 0x000e5c0008004200 */
[----:B------:R3:W-:Y:S04]  /*1b380*/  STL.64 [R1+0x2e0], R8 ;  /* 0x0002e00801007387 */ /* 0x0007e80000100a00 */
[----:B------:R2:W-:Y:S04]  /*1b390*/  STL.64 [R1+0x2e8], R10 ;  /* 0x0002e80a01007387 */ /* 0x0005e80000100a00 */
[----:B---3--:R-:W3:Y:S04]  /*1b3a0*/  LDL.LU.64 R8, [R1+0x4b0] ;  /* 0x0004b00001087983 */ /* 0x008ee80000300a00 */
[----:B--2---:R-:W3:Y:S04]  /*1b3b0*/  LDL.LU.64 R10, [R1+0x4b8] ;  /* 0x0004b800010a7983 */ /* 0x004ee80000300a00 */
[----:B------:R-:W-:Y:S04]  /*1b3c0*/  STL.64 [R1+0x22d8], R26 ;  /* 0x0022d81a01007387 */ /* 0x000fe80000100a00 */
[----:B------:R2:W-:Y:S04]  /*1b3d0*/  STL.64 [R1+0x22d0], R24 ;  /* 0x0022d01801007387 */ /* 0x0005e80000100a00 */
[----:B--2---:R-:W2:Y:S04]  /*1b3e0*/  LDL.64 R24, [R1+0x80] ;  /* 0x0000800001187983 */ /* 0x004ea80000100a00 */
[----:B0-----:R-:W-:Y:S04]  /*1b3f0*/  STL.64 [R1+0x2280], R14 ;  /* 0x0022800e01007387 */ /* 0x001fe80000100a00 */
[----:B------:R0:W-:Y:S02]  /*1b400*/  STL.64 [R1+0x2278], R12 ;  /* 0x0022780c01007387 */ /* 0x0001e40000100a00 */
[----:B0-----:R-:W-:-:S02]  /*1b410*/  IMAD.MOV.U32 R12, RZ, RZ, R2 ;  /* 0x000000ffff0c7224 */ /* 0x001fc400078e0002 */
[----:B------:R-:W-:-:S07]  /*1b420*/  IMAD.MOV.U32 R13, RZ, RZ, R0 ;  /* 0x000000ffff0d7224 */ /* 0x000fce00078e0000 */
[----:B------:R-:W-:Y:S01]  /*1b430*/  HMMA.16816.F32 R12, R4, R12, R20 ;  /* 0x0000000c040c723c */ /* 0x000fe20000001814 */
[----:B------:R-:W3:-:S15]  /*1b440*/  LDL.LU.64 R20, [R1+0x22f0] ;  /* 0x0022f00001147983 */ /* 0x000ede0000300a00 */
[----:B------:R-:W-:-:S03]  /*1b450*/  NOP ;  /* 0x0000000000007918 */ /* 0x000fc60000000000 */
[----:B------:R-:W-:Y:S02]  /*1b460*/  IMAD.MOV.U32 R0, RZ, RZ, R15 ;  /* 0x000000ffff007224 */ /* 0x000fe400078e000f */
[----:B------:R-:W-:Y:S02]  /*1b470*/  IMAD.MOV.U32 R2, RZ, RZ, R14 ;  /* 0x000000ffff027224 */ /* 0x000fe400078e000e */
[----:B------:R-:W-:Y:S01]  /*1b480*/  IMAD.MOV.U32 R3, RZ, RZ, R13 ;  /* 0x000000ffff037224 */ /* 0x000fe200078e000d */
[----:B------:R0:W-:Y:S04]  /*1b490*/  STL [R1+0x2d0], R12 ;  /* 0x0002d00c01007387 */ /* 0x0001e80000100800 */
[----:B0-----:R-:W2:Y:S04]  /*1b4a0*/  LDL.LU.64 R12, [R1+0x360] ;  /* 0x00036000010c7983 */ /* 0x001ea80000300a00 */
[----:B------:R-:W2:Y:S04]  /*1b4b0*/  LDL.LU.64 R14, [R1+0x368] ;  /* 0x00036800010e7983 */ /* 0x000ea80000300a00 */
[----:B------:R-:W-:Y:S04]  /*1b4c0*/  STL [R1+0x1f60], R0 ;  /* 0x001f600001007387 */ /* 0x000fe80000100800 */
[----:B------:R-:W-:Y:S04]  /*1b4d0*/  STL [R1+0x1f5c], R2 ;  /* 0x001f5c0201007387 */ /* 0x000fe80000100800 */
[----:B------:R-:W-:Y:S04]  /*1b4e0*/  STL [R1+0x1f58], R3 ;  /* 0x001f580301007387 */ /* 0x000fe80000100800 */
[----:B-1----:R-:W-:Y:S04]  /*1b4f0*/  STL.64 [R1+0x2218], R18 ;  /* 0x0022181201007387 */ /* 0x002fe80000100a00 */
[----:B------:R0:W-:Y:S04]  /*1b500*/  STL.64 [R1+0x2210], R16 ;  /* 0x0022101001007387 */ /* 0x0001e80000100a00 */
[----:B0-----:R-:W2:Y:S01]  /*1b510*/  LDL.64 R16, [R1] ;  /* 0x0000000001107983 */ /* 0x001ea20000100a00 */
[----:B---3--:R-:W-:Y:S03]  /*1b520*/  HMMA.16816.F32 R20, R4, R20, R8 ;  /* 0x000000140414723c */ /* 0x008fe60000001808 */
[----:B------:R-:W3:Y:S04]  /*1b530*/  LDL.LU.64 R10, [R1+0x22e8] ;  /* 0x0022e800010a7983 */ /* 0x000ee80000300a00 */
[----:B------:R-:W3:-:S12]  /*1b540*/  LDL.LU.64 R8, [R1+0x22e0] ;  /* 0x0022e00001087983 */ /* 0x000ed80000300a00 */
[----:B------:R-:W-:Y:S04]  /*1b550*/  STL.64 [R1+0x2c0], R20 ;  /* 0x0002c01401007387 */ /* 0x000fe80000100a00 */
[----:B------:R-:W-:Y:S04]  /*1b560*/  STL.64 [R1+0x2c8], R22 ;  /* 0x0002c81601007387 */ /* 0x000fe80000100a00 */
[----:B----4-:R-:W0:Y:S04]  /*1b570*/  LDSM.16.MT88.4 R20, [R29+UR5] ;  /* 0x000000051d14783b */ /* 0x010e280008004200 */
[----:B0-----:R-:W-:Y:S04]  /*1b580*/  STL.64 [R1+0x2188], R22 ;  /* 0x0021881601007387 */ /* 0x001fe80000100a00 */
[----:B------:R0:W-:Y:S04]  /*1b590*/  STL.64 [R1+0x2180], R20 ;  /* 0x0021801401007387 */ /* 0x0001e80000100a00 */
[----:B0-----:R-:W4:Y:S01]  /*1b5a0*/  LDL.64 R20, [R1+0x70] ;  /* 0x0000700001147983 */ /* 0x001f220000100a00 */
[----:B--2---:R-:W-:Y:S03]  /*1b5b0*/  HMMA.16816.F32 R12, R4, R24, R12 ;  /* 0x00000018040c723c */ /* 0x004fe6000000180c */
[----:B------:R-:W0:Y:S01]  /*1b5c0*/  LDSM.16.MT88.4 R4, [R29+UR5+0x80] ;  /* 0x000080051d04783b */ /* 0x000e220008004200 */
[----:B------:R-:W-:-:S02]  /*1b5d0*/  IMAD.MOV.U32 R19, RZ, RZ, R24 ;  /* 0x000000ffff137224 */ /* 0x000fc400078e0018 */
[----:B------:R-:W-:-:S13]  /*1b5e0*/  IMAD.MOV.U32 R18, RZ, RZ, R25 ;  /* 0x000000ffff127224 */ /* 0x000fda00078e0019 */
[----:B------:R-:W-:Y:S02]  /*1b5f0*/  IMAD.MOV.U32 R3, RZ, RZ, R15 ;  /* 0x000000ffff037224 */ /* 0x000fe400078e000f */
[----:B------:R-:W-:Y:S02]  /*1b600*/  IMAD.MOV.U32 R2, RZ, RZ, R14 ;  /* 0x000000ffff027224 */ /* 0x000fe400078e000e */
[----:B------:R-:W-:Y:S01]  /*1b610*/  IMAD.MOV.U32 R0, RZ, RZ, R13 ;  /* 0x000000ffff007224 */ /* 0x000fe200078e000d */
[----:B----4-:R-:W-:Y:S04]  /*1b620*/  STL.64 [R1+0x2298], R20 ;  /* 0x0022981401007387 */ /* 0x010fe80000100a00 */
[----:B------:R1:W-:Y:S04]  /*1b630*/  STL [R1+0x210], R12 ;  /* 0x0002100c01007387 */ /* 0x0003e80000100800 */
[----:B------:R-:W3:Y:S04]  /*1b640*/  LDL.LU.64 R24, [R1+0x770] ;  /* 0x0007700001187983 */ /* 0x000ee80000300a00 */
[----:B------:R-:W3:Y:S04]  /*1b650*/  LDL.LU.64 R26, [R1+0x778] ;  /* 0x00077800011a7983 */ /* 0x000ee80000300a00 */
[----:B-1----:R-:W2:Y:S04]  /*1b660*/  LDL.LU.64 R12, [R1+0x6a0] ;  /* 0x0006a000010c7983 */ /* 0x002ea80000300a00 */
[----:B------:R-:W2:Y:S04]  /*1b670*/  LDL.LU.64 R14, [R1+0x6a8] ;  /* 0x0006a800010e7983 */ /* 0x000ea80000300a00 */
[----:B------:R-:W-:Y:S04]  /*1b680*/  STL [R1+0x1f6c], R3 ;  /* 0x001f6c0301007387 */ /* 0x000fe80000100800 */
[----:B------:R-:W-:Y:S04]  /*1b690*/  STL [R1+0x1f68], R2 ;  /* 0x001f680201007387 */ /* 0x000fe80000100800 */
[----:B------:R-:W-:Y:S04]  /*1b6a0*/  STL [R1+0x1f64], R0 ;  /* 0x001f640001007387 */ /* 0x000fe80000100800 */
[----:B------:R-:W-:Y:S04]  /*1b6b0*/  STL [R1+0x2240], R29 ;  /* 0x0022401d01007387 */ /* 0x000fe80000100800 */
[----:B0-----:R-:W-:Y:S04]  /*1b6c0*/  STL.64 [R1+0x2118], R6 ;  /* 0x0021180601007387 */ /* 0x001fe80000100a00 */
[----:B------:R0:W-:Y:S02]  /*1b6d0*/  STL.64 [R1+0x2110], R4 ;  /* 0x0021100401007387 */ /* 0x0001e40000100a00 */
[----:B0-----:R-:W-:-:S02]  /*1b6e0*/  IMAD.MOV.U32 R4, RZ, RZ, R19 ;  /* 0x000000ffff047224 */ /* 0x001fc400078e0013 */
[----:B------:R-:W-:-:S05]  /*1b6f0*/  IMAD.MOV.U32 R5, RZ, RZ, R18 ;  /* 0x000000ffff057224 */ /* 0x000fca00078e0012 */
[----:B------:R0:W-:Y:S04]  /*1b700*/  STL.64 [R1+0x22a0], R4 ;  /* 0x0022a00401007387 */ /* 0x0001e80000100a00 */
[----:B0-----:R-:W4:Y:S04]  /*1b710*/  LDL.LU.64 R4, [R1+0x720] ;  /* 0x0007200001047983 */ /* 0x001f280000300a00 */
[----:B------:R-:W4:Y:S04]  /*1b720*/  LDL.LU.64 R6, [R1+0x728] ;  /* 0x0007280001067983 */ /* 0x000f280000300a00 */
[----:B------:R-:W2:Y:S04]  /*1b730*/  LDL.64 R20, [R1+0x30] ;  /* 0x0000300001147983 */ /* 0x000ea80000100a00 */
[----:B--2---:R0:W-:Y:S04]  /*1b740*/  STL.64 [R1+0x22a8], R20 ;  /* 0x0022a81401007387 */ /* 0x0041e80000100a00 */
[----:B0-----:R-:W3:Y:S01]  /*1b750*/  LDL R20, [R1+0x20] ;  /* 0x0000200001147983 */ /* 0x001ee20000100800 */
[----:B------:R-:W-:-:S07]  /*1b760*/  IMAD.MOV.U32 R21, RZ, RZ, R28 ;  /* 0x000000ffff157224 */ /* 0x000fce00078e001c */
[----:B---3--:R-:W-:Y:S01]  /*1b770*/  HMMA.16816.F32 R20, R8, R20, R24 ;  /* 0x000000140814723c */ /* 0x008fe20000001818 */
[----:B------:R-:W2:Y:S04]  /*1b780*/  LDL.LU.64 R26, [R1+0x22d8] ;  /* 0x0022d800011a7983 */ /* 0x000ea80000300a00 */
[----:B------:R-:W3:-:S14]  /*1b790*/  LDL.LU.64 R24, [R1+0x22d0] ;  /* 0x0022d00001187983 */ /* 0x000edc0000300a00 */
[----:B------:R2:W-:Y:S04]  /*1b7a0*/  STL.64 [R1+0x200], R20 ;  /* 0x0002001401007387 */ /* 0x0005e80000100a00 */
[----:B------:R-:W-:Y:S01]  /*1b7b0*/  STL [R1+0x208], R22 ;  /* 0x0002081601007387 */ /* 0x000fe20000100800 */
[----:B--2---:R-:W-:Y:S02]  /*1b7c0*/  IMAD.MOV.U32 R20, RZ, RZ, R26 ;  /* 0x000000ffff147224 */ /* 0x004fe400078e001a */
[----:B------:R-:W-:Y:S01]  /*1b7d0*/  IMAD.MOV.U32 R21, RZ, RZ, R27 ;  /* 0x000000ffff157224 */ /* 0x000fe200078e001b */
[----:B------:R-:W2:Y:S04]  /*1b7e0*/  LDL.LU R26, [R1+0x22cc] ;  /* 0x0022cc00011a7983 */ /* 0x000ea80000300800 */
[----:B------:R-:W2:Y:S04]  /*1b7f0*/  LDL.LU R27, [R1+0x22c8] ;  /* 0x0022c800011b7983 */ /* 0x000ea80000300800 */
[----:B------:R0:W-:Y:S04]  /*1b800*/  STL.64 [R1+0x22c0], R20 ;  /* 0x0022c01401007387 */ /* 0x0001e80000100a00 */
[----:B0-----:R-:W4:Y:S01]  /*1b810*/  LDL.64 R20, [R1+0x10] ;  /* 0x0000100001147983 */ /* 0x001f220000100a00 */
[----:B------:R-:W-:-:S05]  /*1b820*/  IMAD.MOV.U32 R28, RZ, RZ, R23 ;  /* 0x000000ffff1c7224 */ /* 0x000fca00078e0017 */
[----:B------:R-:W-:Y:S01]  /*1b830*/  STL [R1+0x1f70], R28 ;  /* 0x001f701c01007387 */ /* 0x000fe20000100800 */
[C---:B------:R-:W-:Y:S08]  /*1b840*/  HMMA.16816.F32 R12, R8.reuse, R16, R12 ;  /* 0x00000010080c723c */ /* 0x040ff0000000180c */
[----:B----4-:R-:W-:-:S15]  /*1b850*/  HMMA.16816.F32 R4, R8, R20, R4 ;  /* 0x000000140804723c */ /* 0x010fde0000001804 */
[----:B------:R-:W-:-:S04]  /*1b860*/  NOP ;  /* 0x0000000000007918 */ /* 0x000fc80000000000 */
[----:B------:R0:W-:Y:S04]  /*1b870*/  STL.64 [R1+0x1f0], R4 ;  /* 0x0001f00401007387 */ /* 0x0001e80000100a00 */
[----:B------:R-:W-:Y:S01]  /*1b880*/  STL.64 [R1+0x1f8], R6 ;  /* 0x0001f80601007387 */ /* 0x000fe20000100a00 */
[----:B0-----:R-:W-:Y:S02]  /*1b890*/  IMAD.MOV.U32 R5, RZ, RZ, R20 ;  /* 0x000000ffff057224 */ /* 0x001fe400078e0014 */
[----:B------:R-:W-:Y:S02]  /*1b8a0*/  IMAD.MOV.U32 R4, RZ, RZ, R21 ;  /* 0x000000ffff047224 */ /* 0x000fe400078e0015 */
[----:B------:R-:W3:Y:S04]  /*1b8b0*/  LDL.LU.64 R20, [R1+0x610] ;  /* 0x0006100001147983 */ /* 0x000ee80000300a00 */
[----:B------:R-:W3:Y:S04]  /*1b8c0*/  LDL.LU.64 R22, [R1+0x618] ;  /* 0x0006180001167983 */ /* 0x000ee80000300a00 */
[----:B------:R0:W-:Y:S02]  /*1b8d0*/  STL.64 [R1+0x2248], R16 ;  /* 0x0022481001007387 */ /* 0x0001e40000100a00 */
[----:B0-----:R-:W-:-:S02]  /*1b8e0*/  IMAD.MOV.U32 R16, RZ, RZ, R5 ;  /* 0x000000ffff107224 */ /* 0x001fc400078e0005 */
[----:B------:R-:W-:Y:S02]  /*1b8f0*/  IMAD.MOV.U32 R17, RZ, RZ, R4 ;  /* 0x000000ffff117224 */ /* 0x000fe400078e0004 */
[----:B------:R-:W4:Y:S04]  /*1b900*/  LDL.LU.64 R4, [R1+0x510] ;  /* 0x0005100001047983 */ /* 0x000f280000300a00 */
[----:B------:R-:W2:Y:S01]  /*1b910*/  LDL.LU.64 R6, [R1+0x518] ;  /* 0x0005180001067983 */ /* 0x000ea20000300a00 */
[----:B------:R-:W-:Y:S02]  /*1b920*/  IMAD.MOV.U32 R28, RZ, RZ, R12 ;  /* 0x000000ffff1c7224 */ /* 0x000fe400078e000c */
[----:B------:R-:W-:Y:S02]  /*1b930*/  IMAD.MOV.U32 R3, RZ, RZ, R13 ;  /* 0x000000ffff037224 */ /* 0x000fe400078e000d */
[----:B------:R-:W-:-:S02]  /*1b940*/  IMAD.MOV.U32 R2, RZ, RZ, R14 ;  /* 0x000000ffff027224 */ /* 0x000fc400078e000e */
[----:B------:R-:W-:Y:S01]  /*1b950*/  IMAD.MOV.U32 R0, RZ, RZ, R15 ;  /* 0x000000ffff007224 */ /* 0x000fe200078e000f */
[----:B--2---:R-:W-:Y:S04]  /*1b960*/  STL.64 [R1+0x22b8], R6 ;  /* 0x0022b80601007387 */ /* 0x004fe80000100a00 */
[----:B----4-:R0:W-:Y:S04]  /*1b970*/  STL.64 [R1+0x22b0], R4 ;  /* 0x0022b00401007387 */ /* 0x0101e80000100a00 */
[----:B0-----:R-:W2:Y:S04]  /*1b980*/  LDL.LU.64 R4, [R1+0x570] ;  /* 0x0005700001047983 */ /* 0x001ea80000300a00 */
[----:B------:R-:W2:Y:S04]  /*1b990*/  LDL.LU.64 R6, [R1+0x578] ;  /* 0x0005780001067983 */ /* 0x000ea80000300a00 */
[----:B------:R-:W4:Y:S04]  /*1b9a0*/  LDL.LU.64 R12, [R1+0x350] ;  /* 0x00035000010c7983 */ /* 0x000f280000300a00 */
[----:B------:R-:W2:Y:S01]  /*1b9b0*/  LDL.LU.64 R14, [R1+0x358] ;  /* 0x00035800010e7983 */ /* 0x000ea20000300a00 */
[C---:B---3--:R-:W-:Y:S03]  /*1b9c0*/  HMMA.16816.F32 R20, R8.reuse, R24, R20 ;  /* 0x000000180814723c */ /* 0x048fe60000001814 */
[----:B--2---:R-:W-:Y:S04]  /*1b9d0*/  STL.64 [R1+0x2290], R14 ;  /* 0x0022900e01007387 */ /* 0x004fe80000100a00 */
[----:B----4-:R0:W-:Y:S04]  /*1b9e0*/  STL.64 [R1+0x2288], R12 ;  /* 0x0022880c01007387 */ /* 0x0101e80000100a00 */
[----:B0-----:R-:W2:Y:S04]  /*1b9f0*/  LDL.LU.64 R12, [R1+0x4f0] ;  /* 0x0004f000010c7983 */ /* 0x001ea80000300a00 */
[----:B------:R-:W2:Y:S04]  /*1ba00*/  LDL.LU.64 R14, [R1+0x4f8] ;  /* 0x0004f800010e7983 */ /* 0x000ea80000300a00 */
[----:B------:R0:W-:Y:S04]  /*1ba10*/  STL.64 [R1+0x2260], R16 ;  /* 0x0022601001007387 */ /* 0x0001e80000100a00 */
[----:B0-----:R-:W3:Y:S04]  /*1ba20*/  LDL.64 R16, [R1+0x20] ;  /* 0x0000200001107983 */ /* 0x001ee80000100a00 */
[----:B------:R-:W-:Y:S04]  /*1ba30*/  STL [R1+0x2244], R28 ;  /* 0x0022441c01007387 */ /* 0x000fe80000100800 */
[----:B------:R0:W-:Y:S04]  /*1ba40*/  STL.64 [R1+0x1d0], R20 ;  /* 0x0001d01401007387 */ /* 0x0001e80000100a00 */
[----:B------:R-:W-:Y:S04]  /*1ba50*/  STL.64 [R1+0x1d8], R22 ;  /* 0x0001d81601007387 */ /* 0x000fe80000100a00 */
[----:B0-----:R-:W4:Y:S04]  /*1ba60*/  LDL.LU.64 R20, [R1+0x22c0] ;  /* 0x0022c00001147983 */ /* 0x001f280000300a00 */
[----:B------:R-:W-:Y:S04]  /*1ba70*/  STL.64 [R1+0x2258], R26 ;  /* 0x0022581a01007387 */ /* 0x000fe80000100a00 */
[----:B------:R0:W-:Y:S04]  /*1ba80*/  STL.64 [R1+0x2250], R24 ;  /* 0x0022501801007387 */ /* 0x0001e80000100a00 */
[----:B0-----:R-:W2:Y:S04]  /*1ba90*/  LDL.LU.64 R24, [R1+0x6e0] ;  /* 0x0006e00001187983 */ /* 0x001ea80000300a00 */
[----:B------:R-:W2:Y:S01]  /*1baa0*/  LDL.LU.64 R26, [R1+0x6e8] ;  /* 0x0006e800011a7983 */ /* 0x000ea20000300a00 */
[C---:B----4-:R-:W-:Y:S03]  /*1bab0*/  HMMA.16816.F32 R20, R8.reuse, R20, R4 ;  /* 0x000000140814723c */ /* 0x050fe60000001804 */
[----:B--2---:R-:W-:Y:S04]  /*1bac0*/  STL.64 [R1+0x2270], R26 ;  /* 0x0022701a01007387 */ /* 0x004fe80000100a00 */
[----:B------:R0:W-:Y:S04]  /*1bad0*/  STL.64 [R1+0x2268], R24 ;  /* 0x0022681801007387 */ /* 0x0001e80000100a00 */
[----:B0-----:R-:W2:Y:S04]  /*1bae0*/  LDL.LU.64 R24, [R1+0x760] ;  /* 0x0007600001187983 */ /* 0x001ea80000300a00 */
[----:B------:R-:W2:Y:S04]  /*1baf0*/  LDL.LU.64 R26, [R1+0x768] ;  /* 0x00076800011a7983 */ /* 0x000ea80000300a00 */
[----:B------:R-:W4:Y:S04]  /*1bb00*/  LDL.LU.64 R6, [R1+0x22b8] ;  /* 0x0022b80001067983 */ /* 0x000f280000300a00 */
[----:B------:R-:W4:Y:S04]  /*1bb10*/  LDL.LU.64 R4, [R1+0x22b0] ;  /* 0x0022b00001047983 */ /* 0x000f280000300a00 */
[----:B------:R0:W-:Y:S04]  /*1bb20*/  STL.64 [R1+0x1c0], R20 ;  /* 0x0001c01401007387 */ /* 0x0001e80000100a00 */
[----:B------:R-:W-:Y:S04]  /*1bb30*/  STL.64 [R1+0x1c8], R22 ;  /* 0x0001c81601007387 */ /* 0x000fe80000100a00 */
[----:B0-----:R-:W4:Y:S02]  /*1bb40*/  LDL.LU.64 R20, [R1+0x22a8] ;  /* 0x0022a80001147983 */ /* 0x001f240000300a00 */
[----:B----4-:R-:W-:-:S15]  /*1bb50*/  HMMA.16816.F32 R4, R8, R20, R4 ;  /* 0x000000140804723c */ /* 0x010fde0000001804 */
[----:B------:R-:W-:-:S04]  /*1bb60*/  NOP ;  /* 0x0000000000007918 */ /* 0x000fc80000000000 */
[----:B------:R0:W-:Y:S04]  /*1bb70*/  STL.64 [R1+0x1b0], R4 ;  /* 0x0001b00401007387 */ /* 0x0001e80000100a00 */
[----:B------:R1:W-:Y:S04]  /*1bb80*/  STL.64 [R1+0x1b8], R6 ;  /* 0x0001b80601007387 */ /* 0x0003e80000100a00 */
[----:B0-----:R-:W4:Y:S01]  /*1bb90*/  LDL.LU.64 R4, [R1+0x22a0] ;  /* 0x0022a00001047983 */ /* 0x001f220000300a00 */
[----:B-1----:R-:W-:Y:S02]  /*1bba0*/  IMAD.MOV.U32 R7, RZ, RZ, R20 ;  /* 0x000000ffff077224 */ /* 0x002fe400078e0014 */
[----:B------:R-:W-:-:S02]  /*1bbb0*/  IMAD.MOV.U32 R6, RZ, RZ, R21 ;  /* 0x000000ffff067224 */ /* 0x000fc400078e0015 */
[----:B------:R-:W2:Y:S02]  /*1bbc0*/  LDL.LU.64 R20, [R1+0x2298] ;  /* 0x0022980001147983 */ /* 0x000ea40000300a00 */
[----:B--2---:R-:W-:-:S15]  /*1bbd0*/  HMMA.16816.F32 R12, R8, R20, R12 ;  /* 0x00000014080c723c */ /* 0x004fde000000180c */
[----:B------:R-:W-:-:S04]  /*1bbe0*/  NOP ;  /* 0x0000000000007918 */ /* 0x000fc80000000000 */
[----:B------:R-:W-:Y:S04]  /*1bbf0*/  STL.64 [R1+0x1a0], R12 ;  /* 0x0001a00c01007387 */ /* 0x000fe80000100a00 */
[----:B------:R0:W-:Y:S04]  /*1bc00*/  STL.64 [R1+0x1a8], R14 ;  /* 0x0001a80e01007387 */ /* 0x0001e80000100a00 */
[----:B0-----:R-:W4:Y:S04]  /*1bc10*/  LDL.LU.64 R14, [R1+0x2290] ;  /* 0x00229000010e7983 */ /* 0x001f280000300a00 */
[----:B------:R-:W4:Y:S04]  /*1bc20*/  LDL.LU.64 R12, [R1+0x2288] ;  /* 0x00228800010c7983 */ /* 0x000f280000300a00 */
[----:B------:R0:W-:Y:S01]  /*1bc30*/  STL.64 [R1+0x2220], R20 ;  /* 0x0022201401007387 */ /* 0x0001e20000100a00 */
[----:B----4-:R-:W-:Y:S03]  /*1bc40*/  HMMA.16816.F32 R8, R8, R4, R12 ;  /* 0x000000040808723c */ /* 0x010fe6000000180c */
[----:B------:R-:W2:Y:S04]  /*1bc50*/  LDL.LU.64 R14, [R1+0x2280] ;  /* 0x00228000010e7983 */ /* 0x000ea80000300a00 */
[----:B------:R-:W2:Y:S01]  /*1bc60*/  LDL.LU.64 R12, [R1+0x2278] ;  /* 0x00227800010c7983 */ /* 0x000ea20000300a00 */
[----:B0-----:R-:W-:-:S02]  /*1bc70*/  IMAD.MOV.U32 R20, RZ, RZ, R7 ;  /* 0x000000ffff147224 */ /* 0x001fc400078e0007 */
[----:B------:R-:W-:Y:S02]  /*1bc80*/  IMAD.MOV.U32 R21, RZ, RZ, R6 ;  /* 0x000000ffff157224 */ /* 0x000fe400078e0006 */
[----:B---3--:R-:W-:Y:S02]  /*1bc90*/  IMAD.MOV.U32 R23, RZ, RZ, R16 ;  /* 0x000000ffff177224 */ /* 0x008fe400078e0010 */
[----:B------:R-:W-:-:S05]  /*1bca0*/  IMAD.MOV.U32 R22, RZ, RZ, R17 ;  /* 0x000000ffff167224 */ /* 0x000fca00078e0011 */
[----:B------:R0:W-:Y:S04]  /*1bcb0*/  STL.64 [R1+0x100], R8 ;  /* 0x0001000801007387 */ /* 0x0001e80000100a00 */
[----:B------:R1:W-:Y:S04]  /*1bcc0*/  STL.64 [R1+0x108], R10 ;  /* 0x0001080a01007387 */ /* 0x0003e80000100a00 */
[----:B0-----:R-:W3:Y:S04]  /*1bcd0*/  LDL.LU.64 R8, [R1+0x5c0] ;  /* 0x0005c00001087983 */ /* 0x001ee80000300a00 */
[----:B-1----:R-:W3:Y:S04]  /*1bce0*/  LDL.LU.64 R10, [R1+0x5c8] ;  /* 0x0005c800010a7983 */ /* 0x002ee80000300a00 */
[----:B------:R0:W-:Y:S04]  /*1bcf0*/  STL.64 [R1+0x2238], R4 ;  /* 0x0022380401007387 */ /* 0x0001e80000100a00 */
[----:B0-----:R-:W4:Y:S04]  /*1bd00*/  LDL.LU.64 R4, [R1+0x660] ;  /* 0x0006600001047983 */ /* 0x001f280000300a00 */
[----:B------:R-:W4:Y:S01]  /*1bd10*/  LDL.LU.64 R6, [R1+0x668] ;  /* 0x0006680001067983 */ /* 0x000f220000300a00 */
[----:B--2---:R-:W-:-:S15]  /*1bd20*/  HMMA.16816.F32 R24, R12, R16, R24 ;  /* 0x000000100c18723c */ /* 0x004fde0000001818 */
[----:B------:R-:W-:-:S04]  /*1bd30*/  NOP ;  /* 0x0000000000007918 */ /* 0x000fc80000000000 */
[----:B------:R-:W-:Y:S04]  /*1bd40*/  STL.64 [R1+0xf0], R24 ;  /* 0x0000f01801007387 */ /* 0x000fe80000100a00 */
[----:B------:R0:W-:Y:S04]  /*1bd50*/  STL.64 [R1+0xf8], R26 ;  /* 0x0000f81a01007387 */ /* 0x0001e80000100a00 */
[----:B0-----:R-:W2:Y:S04]  /*1bd60*/  LDL.LU.64 R26, [R1+0x2270] ;  /* 0x00227000011a7983 */ /* 0x001ea80000300a00 */
[----:B------:R-:W2:Y:S04]  /*1bd70*/  LDL.LU.64 R24, [R1+0x2268] ;  /* 0x0022680001187983 */ /* 0x000ea80000300a00 */
[----:B------:R-:W2:Y:S02]  /*1bd80*/  LDL.LU.64 R16, [R1+0x2260] ;  /* 0x0022600001107983 */ /* 0x000ea40000300a00 */
[----:B--2---:R-:W-:Y:S02]  /*1bd90*/  HMMA.16816.F32 R16, R12, R16, R24 ;  /* 0x000000100c10723c */ /* 0x004fe40000001818 */
[----:B------:R-:W2:Y:S04]  /*1bda0*/  LDL.LU.64 R26, [R1+0x2258] ;  /* 0x00225800011a7983 */ /* 0x000ea80000300a00 */
[----:B------:R-:W3:-:S13]  /*1bdb0*/  LDL.LU.64 R24, [R1+0x2250] ;  /* 0x0022500001187983 */ /* 0x000eda0000300a00 */
[----:B------:R0:W-:Y:S04]  /*1bdc0*/  STL.64 [R1+0xe0], R16 ;  /* 0x0000e01001007387 */ /* 0x0001e80000100a00 */
[----:B------:R-:W-:Y:S04]  /*1bdd0*/  STL.64 [R1+0xe8], R18 ;  /* 0x0000e81201007387 */ /* 0x000fe80000100a00 */
[----:B0-----:R-:W4:Y:S02]  /*1bde0*/  LDL.LU.64 R16, [R1+0x2248] ;  /* 0x0022480001107983 */ /* 0x001f240000300a00 */
[----:B----4-:R-:W-:Y:S01]  /*1bdf0*/  HMMA.16816.F32 R4, R12, R16, R4 ;  /* 0x000000100c04723c */ /* 0x010fe20000001804 */
[----:B------:R-:W-:-:S02]  /*1be00*/  IMAD.MOV.U32 R28, RZ, RZ, R16 ;  /* 0x000000ffff1c7224 */ /* 0x000fc400078e0010 */
[----:B------:R-:W-:-:S15]  /*1be10*/  IMAD.MOV.U32 R29, RZ, RZ, R17 ;  /* 0x000000ffff1d7224 */ /* 0x000fde00078e0011 */
[----:B------:R-:W-:Y:S01]  /*1be20*/  NOP ;  /* 0x0000000000007918 */ /* 0x000fe20000000000 */
[----:B------:R0:W-:Y:S04]  /*1be30*/  STL.64 [R1+0xd0], R4 ;  /* 0x0000d00401007387 */ /* 0x0001e80000100a00 */
[----:B------:R1:W-:Y:S04]  /*1be40*/  STL.64 [R1+0xd8], R6 ;  /* 0x0000d80601007387 */ /* 0x0003e80000100a00 */
[----:B0-----:R-:W4:Y:S04]  /*1be50*/  LDL.LU.64 R4, [R1+0x550] ;  /* 0x0005500001047983 */ /* 0x001f280000300a00 */
[----:B-1----:R-:W4:Y:S04]  /*1be60*/  LDL.LU.64 R6, [R1+0x558] ;  /* 0x0005580001067983 */ /* 0x002f280000300a00 */
[----:B------:R-:W2:Y:S04]  /*1be70*/  LDL.LU.64 R16, [R1+0x340] ;  /* 0x0003400001107983 */ /* 0x000ea80000300a00 */
[----:B------:R-:W2:Y:S01]  /*1be80*/  LDL.LU.64 R18, [R1+0x348] ;  /* 0x0003480001127983 */ /* 0x000ea20000300a00 */
[----:B---3--:R-:W-:Y:S03]  /*1be90*/  HMMA.16816.F32 R8, R12, R24, R8 ;  /* 0x000000180c08723c */ /* 0x008fe60000001808 */
[----:B--2---:R-:W-:Y:S04]  /*1bea0*/  STL.64 [R1+0x2230], R18 ;  /* 0x0022301201007387 */ /* 0x004fe80000100a00 */
[----:B------:R0:W-:Y:S04]  /*1beb0*/  STL.64 [R1+0x2228], R16 ;  /* 0x0022281001007387 */ /* 0x0001e80000100a00 */
[----:B0-----:R-:W2:Y:S04]  /*1bec0*/  LDL.LU.64 R16, [R1+0x230] ;  /* 0x0002300001107983 */ /* 0x001ea80000300a00 */
[----:B------:R-:W2:Y:S04]  /*1bed0*/  LDL.LU.64 R18, [R1+0x238] ;  /* 0x0002380001127983 */ /* 0x000ea80000300a00 */
[----:B------:R0:W-:Y:S04]  /*1bee0*/  STL.64 [R1+0xc0], R8 ;  /* 0x0000c00801007387 */ /* 0x0001e80000100a00 */
[----:B------:R1:W-:Y:S04]  /*1bef0*/  STL.64 [R1+0xc8], R10 ;  /* 0x0000c80a01007387 */ /* 0x0003e80000100a00 */
[----:B0-----:R-:W3:Y:S04]  /*1bf00*/  LDL.LU.64 R8, [R1+0x260] ;  /* 0x0002600001087983 */ /* 0x001ee80000300a00 */
[----:B-1----:R-:W3:Y:S04]  /*1bf10*/  LDL.LU.64 R10, [R1+0x268] ;  /* 0x00026800010a7983 */ /* 0x002ee80000300a00 */
[----:B------:R-:W-:Y:S04]  /*1bf20*/  STL.64 [R1+0x21d0], R26 ;  /* 0x0021d01a01007387 */ /* 0x000fe80000100a00 */
[----:B------:R0:W-:Y:S02]  /*1bf30*/  STL.64 [R1+0x21c8], R24 ;  /* 0x0021c81801007387 */ /* 0x0001e40000100a00 */
[----:B0-----:R-:W-:-:S02]  /*1bf40*/  IMAD.MOV.U32 R24, RZ, RZ, R28 ;  /* 0x000000ffff187224 */ /* 0x001fc400078e001c */
[----:B------:R-:W-:Y:S01]  /*1bf50*/  IMAD.MOV.U32 R25, RZ, RZ, R29 ;  /* 0x000000ffff197224 */ /* 0x000fe200078e001d */
[----:B------:R-:W2:Y:S04]  /*1bf60*/  LDL.LU R28, [R1+0x2244] ;  /* 0x00224400011c7983 */ /* 0x000ea80000300800 */
[----:B------:R-:W2:Y:S04]  /*1bf70*/  LDL.LU R29, [R1+0x2240] ;  /* 0x00224000011d7983 */ /* 0x000ea80000300800 */
[----:B------:R0:W-:Y:S04]  /*1bf80*/  STL.64 [R1+0x21e8], R24 ;  /* 0x0021e81801007387 */ /* 0x0001e80000100a00 */
[----:B0-----:R-:W2:Y:S04]  /*1bf90*/  LDL.64 R24, [R1+0x10] ;  /* 0x0000100001187983 */ /* 0x001ea80000100a00 */
[----:B--2---:R0:W-:Y:S04]  /*1bfa0*/  STL.64 [R1+0x21f8], R24 ;  /* 0x0021f81801007387 */ /* 0x0041e80000100a00 */
[----:B0-----:R-:W4:Y:S02]  /*1bfb0*/  LDL.64 R24, [R1+0x40] ;  /* 0x0000400001187983 */ /* 0x001f240000100a00 */
[----:B----4-:R-:W-:-:S15]  /*1bfc0*/  HMMA.16816.F32 R4, R12, R24, R4 ;  /* 0x000000180c04723c */ /* 0x010fde0000001804 */
[----:B------:R-:W-:-:S04]  /*1bfd0*/  NOP ;  /* 0x0000000000007918 */ /* 0x000fc80000000000 */
[----:B------:R0:W-:Y:S04]  /*1bfe0*/  STL.64 [R1+0x180], R4 ;  /* 0x0001800401007387 */ /* 0x0001e80000100a00 */
[----:B------:R1:W-:Y:S04]  /*1bff0*/  STL.64 [R1+0x188], R6 ;  /* 0x0001880601007387 */ /* 0x0003e80000100a00 */
[----:B0-----:R-:W3:Y:S01]  /*1c000*/  LDL.LU.64 R4, [R1+0x2238] ;  /* 0x0022380001047983 */ /* 0x001ee20000300a00 */
[----:B-1----:R-:W-:Y:S02]  /*1c010*/  IMAD.MOV.U32 R7, RZ, RZ, R24 ;  /* 0x000000ffff077224 */ /* 0x002fe400078e0018 */
[----:B------:R-:W-:-:S02]  /*1c020*/  IMAD.MOV.U32 R6, RZ, RZ, R25 ;  /* 0x000000ffff067224 */ /* 0x000fc400078e0019 */
[----:B------:R-:W-:Y:S02]  /*1c030*/  IMAD.MOV.U32 R24, RZ, RZ, R23 ;  /* 0x000000ffff187224 */ /* 0x000fe400078e0017 */
[----:B------:R-:W-:Y:S02]  /*1c040*/  IMAD.MOV.U32 R25, RZ, RZ, R22 ;  /* 0x000000ffff197224 */ /* 0x000fe400078e0016 */
[----:B------:R-:W-:Y:S01]  /*1c050*/  HMMA.16816.F32 R20, R12, R20, R16 ;  /* 0x000000140c14723c */ /* 0x000fe20000001810 */
[----:B------:R-:W2:Y:S04]  /*1c060*/  LDL.LU.64 R18, [R1+0x2230] ;  /* 0x0022300001127983 */ /* 0x000ea80000300a00 */
[----:B------:R-:W2:-:S14]  /*1c070*/  LDL.LU.64 R16, [R1+0x2228] ;  /* 0x0022280001107983 */ /* 0x000e9c0000300a00 */
[----:B------:R0:W-:Y:S04]  /*1c080*/  STL.64 [R1+0x230], R20 ;  /* 0x0002301401007387 */ /* 0x0001e80000100a00 */
[----:B------:R-:W-:Y:S04]  /*1c090*/  STL.64 [R1+0x238], R22 ;  /* 0x0002381601007387 */ /* 0x000fe80000100a00 */
[----:B0-----:R-:W2:Y:S02]  /*1c0a0*/  LDL.LU.64 R20, [R1+0x2220] ;  /* 0x0022200001147983 */ /* 0x001ea40000300a00 */
[----:B--2---:R-:W-:-:S15]  /*1c0b0*/  HMMA.16816.F32 R16, R12, R20, R16 ;  /* 0x000000140c10723c */ /* 0x004fde0000001810 */
[----:B------:R-:W-:-:S04]  /*1c0c0*/  NOP ;  /* 0x0000000000007918 */ /* 0x000fc80000000000 */
[----:B------:R-:W-:Y:S04]  /*1c0d0*/  STL.64 [R1+0x360], R16 ;  /* 0x0003601001007387 */ /* 0x000fe80000100a00 */
[----:B------:R0:W-:Y:S04]  /*1c0e0*/  STL.64 [R1+0x368], R18 ;  /* 0x0003681201007387 */ /* 0x0001e80000100a00 */
[----:B0-----:R-:W2:Y:S04]  /*1c0f0*/  LDL.LU.64 R18, [R1+0x2218] ;  /* 0x0022180001127983 */ /* 0x001ea80000300a00 */
[----:B------:R-:W2:Y:S04]  /*1c100*/  LDL.LU.64 R16, [R1+0x2210] ;  /* 0x0022100001107983 */ /* 0x000ea80000300a00 */
[----:B------:R0:W-:Y:S04]  /*1c110*/  STL.64 [R1+0x21a0], R20 ;  /* 0x0021a01401007387 */ /* 0x0001e80000100a00 */
[----:B0-----:R-:W4:Y:S01]  /*1c120*/  LDL.64 R20, [R1+0x30] ;  /* 0x0000300001147983 */ /* 0x001f220000100a00 */
[----:B---3--:R-:W-:Y:S03]  /*1c130*/  HMMA.16816.F32 R8, R12, R4, R8 ;  /* 0x000000040c08723c */ /* 0x008fe60000001808 */
[----:B----4-:R0:W-:Y:S02]  /*1c140*/  STL.64 [R1+0x21a8], R20 ;  /* 0x0021a81401007387 */ /* 0x0101e40000100a00 */
[----:B0-----:R-:W-:-:S02]  /*1c150*/  IMAD.MOV.U32 R20, RZ, RZ, R7 ;  /* 0x000000ffff147224 */ /* 0x001fc400078e0007 */
[----:B------:R-:W-:-:S05]  /*1c160*/  IMAD.MOV.U32 R21, RZ, RZ, R6 ;  /* 0x000000ffff157224 */ /* 0x000fca00078e0006 */
[----:B------:R-:W-:Y:S04]  /*1c170*/  STL.64 [R1+0x21c0], R20 ;  /* 0x0021c01401007387 */ /* 0x000fe80000100a00 */
[----:B------:R0:W-:Y:S04]  /*1c180*/  STL.64 [R1+0x21f0], R4 ;  /* 0x0021f00401007387 */ /* 0x0001e80000100a00 */
[----:B0-----:R-:W3:Y:S04]  /*1c190*/  LDL.LU.64 R4, [R1+0x6c0] ;  /* 0x0006c00001047983 */ /* 0x001ee80000300a00 */
[----:B------:R-:W-:Y:S04]  /*1c1a0*/  STL.64 [R1+0x350], R8 ;  /* 0x0003500801007387 */ /* 0x000fe80000100a00 */
[----:B------:R-:W-:Y:S04]  /*1c1b0*/  STL.64 [R1+0x358], R10 ;  /* 0x0003580a01007387 */ /* 0x000fe80000100a00 */
[----:B------:R-:W4:Y:S04]  /*1c1c0*/  LDL.LU.64 R6, [R1+0x6c8] ;  /* 0x0006c80001067983 */ /* 0x000f280000300a00 */
[----:B----4-:R-:W-:Y:S04]  /*1c1d0*/  STL.64 [R1+0x2208], R6 ;  /* 0x0022080601007387 */ /* 0x010fe80000100a00 */
[----:B---3--:R0:W-:Y:S04]  /*1c1e0*/  STL.64 [R1+0x2200], R4 ;  /* 0x0022000401007387 */ /* 0x0081e80000100a00 */
[----:B0-----:R-:W2:Y:S04]  /*1c1f0*/  LDL.LU.64 R4, [R1+0x740] ;  /* 0x0007400001047983 */ /* 0x001ea80000300a00 */
[----:B------:R-:W2:Y:S04]  /*1c200*/  LDL.LU.64 R6, [R1+0x748] ;  /* 0x0007480001067983 */ /* 0x000ea80000300a00 */
[----:B------:R-:W3:Y:S04]  /*1c210*/  LDL.LU.64 R20, [R1+0x590] ;  /* 0x0005900001147983 */ /* 0x000ee80000300a00 */
[----:B------:R-:W4:Y:S04]  /*1c220*/  LDL.LU.64 R22, [R1+0x598] ;  /* 0x0005980001167983 */ /* 0x000f280000300a00 */
[----:B----4-:R-:W-:Y:S04]  /*1c230*/  STL.64 [R1+0x21e0], R22 ;  /* 0x0021e01601007387 */ /* 0x010fe80000100a00 */
[----:B---3--:R0:W-:Y:S04]  /*1c240*/  STL.64 [R1+0x21d8], R20 ;  /* 0x0021d81401007387 */ /* 0x0081e80000100a00 */
[----:B0-----:R-:W3:Y:S04]  /*1c250*/  LDL.LU.64 R20, [R1+0x640] ;  /* 0x0006400001147983 */ /* 0x001ee80000300a00 */
[----:B------:R-:W3:Y:S04]  /*1c260*/  LDL.LU.64 R22, [R1+0x648] ;  /* 0x0006480001167983 */ /* 0x000ee80000300a00 */
[----:B------:R-:W4:Y:S04]  /*1c270*/  LDL.LU.64 R8, [R1+0x250] ;  /* 0x0002500001087983 */ /* 0x000f280000300a00 */
[----:B------:R-:W3:Y:S01]  /*1c280*/  LDL.LU.64 R10, [R1+0x258] ;  /* 0x00025800010a7983 */ /* 0x000ee20000300a00 */
[C---:B--2---:R-:W-:Y:S03]  /*1c290*/  HMMA.16816.F32 R24, R16.reuse, R24, R4 ;  /* 0x000000181018723c */ /* 0x044fe60000001804 */
[----:B---3--:R-:W-:Y:S04]  /*1c2a0*/  STL.64 [R1+0x21b8], R10 ;  /* 0x0021b80a01007387 */ /* 0x008fe80000100a00 */
[----:B----4-:R0:W-:Y:S04]  /*1c2b0*/  STL.64 [R1+0x21b0], R8 ;  /* 0x0021b00801007387 */ /* 0x0101e80000100a00 */
        /* <DEDUP_REMOVED lines=21> */
[----:B--2---:R-:W-:Y:S02]  /*1c410*/  HMMA.16816.F32 R24, R16, R24, R20 ;  /* 0x000000181018723c */ /* 0x004fe40000001814 */
[----:B------:R-:W2:Y:S04]  /*1c420*/  LDL.LU.64 R22, [R1+0x21e0] ;  /* 0x0021e00001167983 */ /* 0x000ea80000300a00 */
[----:B------:R-:W2:-:S13]  /*1c430*/  LDL.LU.64 R20, [R1+0x21d8] ;  /* 0x0021d80001147983 */ /* 0x000e9a0000300a00 */
[----:B------:R-:W-:Y:S04]  /*1c440*/  STL.64 [R1+0x420], R24 ;  /* 0x0004201801007387 */ /* 0x000fe80000100a00 */
[----:B------:R0:W-:Y:S04]  /*1c450*/  STL.64 [R1+0x428], R26 ;  /* 0x0004281a01007387 */ /* 0x0001e80000100a00 */
[----:B0-----:R-:W2:Y:S04]  /*1c460*/  LDL.LU.64 R26, [R1+0x21d0] ;  /* 0x0021d000011a7983 */ /* 0x001ea80000300a00 */
[----:B------:R-:W2:Y:S02]  /*1c470*/  LDL.LU.64 R24, [R1+0x21c8] ;  /* 0x0021c80001187983 */ /* 0x000ea40000300a00 */
[----:B--2---:R-:W-:-:S15]  /*1c480*/  HMMA.16816.F32 R20, R16, R24, R20 ;  /* 0x000000181014723c */ /* 0x004fde0000001814 */
[----:B------:R-:W-:-:S04]  /*1c490*/  NOP ;  /* 0x0000000000007918 */ /* 0x000fc80000000000 */
[----:B------:R0:W-:Y:S04]  /*1c4a0*/  STL.64 [R1+0x410], R20 ;  /* 0x0004101401007387 */ /* 0x0001e80000100a00 */
[----:B------:R-:W-:Y:S04]  /*1c4b0*/  STL.64 [R1+0x418], R22 ;  /* 0x0004181601007387 */ /* 0x000fe80000100a00 */
[----:B0-----:R-:W2:Y:S04]  /*1c4c0*/  LDL.LU.64 R20, [R1+0x21c0] ;  /* 0x0021c00001147983 */ /* 0x001ea80000300a00 */
[----:B------:R-:W-:Y:S04]  /*1c4d0*/  STL.64 [R1+0x2168], R26 ;  /* 0x0021681a01007387 */ /* 0x000fe80000100a00 */
[----:B------:R0:W-:Y:S04]  /*1c4e0*/  STL.64 [R1+0x2160], R24 ;  /* 0x0021601801007387 */ /* 0x0001e80000100a00 */
[----:B0-----:R-:W3:Y:S01]  /*1c4f0*/  LDL.64 R24, [R1+0x20] ;  /* 0x0000200001187983 */ /* 0x001ee20000100a00 */
[----:B--2---:R-:W-:Y:S03]  /*1c500*/  HMMA.16816.F32 R20, R16, R20, R8 ;  /* 0x000000141014723c */ /* 0x004fe60000001808 */
[----:B------:R-:W2:Y:S04]  /*1c510*/  LDL.LU.64 R10, [R1+0x21b8] ;  /* 0x0021b800010a7983 */ /* 0x000ea80000300a00 */
[----:B------:R-:W2:-:S12]  /*1c520*/  LDL.LU.64 R8, [R1+0x21b0] ;  /* 0x0021b00001087983 */ /* 0x000e980000300a00 */
[----:B------:R0:W-:Y:S04]  /*1c530*/  STL.64 [R1+0x400], R20 ;  /* 0x0004001401007387 */ /* 0x0001e80000100a00 */
[----:B------:R-:W-:Y:S04]  /*1c540*/  STL.64 [R1+0x408], R22 ;  /* 0x0004081601007387 */ /* 0x000fe80000100a00 */
[----:B0-----:R-:W2:Y:S02]  /*1c550*/  LDL.LU.64 R20, [R1+0x21a8] ;  /* 0x0021a80001147983 */ /* 0x001ea40000300a00 */
[----:B--2---:R-:W-:-:S15]  /*1c560*/  HMMA.16816.F32 R8, R16, R20, R8 ;  /* 0x000000141008723c */ /* 0x004fde0000001808 */
[----:B------:R-:W-:-:S04]  /*1c570*/  NOP ;  /* 0x0000000000007918 */ /* 0x000fc80000000000 */
[----:B------:R-:W-:Y:S04]  /*1c580*/  STL.64 [R1+0x3f0], R8 ;  /* 0x0003f00801007387 */ /* 0x000fe80000100a00 */
[----:B------:R0:W-:Y:S02]  /*1c590*/  STL.64 [R1+0x3f8], R10 ;  /* 0x0003f80a01007387 */ /* 0x0001e40000100a00 */
[----:B0-----:R-:W-:Y:S02]  /*1c5a0*/  IMAD.MOV.U32 R11, RZ, RZ, R20 ;  /* 0x000000ffff0b7224 */ /* 0x001fe400078e0014 */
[----:B------:R-:W-:Y:S02]  /*1c5b0*/  IMAD.MOV.U32 R10, RZ, RZ, R21 ;  /* 0x000000ffff0a7224 */ /* 0x000fe400078e0015 */
[----:B------:R-:W3:Y:S02]  /*1c5c0*/  LDL.LU.64 R20, [R1+0x21a0] ;  /* 0x0021a00001147983 */ /* 0x000ee40000300a00 */
[----:B---3--:R-:W-:-:S15]  /*1c5d0*/  HMMA.16816.F32 R12, R16, R20, R12 ;  /* 0x00000014100c723c */ /* 0x008fde000000180c */
[----:B------:R-:W-:-:S04]  /*1c5e0*/  NOP ;  /* 0x0000000000007918 */ /* 0x000fc80000000000 */
[----:B------:R-:W-:Y:S04]  /*1c5f0*/  STL.64 [R1+0x3e0], R12 ;  /* 0x0003e00c01007387 */ /* 0x000fe80000100a00 */
[----:B------:R0:W-:Y:S04]  /*1c600*/  STL.64 [R1+0x3e8], R14 ;  /* 0x0003e80e01007387 */ /* 0x0001e80000100a00 */
[----:B0-----:R-:W2:Y:S04]  /*1c610*/  LDL.LU.64 R14, [R1+0x2198] ;  /* 0x00219800010e7983 */ /* 0x001ea80000300a00 */
[----:B------:R-:W2:Y:S01]  /*1c620*/  LDL.LU.64 R12, [R1+0x2190] ;  /* 0x00219000010c7983 */ /* 0x000ea20000300a00 */
[----:B------:R-:W-:-:S02]  /*1c630*/  IMAD.MOV.U32 R9, RZ, RZ, R20 ;  /* 0x000000ffff097224 */ /* 0x000fc400078e0014 */
[----:B------:R-:W-:Y:S01]  /*1c640*/  IMAD.MOV.U32 R8, RZ, RZ, R21 ;  /* 0x000000ffff087224 */ /* 0x000fe200078e0015 */
[----:B------:R-:W3:Y:S04]  /*1c650*/  LDL.LU.64 R22, [R1+0x2188] ;  /* 0x0021880001167983 */ /* 0x000ee80000300a00 */
[----:B------:R-:W3:Y:S04]  /*1c660*/  LDL.LU.64 R20, [R1+0x2180] ;  /* 0x0021800001147983 */ /* 0x000ee80000300a00 */
[----:B----4-:R0:W-:Y:S01]  /*1c670*/  STL.64 [R1+0x2128], R4 ;  /* 0x0021280401007387 */ /* 0x0101e20000100a00 */
[----:B--2---:R-:W-:Y:S03]  /*1c680*/  HMMA.16816.F32 R16, R16, R4, R12 ;  /* 0x000000041010723c */ /* 0x004fe6000000180c */
[----:B------:R-:W2:-:S15]  /*1c690*/  LDL.LU.64 R12, [R1+0x560] ;  /* 0x00056000010c7983 */ /* 0x000e9e0000300a00 */
[----:B------:R-:W-:Y:S01]  /*1c6a0*/  NOP ;  /* 0x0000000000007918 */ /* 0x000fe20000000000 */
[----:B------:R1:W-:Y:S04]  /*1c6b0*/  STL.64 [R1+0x340], R16 ;  /* 0x0003401001007387 */ /* 0x0003e80000100a00 */
[----:B------:R-:W-:Y:S04]  /*1c6c0*/  STL.64 [R1+0x348], R18 ;  /* 0x0003481201007387 */ /* 0x000fe80000100a00 */
[----:B------:R-:W4:Y:S01]  /*1c6d0*/  LDL.LU.64 R14, [R1+0x568] ;  /* 0x00056800010e7983 */ /* 0x000f220000300a00 */
[----:B0-----:R-:W-:Y:S02]  /*1c6e0*/  IMAD.MOV.U32 R4, RZ, RZ, R9 ;  /* 0x000000ffff047224 */ /* 0x001fe400078e0009 */
[----:B------:R-:W-:-:S02]  /*1c6f0*/  IMAD.MOV.U32 R5, RZ, RZ, R8 ;  /* 0x000000ffff057224 */ /* 0x000fc400078e0008 */
[----:B-1----:R-:W-:Y:S02]  /*1c700*/  IMAD.MOV.U32 R16, RZ, RZ, R11 ;  /* 0x000000ffff107224 */ /* 0x002fe400078e000b */
[----:B------:R-:W-:Y:S01]  /*1c710*/  IMAD.MOV.U32 R17, RZ, RZ, R10 ;  /* 0x000000ffff117224 */ /* 0x000fe200078e000a */
[----:B----4-:R-:W-:Y:S04]  /*1c720*/  STL.64 [R1+0x20d0], R14 ;  /* 0x0020d00e01007387 */ /* 0x010fe80000100a00 */
[----:B--2---:R-:W-:Y:S04]  /*1c730*/  STL.64 [R1+0x20c8], R12 ;  /* 0x0020c80c01007387 */ /* 0x004fe80000100a00 */
[----:B------:R-:W-:Y:S04]  /*1c740*/  STL.64 [R1+0x2148], R16 ;  /* 0x0021481001007387 */ /* 0x000fe80000100a00 */
[----:B------:R-:W2:Y:S04]  /*1c750*/  LDL.LU.64 R8, [R1+0x620] ;  /* 0x0006200001087983 */ /* 0x000ea80000300a00 */
[----:B------:R-:W4:Y:S04]  /*1c760*/  LDL.LU.64 R10, [R1+0x628] ;  /* 0x00062800010a7983 */ /* 0x000f280000300a00 */
[----:B----4-:R-:W-:Y:S04]  /*1c770*/  STL.64 [R1+0x2178], R10 ;  /* 0x0021780a01007387 */ /* 0x010fe80000100a00 */
[----:B--2---:R0:W-:Y:S04]  /*1c780*/  STL.64 [R1+0x2170], R8 ;  /* 0x0021700801007387 */ /* 0x0041e80000100a00 */
[----:B0-----:R-:W3:Y:S04]  /*1c790*/  LDL.LU.64 R8, [R1+0x730] ;  /* 0x0007300001087983 */ /* 0x001ee80000300a00 */
[----:B------:R-:W3:Y:S04]  /*1c7a0*/  LDL.LU.64 R10, [R1+0x738] ;  /* 0x00073800010a7983 */ /* 0x000ee80000300a00 */
[----:B------:R-:W2:Y:S04]  /*1c7b0*/  LDL.64 R16, [R1+0x40] ;  /* 0x0000400001107983 */ /* 0x000ea80000100a00 */
[----:B--2---:R0:W-:Y:S04]  /*1c7c0*/  STL.64 [R1+0x2158], R16 ;  /* 0x0021581001007387 */ /* 0x0041e80000100a00 */
[----:B0-----:R-:W2:Y:S04]  /*1c7d0*/  LDL.LU.64 R16, [R1+0x6b0] ;  /* 0x0006b00001107983 */ /* 0x001ea80000300a00 */
[----:B------:R-:W2:Y:S04]  /*1c7e0*/  LDL.LU.64 R18, [R1+0x6b8] ;  /* 0x0006b80001127983 */ /* 0x000ea80000300a00 */
[----:B------:R0:W-:Y:S04]  /*1c7f0*/  STL.64 [R1+0x2140], R4 ;  /* 0x0021400401007387 */ /* 0x0001e80000100a00 */
[----:B0-----:R-:W4:Y:S04]  /*1c800*/  LDL.64 R4, [R1] ;  /* 0x0000000001047983 */ /* 0x001f280000100a00 */
[----:B------:R-:W2:Y:S04]  /*1c810*/  LDL.LU.64 R12, [R1+0x600] ;  /* 0x00060000010c7983 */ /* 0x000ea80000300a00 */
[----:B------:R-:W2:Y:S01]  /*1c820*/  LDL.LU.64 R14, [R1+0x608] ;  /* 0x00060800010e7983 */ /* 0x000ea20000300a00 */
[----:B---3--:R-:W-:Y:S03]  /*1c830*/  HMMA.16816.F32 R8, R20, R24, R8 ;  /* 0x000000181408723c */ /* 0x008fe60000001808 */
[----:B--2---:R-:W-:Y:S04]  /*1c840*/  STL.64 [R1+0x20e0], R14 ;  /* 0x0020e00e01007387 */ /* 0x004fe80000100a00 */
[----:B------:R-:W-:-:S12]  /*1c850*/  STL.64 [R1+0x20d8], R12 ;  /* 0x0020d80c01007387 */ /* 0x000fd80000100a00 */
[----:B------:R-:W-:Y:S04]  /*1c860*/  STL.64 [R1+0x3d0], R8 ;  /* 0x0003d00801007387 */ /* 0x000fe80000100a00 */
[----:B------:R0:W-:Y:S04]  /*1c870*/  STL.64 [R1+0x3d8], R10 ;  /* 0x0003d80a01007387 */ /* 0x0001e80000100a00 */
[----:B0-----:R-:W4:Y:S04]  /*1c880*/  LDL.LU.64 R10, [R1+0x2178] ;  /* 0x00217800010a7983 */ /* 0x001f280000300a00 */
[----:B------:R-:W4:Y:S01]  /*1c890*/  LDL.LU.64 R8, [R1+0x2170] ;  /* 0x0021700001087983 */ /* 0x000f220000300a00 */
[----:B------:R-:W-:-:S02]  /*1c8a0*/  IMAD.MOV.U32 R12, RZ, RZ, R7 ;  /* 0x000000ffff0c7224 */ /* 0x000fc400078e0007 */
[----:B------:R-:W-:Y:S01]  /*1c8b0*/  IMAD.MOV.U32 R13, RZ, RZ, R6 ;  /* 0x000000ffff0d7224 */ /* 0x000fe200078e0006 */
[----:B------:R-:W2:Y:S06]  /*1c8c0*/  LDL.LU.64 R26, [R1+0x2168] ;  /* 0x00216800011a7983 */ /* 0x000eac0000300a00 */
[----:B------:R-:W-:Y:S01]  /*1c8d0*/  HMMA.16816.F32 R16, R20, R12, R16 ;  /* 0x0000000c1410723c */ /* 0x000fe20000001810 */
[----:B------:R-:W-:Y:S02]  /*1c8e0*/  IMAD.MOV.U32 R7, RZ, RZ, R24 ;  /* 0x000000ffff077224 */ /* 0x000fe400078e0018 */
[----:B------:R-:W-:-:S02]  /*1c8f0*/  IMAD.MOV.U32 R6, RZ, RZ, R25 ;  /* 0x000000ffff067224 */ /* 0x000fc400078e0019 */
[----:B------:R-:W3:-:S14]  /*1c900*/  LDL.LU.64 R24, [R1+0x2160] ;  /* 0x0021600001187983 */ /* 0x000edc0000300a00 */
[----:B------:R0:W-:Y:S04]  /*1c910*/  STL.64 [R1+0x3c0], R16 ;  /* 0x0003c01001007387 */ /* 0x0001e80000100a00 */
[----:B------:R1:W-:Y:S04]  /*1c920*/  STL.64 [R1+0x3c8], R18 ;  /* 0x0003c81201007387 */ /* 0x0003e80000100a00 */
[----:B0-----:R-:W3:Y:S04]  /*1c930*/  LDL.LU.64 R16, [R1+0x390] ;  /* 0x0003900001107983 */ /* 0x001ee80000300a00 */
[----:B-1----:R-:W3:Y:S04]  /*1c940*/  LDL.LU.64 R18, [R1+0x398] ;  /* 0x0003980001127983 */ /* 0x002ee80000300a00 */
[----:B------:R0:W-:Y:S02]  /*1c950*/  STL.64 [R1+0x20f8], R12 ;  /* 0x0020f80c01007387 */ /* 0x0001e40000100a00 */
[----:B0-----:R-:W-:-:S02]  /*1c960*/  IMAD.MOV.U32 R12, RZ, RZ, R7 ;  /* 0x000000ffff0c7224 */ /* 0x001fc400078e0007 */
[----:B------:R-:W-:-:S05]  /*1c970*/  IMAD.MOV.U32 R13, RZ, RZ, R6 ;  /* 0x000000ffff0d7224 */ /* 0x000fca00078e0006 */
[----:B------:R4:W-:Y:S02]  /*1c980*/  STL.64 [R1+0x2120], R12 ;  /* 0x0021200c01007387 */ /* 0x0009e40000100a00 */
[----:B----4-:R-:W-:Y:S01]  /*1c990*/  HMMA.16816.F32 R12, R20, R4, R8 ;  /* 0x00000004140c723c */ /* 0x010fe20000001808 */
[----:B------:R-:W-:Y:S02]  /*1c9a0*/  IMAD.MOV.U32 R11, RZ, RZ, R4 ;  /* 0x000000ffff0b7224 */ /* 0x000fe400078e0004 */
[----:B------:R-:W-:-:S15]  /*1c9b0*/  IMAD.MOV.U32 R10, RZ, RZ, R5 ;  /* 0x000000ffff0a7224 */ /* 0x000fde00078e0005 */
[----:B------:R-:W-:Y:S01]  /*1c9c0*/  NOP ;  /* 0x0000000000007918 */ /* 0x000fe20000000000 */
[----:B------:R-:W-:Y:S04]  /*1c9d0*/  STL.64 [R1+0x3b0], R12 ;  /* 0x0003b00c01007387 */ /* 0x000fe80000100a00 */
[----:B------:R-:W-:Y:S04]  /*1c9e0*/  STL.64 [R1+0x3b8], R14 ;  /* 0x0003b80e01007387 */ /* 0x000fe80000100a00 */
[----:B------:R0:W-:Y:S04]  /*1c9f0*/  STL.64 [R1+0x2150], R10 ;  /* 0x0021500a01007387 */ /* 0x0001e80000100a00 */
[----:B------:R-:W4:Y:S04]  /*1ca00*/  LDL.LU.64 R8, [R1+0x370] ;  /* 0x0003700001087983 */ /* 0x000f280000300a00 */
[----:B0-----:R-:W4:Y:S04]  /*1ca10*/  LDL.LU.64 R10, [R1+0x378] ;  /* 0x00037800010a7983 */ /* 0x001f280000300a00 */
[----:B------:R-:W2:Y:S04]  /*1ca20*/  LDL.LU.64 R4, [R1+0x140] ;  /* 0x0001400001047983 */ /* 0x000ea80000300a00 */
[----:B------:R-:W2:Y:S04]  /*1ca30*/  LDL.LU.64 R6, [R1+0x148] ;  /* 0x0001480001067983 */ /* 0x000ea80000300a00 */
[----:B------:R-:W2:Y:S04]  /*1ca40*/  LDL.LU.64 R12, [R1+0x110] ;  /* 0x00011000010c7983 */ /* 0x000ea80000300a00 */
[----:B------:R-:W2:Y:S01]  /*1ca50*/  LDL.LU.64 R14, [R1+0x118] ;  /* 0x00011800010e7983 */ /* 0x000ea20000300a00 */
[C---:B---3--:R-:W-:Y:S03]  /*1ca60*/  HMMA.16816.F32 R16, R20.reuse, R24, R16 ;  /* 0x000000181410723c */ /* 0x048fe60000001810 */
[----:B--2---:R-:W-:Y:S04]  /*1ca70*/  STL.64 [R1+0x2138], R14 ;  /* 0x0021380e01007387 */ /* 0x004fe80000100a00 */
[----:B------:R0:W-:Y:S04]  /*1ca80*/  STL.64 [R1+0x2130], R12 ;  /* 0x0021300c01007387 */ /* 0x0001e80000100a00 */
[----:B0-----:R-:W2:Y:S04]  /*1ca90*/  LDL.LU.64 R12, [R1+0x130] ;  /* 0x00013000010c7983 */ /* 0x001ea80000300a00 */
[----:B------:R-:W2:Y:S04]  /*1caa0*/  LDL.LU.64 R14, [R1+0x138] ;  /* 0x00013800010e7983 */ /* 0x000ea80000300a00 */
[----:B------:R0:W-:Y:S04]  /*1cab0*/  STL.64 [R1+0x3a0], R16 ;  /* 0x0003a01001007387 */ /* 0x0001e80000100a00 */
[----:B------:R-:W-:Y:S04]  /*1cac0*/  STL.64 [R1+0x3a8], R18 ;  /* 0x0003a81201007387 */ /* 0x000fe80000100a00 */
[----:B0-----:R-:W4:Y:S04]  /*1cad0*/  LDL.LU.64 R16, [R1+0x2158] ;  /* 0x0021580001107983 */ /* 0x001f280000300a00 */
[----:B------:R-:W-:Y:S04]  /*1cae0*/  STL.64 [R1+0x20f0], R26 ;  /* 0x0020f01a01007387 */ /* 0x000fe80000100a00 */
[----:B------:R0:W-:Y:S04]  /*1caf0*/  STL.64 [R1+0x20e8], R24 ;  /* 0x0020e81801007387 */ /* 0x0001e80000100a00 */
[----:B0-----:R-:W3:Y:S04]  /*1cb00*/  LDL.LU.64 R24, [R1+0x680] ;  /* 0x0006800001187983 */ /* 0x001ee80000300a00 */
[----:B------:R-:W2:Y:S01]  /*1cb10*/  LDL.LU.64 R26, [R1+0x688] ;  /* 0x00068800011a7983 */ /* 0x000ea20000300a00 */
[----:B----4-:R-:W-:Y:S03]  /*1cb20*/  HMMA.16816.F32 R8, R20, R16, R8 ;  /* 0x000000101408723c */ /* 0x010fe60000001808 */
[----:B--2---:R-:W-:Y:S04]  /*1cb30*/  STL.64 [R1+0x2108], R26 ;  /* 0x0021081a01007387 */ /* 0x004fe80000100a00 */
[----:B---3--:R0:W-:Y:S04]  /*1cb40*/  STL.64 [R1+0x2100], R24 ;  /* 0x0021001801007387 */ /* 0x0081e80000100a00 */
[----:B0-----:R-:W2:Y:S04]  /*1cb50*/  LDL.LU.64 R24, [R1+0x700] ;  /* 0x0007000001187983 */ /* 0x001ea80000300a00 */
[----:B------:R-:W2:Y:S04]  /*1cb60*/  LDL.LU.64 R26, [R1+0x708] ;  /* 0x00070800011a7983 */ /* 0x000ea80000300a00 */
[----:B------:R0:W-:Y:S04]  /*1cb70*/  STL.64 [R1+0x390], R8 ;  /* 0x0003900801007387 */ /* 0x0001e80000100a00 */
[----:B------:R1:W-:Y:S01]  /*1cb80*/  STL.64 [R1+0x398], R10 ;  /* 0x0003980a01007387 */ /* 0x0003e20000100a00 */
[----:B0-----:R-:W-:-:S03]  /*1cb90*/  IMAD.MOV.U32 R9, RZ, RZ, R16 ;  /* 0x000000ffff097224 */ /* 0x001fc600078e0010 */
[----:B-1----:R-:W3:Y:S01]  /*1cba0*/  LDL.LU.64 R10, [R1+0x2150] ;  /* 0x00215000010a7983 */ /* 0x002ee20000300a00 */
[----:B------:R-:W-:-:S03]  /*1cbb0*/  IMAD.MOV.U32 R8, RZ, RZ, R17 ;  /* 0x000000ffff087224 */ /* 0x000fc600078e0011 */
[----:B------:R-:W4:Y:S02]  /*1cbc0*/  LDL.LU.64 R16, [R1+0x2148] ;  /* 0x0021480001107983 */ /* 0x000f240000300a00 */
[----:B----4-:R-:W-:-:S15]  /*1cbd0*/  HMMA.16816.F32 R4, R20, R16, R4 ;  /* 0x000000101404723c */ /* 0x010fde0000001804 */
[----:B------:R-:W-:-:S04]  /*1cbe0*/  NOP ;  /* 0x0000000000007918 */ /* 0x000fc80000000000 */
[----:B------:R0:W-:Y:S04]  /*1cbf0*/  STL.64 [R1+0x380], R4 ;  /* 0x0003800401007387 */ /* 0x0001e80000100a00 */
[----:B------:R1:W-:Y:S04]  /*1cc00*/  STL.64 [R1+0x388], R6 ;  /* 0x0003880601007387 */ /* 0x0003e80000100a00 */
[----:B0-----:R-:W1:Y:S02]  /*1cc10*/  LDL.LU.64 R4, [R1+0x2140] ;  /* 0x0021400001047983 */ /* 0x001e640000300a00 */
[----:B-1----:R-:W-:Y:S02]  /*1cc20*/  HMMA.16816.F32 R4, R20, R4, R12 ;  /* 0x000000041404723c */ /* 0x002fe4000000180c */
[----:B------:R-:W4:Y:S04]  /*1cc30*/  LDL.LU.64 R14, [R1+0x2138] ;  /* 0x00213800010e7983 */ /* 0x000f280000300a00 */
[----:B------:R-:W4:-:S13]  /*1cc40*/  LDL.LU.64 R12, [R1+0x2130] ;  /* 0x00213000010c7983 */ /* 0x000f1a0000300a00 */
[----:B------:R0:W-:Y:S04]  /*1cc50*/  STL.64 [R1+0x370], R4 ;  /* 0x0003700401007387 */ /* 0x0001e80000100a00 */
[----:B------:R1:W-:Y:S04]  /*1cc60*/  STL.64 [R1+0x378], R6 ;  /* 0x0003780601007387 */ /* 0x0003e80000100a00 */
[----:B0-----:R-:W4:Y:S02]  /*1cc70*/  LDL.LU.64 R4, [R1+0x2128] ;  /* 0x0021280001047983 */ /* 0x001f240000300a00 */
[----:B----4-:R-:W-:Y:S02]  /*1cc80*/  HMMA.16816.F32 R20, R20, R4, R12 ;  /* 0x000000041414723c */ /* 0x010fe4000000180c */
[----:B------:R-:W2:Y:S04]  /*1cc90*/  LDL.LU.64 R12, [R1+0x2120] ;  /* 0x00212000010c7983 */ /* 0x000ea80000300a00 */
[----:B-1----:R-:W2:Y:S04]  /*1cca0*/  LDL.LU.64 R6, [R1+0x2118] ;  /* 0x0021180001067983 */ /* 0x002ea80000300a00 */
[----:B------:R-:W2:Y:S09]  /*1ccb0*/  LDL.LU.64 R4, [R1+0x2110] ;  /* 0x0021100001047983 */ /* 0x000eb20000300a00 */
[----:B------:R0:W-:Y:S04]  /*1ccc0*/  STL.64 [R1+0x2b0], R20 ;  /* 0x0002b01401007387 */ /* 0x0001e80000100a00 */
[----:B------:R-:W-:Y:S04]  /*1ccd0*/  STL.64 [R1+0x2b8], R22 ;  /* 0x0002b81601007387 */ /* 0x000fe80000100a00 */
[----:B0-----:R-:W4:Y:S01]  /*1cce0*/  LDL.LU.64 R20, [R1+0x70] ;  /* 0x0000700001147983 */ /* 0x001f220000300a00 */
[C---:B--2---:R-:W-:Y:S03]  /*1ccf0*/  HMMA.16816.F32 R12, R4.reuse, R12, R24 ;  /* 0x0000000c040c723c */ /* 0x044fe60000001818 */
[----:B----4-:R-:W-:Y:S04]  /*1cd00*/  STL.64 [R1+0x20b8], R20 ;  /* 0x0020b81401007387 */ /* 0x010fe80000100a00 */
[----:B------:R-:W2:Y:S04]  /*1cd10*/  LDL.LU.64 R26, [R1+0x2108] ;  /* 0x00210800011a7983 */ /* 0x000ea80000300a00 */
[----:B------:R-:W2:Y:S08]  /*1cd20*/  LDL.LU.64 R24, [R1+0x2100] ;  /* 0x0021000001187983 */ /* 0x000eb00000300a00 */
[----:B------:R0:W-:Y:S04]  /*1cd30*/  STL.64 [R1+0x2a0], R12 ;  /* 0x0002a00c01007387 */ /* 0x0001e80000100a00 */
[----:B------:R2:W-:Y:S04]  /*1cd40*/  STL.64 [R1+0x2a8], R14 ;  /* 0x0002a80e01007387 */ /* 0x0005e80000100a00 */
[----:B0-----:R-:W2:Y:S02]  /*1cd50*/  LDL.LU.64 R12, [R1+0x20f8] ;  /* 0x0020f800010c7983 */ /* 0x001ea40000300a00 */
[----:B--2---:R-:W-:Y:S02]  /*1cd60*/  HMMA.16816.F32 R12, R4, R12, R24 ;  /* 0x0000000c040c723c */ /* 0x004fe40000001818 */
[----:B------:R-:W2:Y:S04]  /*1cd70*/  LDL.LU.64 R26, [R1+0x20f0] ;  /* 0x0020f000011a7983 */ /* 0x000ea80000300a00 */
[----:B------:R-:W4:-:S13]  /*1cd80*/  LDL.LU.64 R24, [R1+0x20e8] ;  /* 0x0020e80001187983 */ /* 0x000f1a0000300a00 */
[----:B------:R-:W-:Y:S04]  /*1cd90*/  STL.64 [R1+0x290], R12 ;  /* 0x0002900c01007387 */ /* 0x000fe80000100a00 */
[----:B------:R0:W-:Y:S04]  /*1cda0*/  STL.64 [R1+0x298], R14 ;  /* 0x0002980e01007387 */ /* 0x0001e80000100a00 */
[----:B0-----:R-:W2:Y:S04]  /*1cdb0*/  LDL.LU.64 R14, [R1+0x20e0] ;  /* 0x0020e000010e7983 */ /* 0x001ea80000300a00 */
[----:B------:R-:W2:Y:S01]  /*1cdc0*/  LDL.LU.64 R12, [R1+0x20d8] ;  /* 0x0020d800010c7983 */ /* 0x000ea20000300a00 */
[----:B---3--:R-:W-:-:S02]  /*1cdd0*/  IMAD.MOV.U32 R20, RZ, RZ, R11 ;  /* 0x000000ffff147224 */ /* 0x008fc400078e000b */
[----:B------:R-:W-:-:S07]  /*1cde0*/  IMAD.MOV.U32 R21, RZ, RZ, R10 ;  /* 0x000000ffff157224 */ /* 0x000fce00078e000a */
[----:B--2---:R-:W-:Y:S01]  /*1cdf0*/  HMMA.16816.F32 R20, R4, R20, R12 ;  /* 0x000000140414723c */ /* 0x004fe2000000180c */
[----:B------:R-:W4:Y:S04]  /*1ce00*/  LDL.LU.64 R14, [R1+0x20d0] ;  /* 0x0020d000010e7983 */ /* 0x000f280000300a00 */
[----:B------:R-:W4:-:S14]  /*1ce10*/  LDL.LU.64 R12, [R1+0x20c8] ;  /* 0x0020c800010c7983 */ /* 0x000f1c0000300a00 */
[----:B------:R0:W-:Y:S04]  /*1ce20*/  STL.64 [R1+0x280], R20 ;  /* 0x0002801401007387 */ /* 0x0001e80000100a00 */
[----:B------:R1:W-:Y:S04]  /*1ce30*/  STL.64 [R1+0x288], R22 ;  /* 0x0002881601007387 */ /* 0x0003e80000100a00 */
[----:B0-----:R-:W2:Y:S04]  /*1ce40*/  LDL.LU.64 R20, [R1+0x470] ;  /* 0x0004700001147983 */ /* 0x001ea80000300a00 */
[----:B-1----:R-:W2:Y:S01]  /*1ce50*/  LDL.LU.64 R22, [R1+0x478] ;  /* 0x0004780001167983 */ /* 0x002ea20000300a00 */
[----:B----4-:R-:W-:-:S15]  /*1ce60*/  HMMA.16816.F32 R12, R4, R24, R12 ;  /* 0x00000018040c723c */ /* 0x010fde000000180c */
[----:B------:R-:W-:-:S04]  /*1ce70*/  NOP ;  /* 0x0000000000007918 */ /* 0x000fc80000000000 */
[----:B------:R-:W-:Y:S04]  /*1ce80*/  STL.64 [R1+0x270], R12 ;  /* 0x0002700c01007387 */ /* 0x000fe80000100a00 */
[----:B------:R-:W-:Y:S04]  /*1ce90*/  STL.64 [R1+0x278], R14 ;  /* 0x0002780e01007387 */ /* 0x000fe80000100a00 */
[----:B------:R-:W-:Y:S04]  /*1cea0*/  STL.64 [R1+0x2088], R26 ;  /* 0x0020881a01007387 */ /* 0x000fe80000100a00 */
[----:B------:R0:W-:Y:S02]  /*1ceb0*/  STL.64 [R1+0x2080], R24 ;  /* 0x0020801801007387 */ /* 0x0001e40000100a00 */
[----:B0-----:R-:W-:-:S02]  /*1cec0*/  IMAD.MOV.U32 R24, RZ, RZ, R9 ;  /* 0x000000ffff187224 */ /* 0x001fc400078e0009 */
[----:B------:R-:W-:Y:S02]  /*1ced0*/  IMAD.MOV.U32 R25, RZ, RZ, R8 ;  /* 0x000000ffff197224 */ /* 0x000fe400078e0008 */
[----:B------:R-:W0:Y:S04]  /*1cee0*/  LDSM.16.MT88.4 R8, [R29+UR5+0x100] ;  /* 0x000100051d08783b */ /* 0x000e280008004200 */
[----:B0-----:R-:W-:Y:S04]  /*1cef0*/  STL.64 [R1+0x20a0], R10 ;  /* 0x0020a00a01007387 */ /* 0x001fe80000100a00 */
[----:B------:R0:W-:Y:S04]  /*1cf00*/  STL.64 [R1+0x2098], R8 ;  /* 0x0020980801007387 */ /* 0x0001e80000100a00 */
[----:B0-----:R-:W3:Y:S04]  /*1cf10*/  LDL.LU.64 R8, [R1+0x500] ;  /* 0x0005000001087983 */ /* 0x001ee80000300a00 */
[----:B------:R-:W3:Y:S01]  /*1cf20*/  LDL.LU.64 R10, [R1+0x508] ;  /* 0x00050800010a7983 */ /* 0x000ee20000300a00 */
[----:B------:R-:W0:Y:S02]  /*1cf30*/  S2R R15, SR_TID.X ;  /* 0x00000000000f7919 */ /* 0x000e240000002100 */
[C---:B0-----:R-:W-:Y:S01]  /*1cf40*/  LOP3.LUT R18, R15.reuse, 0x7, RZ, 0xc0, !PT ;  /* 0x000000070f127812 */ /* 0x041fe200078ec0ff */
[----:B------:R-:W-:-:S02]  /*1cf50*/  IMAD.SHL.U32 R27, R15, 0x2, RZ ;  /* 0x000000020f1b7824 */ /* 0x000fc400078e00ff */
[----:B------:R0:W1:Y:S01]  /*1cf60*/  LDSM.16.MT88.4 R12, [R29+UR5+0x180] ;  /* 0x000180051d0c783b */ /* 0x0000620008004200 */
[----:B---3--:R-:W-:-:S15]  /*1cf70*/  HMMA.16816.F32 R8, R4, R24, R8 ;  /* 0x000000180408723c */ /* 0x008fde0000001808 */
[----:B------:R-:W-:-:S04]  /*1cf80*/  NOP ;  /* 0x0000000000007918 */ /* 0x000fc80000000000 */
[----:B------:R3:W-:Y:S04]  /*1cf90*/  STL.64 [R1+0x260], R8 ;  /* 0x0002600801007387 */ /* 0x0007e80000100a00 */
[----:B------:R4:W-:Y:S04]  /*1cfa0*/  STL.64 [R1+0x268], R10 ;  /* 0x0002680a01007387 */ /* 0x0009e80000100a00 */
[----:B0-----:R-:W2:Y:S04]  /*1cfb0*/  LDL.LU R29, [R1+0x20c0] ;  /* 0x0020c000011d7983 */ /* 0x001ea80000300800 */
[----:B-1----:R-:W-:Y:S04]  /*1cfc0*/  STL.64 [R1+0x2038], R14 ;  /* 0x0020380e01007387 */ /* 0x002fe80000100a00 */
[----:B---3--:R-:W3:Y:S04]  /*1cfd0*/  LDL.LU.64 R8, [R1+0x490] ;  /* 0x0004900001087983 */ /* 0x008ee80000300a00 */
[----:B----4-:R-:W4:Y:S01]  /*1cfe0*/  LDL.LU.64 R10, [R1+0x498] ;  /* 0x00049800010a7983 */ /* 0x010f220000300a00 */
[----:B------:R-:W0:Y:S01]  /*1cff0*/  S2R R19, SR_TID.X ;  /* 0x0000000000137919 */ /* 0x000e220000002100 */
[----:B------:R-:W-:Y:S01]  /*1d000*/  LOP3.LUT R27, R27, 0x10, RZ, 0xc0, !PT ;  /* 0x000000101b1b7812 */ /* 0x000fe200078ec0ff */
[----:B------:R-:W-:-:S03]  /*1d010*/  IMAD R18, R18, 0x210, RZ ;  /* 0x0000021012127824 */ /* 0x000fc600078e02ff */
[----:B0-----:R-:W-:Y:S01]  /*1d020*/  LOP3.LUT R27, R27, 0x20, R19, 0xf8, !PT ;  /* 0x000000201b1b7812 */ /* 0x001fe200078ef813 */
[----:B------:R-:W-:-:S03]  /*1d030*/  IMAD.SHL.U32 R19, R19, 0x100, RZ ;  /* 0x0000010013137824 */ /* 0x000fc600078e00ff */
[----:B------:R-:W-:-:S04]  /*1d040*/  LOP3.LUT R27, R18, R27, RZ, 0x3c, !PT ;  /* 0x0000001b121b7212 */ /* 0x000fc800078e3cff */
[----:B------:R-:W-:Y:S02]  /*1d050*/  LOP3.LUT R27, R27, 0x1000, R19, 0xf8, !PT ;  /* 0x000010001b1b7812 */ /* 0x000fe400078ef813 */
[C---:B--2---:R-:W-:Y:S01]  /*1d060*/  HMMA.16816.F32 R16, R4.reuse, R16, R20 ;  /* 0x000000100410723c */ /* 0x044fe20000001814 */
[----:B----4-:R-:W-:Y:S04]  /*1d070*/  STL.64 [R1+0x20b0], R10 ;  /* 0x0020b00a01007387 */ /* 0x010fe80000100a00 */
[----:B---3--:R0:W-:Y:S04]  /*1d080*/  STL.64 [R1+0x20a8], R8 ;  /* 0x0020a80801007387 */ /* 0x0081e80000100a00 */
[----:B0-----:R-:W2:Y:S04]  /*1d090*/  LDL.LU.64 R8, [R1+0x4a0] ;  /* 0x0004a00001087983 */ /* 0x001ea80000300a00 */
[----:B------:R-:W2:Y:S04]  /*1d0a0*/  LDL.LU.64 R10, [R1+0x4a8] ;  /* 0x0004a800010a7983 */ /* 0x000ea80000300a00 */
[----:B------:R0:W-:Y:S04]  /*1d0b0*/  STL.64 [R1+0x2030], R12 ;  /* 0x0020300c01007387 */ /* 0x0001e80000100a00 */
[----:B0-----:R-:W3:Y:S04]  /*1d0c0*/  LDL.LU.64 R12, [R1+0x80] ;  /* 0x00008000010c7983 */ /* 0x001ee80000300a00 */
[----:B------:R-:W2:Y:S04]  /*1d0d0*/  LDL.LU.64 R20, [R1+0x20b8] ;  /* 0x0020b80001147983 */ /* 0x000ea80000300a00 */
[----:B------:R-:W-:Y:S04]  /*1d0e0*/  STL.64 [R1+0x250], R16 ;  /* 0x0002501001007387 */ /* 0x000fe80000100a00 */
[----:B------:R-:W-:Y:S04]  /*1d0f0*/  STL.64 [R1+0x258], R18 ;  /* 0x0002581201007387 */ /* 0x000fe80000100a00 */
[----:B------:R-:W0:Y:S04]  /*1d100*/  LDSM.16.MT88.4 R16, [R27+UR5+0x2000] ;  /* 0x002000051b10783b */ /* 0x000e280008004200 */
[----:B0-----:R-:W-:Y:S04]  /*1d110*/  STL.64 [R1+0x1f80], R18 ;  /* 0x001f801201007387 */ /* 0x001fe80000100a00 */
[----:B------:R0:W-:Y:S04]  /*1d120*/  STL.64 [R1+0x1f78], R16 ;  /* 0x001f781001007387 */ /* 0x0001e80000100a00 */
[----:B0-----:R-:W4:Y:S01]  /*1d130*/  LDL.LU.64 R16, [R1+0x20] ;  /* 0x0000200001107983 */ /* 0x001f220000300a00 */
[----:B--2---:R-:W-:-:S15]  /*1d140*/  HMMA.16816.F32 R8, R4, R20, R8 ;  /* 0x000000140408723c */ /* 0x004fde0000001808 */
[----:B------:R-:W-:-:S04]  /*1d150*/  NOP ;  /* 0x0000000000007918 */ /* 0x000fc80000000000 */
[----:B------:R-:W-:Y:S04]  /*1d160*/  STL.64 [R1+0x240], R8 ;  /* 0x0002400801007387 */ /* 0x000fe80000100a00 */
[----:B------:R0:W-:Y:S04]  /*1d170*/  STL.64 [R1+0x248], R10 ;  /* 0x0002480a01007387 */ /* 0x0001e80000100a00 */
[----:B0-----:R-:W3:Y:S04]  /*1d180*/  LDL.LU.64 R10, [R1+0x20b0] ;  /* 0x0020b000010a7983 */ /* 0x001ee80000300a00 */
[----:B------:R-:W3:Y:S01]  /*1d190*/  LDL.LU.64 R8, [R1+0x20a8] ;  /* 0x0020a80001087983 */ /* 0x000ee20000300a00 */
[----:B------:R-:W-:-:S02]  /*1d1a0*/  IMAD.MOV.U32 R15, RZ, RZ, R20 ;  /* 0x000000ffff0f7224 */ /* 0x000fc400078e0014 */
[----:B------:R-:W-:Y:S02]  /*1d1b0*/  IMAD.MOV.U32 R14, RZ, RZ, R21 ;  /* 0x000000ffff0e7224 */ /* 0x000fe400078e0015 */
[----:B------:R-:W0:Y:S04]  /*1d1c0*/  LDSM.16.MT88.4 R20, [R27+UR5+0x2080] ;  /* 0x002080051b14783b */ /* 0x000e280008004200 */
[----:B0-----:R-:W-:Y:S04]  /*1d1d0*/  STL.64 [R1+0x1ef8], R22 ;  /* 0x001ef81601007387 */ /* 0x001fe80000100a00 */
[----:B------:R0:W-:Y:S04]  /*1d1e0*/  STL.64 [R1+0x1ef0], R20 ;  /* 0x001ef01401007387 */ /* 0x0001e80000100a00 */
[----:B0-----:R-:W2:Y:S04]  /*1d1f0*/  LDL.LU.64 R20, [R1+0x10] ;  /* 0x0000100001147983 */ /* 0x001ea80000300a00 */
[----:B------:R-:W2:Y:S01]  /*1d200*/  LDL.64 R22, [R1+0x18] ;  /* 0x0000180001167983 */ /* 0x000ea20000100a00 */
[----:B---3--:R-:W-:Y:S03]  /*1d210*/  HMMA.16816.F32 R4, R4, R12, R8 ;  /* 0x0000000c0404723c */ /* 0x008fe60000001808 */
[----:B------:R-:W4:Y:S04]  /*1d220*/  LDL.LU.64 R10, [R1+0x20a0] ;  /* 0x0020a000010a7983 */ /* 0x000f280000300a00 */
[----:B------:R-:W4:-:S12]  /*1d230*/  LDL.LU.64 R8, [R1+0x2098] ;  /* 0x0020980001087983 */ /* 0x000f180000300a00 */
[----:B------:R-:W-:Y:S04]  /*1d240*/  STL.64 [R1+0x190], R4 ;  /* 0x0001900401007387 */ /* 0x000fe80000100a00 */
[----:B------:R-:W-:Y:S04]  /*1d250*/  STL.64 [R1+0x198], R6 ;  /* 0x0001980601007387 */ /* 0x000fe80000100a00 */
[----:B------:R-:W3:Y:S04]  /*1d260*/  LDL.LU.64 R24, [R1] ;  /* 0x0000000001187983 */ /* 0x000ee80000300a00 */
[----:B------:R-:W0:Y:S04]  /*1d270*/  LDSM.16.MT88.4 R4, [R27+UR5+0x2100] ;  /* 0x002100051b04783b */ /* 0x000e280008004200 */
[----:B---3--:R1:W-:Y:S04]  /*1d280*/  STL.64 [R1+0x2090], R24 ;  /* 0x0020901801007387 */ /* 0x0083e80000100a00 */
[----:B-1----:R-:W4:Y:S04]  /*1d290*/  LDL.LU.64 R24, [R1+0x750] ;  /* 0x0007500001187983 */ /* 0x002f280000300a00 */
[----:B------:R-:W4:Y:S04]  /*1d2a0*/  LDL.LU.64 R26, [R1+0x758] ;  /* 0x00075800011a7983 */ /* 0x000f280000300a00 */
[----:B0-----:R-:W-:Y:S04]  /*1d2b0*/  STL.64 [R1+0x1e80], R6 ;  /* 0x001e800601007387 */ /* 0x001fe80000100a00 */
[----:B------:R0:W-:Y:S04]  /*1d2c0*/  STL.64 [R1+0x1e78], R4 ;  /* 0x001e780401007387 */ /* 0x0001e80000100a00 */
[----:B0-----:R-:W3:Y:S04]  /*1d2d0*/  LDL.LU R4, [R1+0x310] ;  /* 0x0003100001047983 */ /* 0x001ee80000300800 */
[----:B------:R-:W3:Y:S04]  /*1d2e0*/  LDL.LU R5, [R1+0x314] ;  /* 0x0003140001057983 */ /* 0x000ee80000300800 */
[----:B------:R-:W2:Y:S04]  /*1d2f0*/  LDL.LU R6, [R1+0x318] ;  /* 0x0003180001067983 */ /* 0x000ea80000300800 */
[----:B------:R-:W2:Y:S04]  /*1d300*/  LDL.LU R7, [R1+0x31c] ;  /* 0x00031c0001077983 */ /* 0x000ea80000300800 */
[----:B--2---:R-:W-:Y:S04]  /*1d310*/  STL.64 [R1+0x1f90], R6 ;  /* 0x001f900601007387 */ /* 0x004fe80000100a00 */
[----:B---3--:R0:W-:Y:S02]  /*1d320*/  STL.64 [R1+0x1f88], R4 ;  /* 0x001f880401007387 */ /* 0x0081e40000100a00 */
[----:B0-----:R-:W-:-:S02]  /*1d330*/  IMAD.MOV.U32 R4, RZ, RZ, R15 ;  /* 0x000000ffff047224 */ /* 0x001fc400078e000f */
[----:B------:R-:W-:-:S05]  /*1d340*/  IMAD.MOV.U32 R5, RZ, RZ, R14 ;  /* 0x000000ffff057224 */ /* 0x000fca00078e000e */
[----:B------:R4:W-:Y:S02]  /*1d350*/  STL.64 [R1+0x2068], R4 ;  /* 0x0020680401007387 */ /* 0x0009e40000100a00 */
[----:B----4-:R-:W-:Y:S01]  /*1d360*/  HMMA.16816.F32 R4, R8, R16, R24 ;  /* 0x000000100804723c */ /* 0x010fe20000001818 */
[----:B------:R-:W-:Y:S02]  /*1d370*/  IMAD.MOV.U32 R15, RZ, RZ, R16 ;  /* 0x000000ffff0f7224 */ /* 0x000fe400078e0010 */
[----:B------:R-:W-:-:S15]  /*1d380*/  IMAD.MOV.U32 R14, RZ, RZ, R17 ;  /* 0x000000ffff0e7224 */ /* 0x000fde00078e0011 */
[----:B------:R-:W-:Y:S01]  /*1d390*/  NOP ;  /* 0x0000000000007918 */ /* 0x000fe20000000000 */
[----:B------:R0:W-:Y:S04]  /*1d3a0*/  STL.64 [R1+0x170], R4 ;  /* 0x0001700401007387 */ /* 0x0001e80000100a00 */
[----:B------:R1:W-:Y:S04]  /*1d3b0*/  STL.64 [R1+0x178], R6 ;  /* 0x0001780601007387 */ /* 0x0003e80000100a00 */
[----:B------:R-:W2:Y:S04]  /*1d3c0*/  LDL.LU.64 R24, [R1+0x6d0] ;  /* 0x0006d00001187983 */ /* 0x000ea80000300a00 */
[----:B------:R-:W2:Y:S04]  /*1d3d0*/  LDL.LU.64 R26, [R1+0x6d8] ;  /* 0x0006d800011a7983 */ /* 0x000ea80000300a00 */
[----:B------:R-:W3:Y:S04]  /*1d3e0*/  LDL.LU.64 R16, [R1+0x650] ;  /* 0x0006500001107983 */ /* 0x000ee80000300a00 */
[----:B------:R-:W3:Y:S04]  /*1d3f0*/  LDL.LU.64 R18, [R1+0x658] ;  /* 0x0006580001127983 */ /* 0x000ee80000300a00 */
[----:B0-----:R-:W4:Y:S04]  /*1d400*/  LDL.LU.64 R4, [R1+0x540] ;  /* 0x0005400001047983 */ /* 0x001f280000300a00 */
[----:B-1----:R-:W2:Y:S04]  /*1d410*/  LDL.LU.64 R6, [R1+0x548] ;  /* 0x0005480001067983 */ /* 0x002ea80000300a00 */
[----:B--2---:R-:W-:Y:S04]  /*1d420*/  STL.64 [R1+0x2078], R6 ;  /* 0x0020780601007387 */ /* 0x004fe80000100a00 */
[----:B----4-:R0:W-:Y:S04]  /*1d430*/  STL.64 [R1+0x2070], R4 ;  /* 0x0020700401007387 */ /* 0x0101e80000100a00 */
[----:B0-----:R-:W2:Y:S04]  /*1d440*/  LDL.LU.64 R4, [R1+0x5b0] ;  /* 0x0005b00001047983 */ /* 0x001ea80000300a00 */
[----:B------:R-:W2:Y:S04]  /*1d450*/  LDL.LU.64 R6, [R1+0x5b8] ;  /* 0x0005b80001067983 */ /* 0x000ea80000300a00 */
[----:B------:R-:W-:Y:S04]  /*1d460*/  STL.64 [R1+0x2050], R14 ;  /* 0x0020500e01007387 */ /* 0x000fe80000100a00 */
[----:B------:R0:W-:Y:S04]  /*1d470*/  STL.64 [R1+0x2048], R12 ;  /* 0x0020480c01007387 */ /* 0x0001e80000100a00 */
[----:B0-----:R-:W4:Y:S04]  /*1d480*/  LDL.LU.64 R12, [R1+0x4e0] ;  /* 0x0004e000010c7983 */ /* 0x001f280000300a00 */
[----:B------:R-:W2:Y:S01]  /*1d490*/  LDL.LU.64 R14, [R1+0x4e8] ;  /* 0x0004e800010e7983 */ /* 0x000ea20000300a00 */
[C---:B------:R-:W-:Y:S03]  /*1d4a0*/  HMMA.16816.F32 R24, R8.reuse, R20, R24 ;  /* 0x000000140818723c */ /* 0x040fe60000001818 */
[----:B--2---:R-:W-:Y:S04]  /*1d4b0*/  STL.64 [R1+0x2060], R14 ;  /* 0x0020600e01007387 */ /* 0x004fe80000100a00 */
[----:B----4-:R0:W-:Y:S04]  /*1d4c0*/  STL.64 [R1+0x2058], R12 ;  /* 0x0020580c01007387 */ /* 0x0101e80000100a00 */
[----:B0-----:R-:W2:Y:S08]  /*1d4d0*/  LDL.LU.64 R12, [R1+0x40] ;  /* 0x00004000010c7983 */ /* 0x001eb00000300a00 */
[----:B------:R0:W-:Y:S04]  /*1d4e0*/  STL.64 [R1+0x160], R24 ;  /* 0x0001601801007387 */ /* 0x0001e80000100a00 */
[----:B------:R-:W-:Y:S04]  /*1d4f0*/  STL.64 [R1+0x168], R26 ;  /* 0x0001681a01007387 */ /* 0x000fe80000100a00 */
[----:B0-----:R-:W3:Y:S04]  /*1d500*/  LDL.LU.64 R24, [R1+0x2090] ;  /* 0x0020900001187983 */ /* 0x001ee80000300a00 */
[----:B------:R-:W-:Y:S04]  /*1d510*/  STL.64 [R1+0x2010], R22 ;  /* 0x0020101601007387 */ /* 0x000fe80000100a00 */
[----:B------:R0:W-:Y:S04]  /*1d520*/  STL.64 [R1+0x2008], R20 ;  /* 0x0020081401007387 */ /* 0x0001e80000100a00 */
[----:B0-----:R-:W4:Y:S04]  /*1d530*/  LDL.LU.64 R20, [R1+0x4d0] ;  /* 0x0004d00001147983 */ /* 0x001f280000300a00 */
[----:B------:R-:W4:Y:S01]  /*1d540*/  LDL.LU.64 R22, [R1+0x4d8] ;  /* 0x0004d80001167983 */ /* 0x000f220000300a00 */
[----:B---3--:R-:W-:-:S15]  /*1d550*/  HMMA.16816.F32 R16, R8, R24, R16 ;  /* 0x000000180810723c */ /* 0x008fde0000001810 */
[----:B------:R-:W-:-:S04]  /*1d560*/  NOP ;  /* 0x0000000000007918 */ /* 0x000fc80000000000 */
[----:B------:R-:W-:Y:S04]  /*1d570*/  STL.64 [R1+0x150], R16 ;  /* 0x0001501001007387 */ /* 0x000fe80000100a00 */
[----:B------:R0:W-:Y:S04]  /*1d580*/  STL.64 [R1+0x158], R18 ;  /* 0x0001581201007387 */ /* 0x0001e80000100a00 */
[----:B------:R-:W3:Y:S01]  /*1d590*/  LDL.LU.64 R26, [R1+0x2088] ;  /* 0x00208800011a7983 */ /* 0x000ee20000300a00 */
[----:B0-----:R-:W-:Y:S02]  /*1d5a0*/  IMAD.MOV.U32 R19, RZ, RZ, R24 ;  /* 0x000000ffff137224 */ /* 0x001fe400078e0018 */
[----:B------:R-:W-:-:S02]  /*1d5b0*/  IMAD.MOV.U32 R18, RZ, RZ, R25 ;  /* 0x000000ffff127224 */ /* 0x000fc400078e0019 */
[----:B------:R-:W2:Y:S02]  /*1d5c0*/  LDL.LU.64 R24, [R1+0x2080] ;  /* 0x0020800001187983 */ /* 0x000ea40000300a00 */
[----:B--2---:R-:W-:-:S15]  /*1d5d0*/  HMMA.16816.F32 R4, R8, R24, R4 ;  /* 0x000000180804723c */ /* 0x004fde0000001804 */
[----:B------:R-:W-:-:S04]  /*1d5e0*/  NOP ;  /* 0x0000000000007918 */ /* 0x000fc80000000000 */
[----:B------:R-:W-:Y:S04]  /*1d5f0*/  STL.64 [R1+0x140], R4 ;  /* 0x0001400401007387 */ /* 0x000fe80000100a00 */
[----:B------:R0:W-:Y:S04]  /*1d600*/  STL.64 [R1+0x148], R6 ;  /* 0x0001480601007387 */ /* 0x0001e80000100a00 */
[----:B0-----:R-:W2:Y:S04]  /*1d610*/  LDL.LU.64 R6, [R1+0x2078] ;  /* 0x0020780001067983 */ /* 0x001ea80000300a00 */
[----:B------:R-:W2:Y:S04]  /*1d620*/  LDL.LU.64 R4, [R1+0x2070] ;  /* 0x0020700001047983 */ /* 0x000ea80000300a00 */
[----:B---3--:R-:W-:Y:S04]  /*1d630*/  STL.64 [R1+0x1fe8], R26 ;  /* 0x001fe81a01007387 */ /* 0x008fe80000100a00 */
[----:B------:R0:W-:Y:S04]  /*1d640*/  STL.64 [R1+0x1fe0], R24 ;  /* 0x001fe01801007387 */ /* 0x0001e80000100a00 */
[----:B0-----:R-:W3:Y:S01]  /*1d650*/  LDL.LU.64 R24, [R1+0x30] ;  /* 0x0000300001187983 */ /* 0x001ee20000300a00 */
[----:B--2---:R-:W-:-:S15]  /*1d660*/  HMMA.16816.F32 R4, R8, R12, R4 ;  /* 0x0000000c0804723c */ /* 0x004fde0000001804 */
[----:B------:R-:W-:-:S04]  /*1d670*/  NOP ;  /* 0x0000000000007918 */ /* 0x000fc80000000000 */
[----:B------:R0:W-:Y:S04]  /*1d680*/  STL.64 [R1+0x130], R4 ;  /* 0x0001300401007387 */ /* 0x0001e80000100a00 */
[----:B------:R1:W-:Y:S04]  /*1d690*/  STL.64 [R1+0x138], R6 ;  /* 0x0001380601007387 */ /* 0x0003e80000100a00 */
[----:B0-----:R-:W4:Y:S01]  /*1d6a0*/  LDL.LU.64 R4, [R1+0x2068] ;  /* 0x0020680001047983 */ /* 0x001f220000300a00 */
[----:B-1----:R-:W-:Y:S02]  /*1d6b0*/  IMAD.MOV.U32 R7, RZ, RZ, R12 ;  /* 0x000000ffff077224 */ /* 0x002fe400078e000c */
[----:B------:R-:W-:Y:S01]  /*1d6c0*/  IMAD.MOV.U32 R6, RZ, RZ, R13 ;  /* 0x000000ffff067224 */ /* 0x000fe200078e000d */
[----:B------:R-:W3:Y:S04]  /*1d6d0*/  LDL.LU.64 R14, [R1+0x2060] ;  /* 0x00206000010e7983 */ /* 0x000ee80000300a00 */
[----:B------:R-:W3:Y:S02]  /*1d6e0*/  LDL.LU.64 R12, [R1+0x2058] ;  /* 0x00205800010c7983 */ /* 0x000ee40000300a00 */
[----:B---3--:R-:W-:-:S15]  /*1d6f0*/  HMMA.16816.F32 R12, R8, R24, R12 ;  /* 0x00000018080c723c */ /* 0x008fde000000180c */
[----:B------:R-:W-:-:S04]  /*1d700*/  NOP ;  /* 0x0000000000007918 */ /* 0x000fc80000000000 */
[----:B------:R-:W-:Y:S04]  /*1d710*/  STL.64 [R1+0x120], R12 ;  /* 0x0001200c01007387 */ /* 0x000fe80000100a00 */
[----:B------:R0:W-:Y:S04]  /*1d720*/  STL.64 [R1+0x128], R14 ;  /* 0x0001280e01007387 */ /* 0x0001e80000100a00 */
[----:B0-----:R-:W2:Y:S01]  /*1d730*/  LDL.LU.64 R14, [R1+0x2050] ;  /* 0x00205000010e7983 */ /* 0x001ea20000300a00 */
[----:B----4-:R-:W-:Y:S01]  /*1d740*/  HMMA.16816.F32 R20, R8, R4, R20 ;  /* 0x000000040814723c */ /* 0x010fe20000001814 */
[----:B------:R-:W-:-:S02]  /*1d750*/  IMAD.MOV.U32 R17, RZ, RZ, R24 ;  /* 0x000000ffff117224 */ /* 0x000fc400078e0018 */
[----:B------:R-:W-:Y:S02]  /*1d760*/  IMAD.MOV.U32 R16, RZ, RZ, R25 ;  /* 0x000000ffff107224 */ /* 0x000fe400078e0019 */
[----:B------:R-:W-:Y:S02]  /*1d770*/  IMAD.MOV.U32 R24, RZ, RZ, R19 ;  /* 0x000000ffff187224 */ /* 0x000fe400078e0013 */
[----:B------:R-:W-:Y:S01]  /*1d780*/  IMAD.MOV.U32 R25, RZ, RZ, R18 ;  /* 0x000000ffff197224 */ /* 0x000fe200078e0012 */
[----:B------:R-:W3:Y:S11]  /*1d790*/  LDL.LU.64 R12, [R1+0x2048] ;  /* 0x00204800010c7983 */ /* 0x000ef60000300a00 */
[----:B------:R-:W-:Y:S04]  /*1d7a0*/  STL.64 [R1+0x110], R20 ;  /* 0x0001101401007387 */ /* 0x000fe80000100a00 */
[----:B------:R-:W-:Y:S04]  /*1d7b0*/  STL.64 [R1+0x118], R22 ;  /* 0x0001181601007387 */ /* 0x000fe80000100a00 */
[----:B------:R-:W-:Y:S04]  /*1d7c0*/  STL.64 [R1+0x2000], R24 ;  /* 0x0020001801007387 */ /* 0x000fe80000100a00 */
[----:B------:R0:W-:Y:S02]  /*1d7d0*/  STL.64 [R1+0x1fa8], R4 ;  /* 0x001fa80401007387 */ /* 0x0001e40000100a00 */
[----:B0-----:R-:W-:-:S02]  /*1d7e0*/  IMAD.MOV.U32 R4, RZ, RZ, R17 ;  /* 0x000000ffff047224 */ /* 0x001fc400078e0011 */
[----:B------:R-:W-:Y:S02]  /*1d7f0*/  IMAD.MOV.U32 R5, RZ, RZ, R16 ;  /* 0x000000ffff057224 */ /* 0x000fe400078e0010 */
[----:B--2---:R-:W-:Y:S02]  /*1d800*/  IMAD.MOV.U32 R20, RZ, RZ, R15 ;  /* 0x000000ffff147224 */ /* 0x004fe400078e000f */
[----:B------:R-:W-:-:S05]  /*1d810*/  IMAD.MOV.U32 R21, RZ, RZ, R14 ;  /* 0x000000ffff157224 */ /* 0x000fca00078e000e */
[----:B------:R0:W-:Y:S04]  /*1d820*/  STL.64 [R1+0x2040], R20 ;  /* 0x0020401401007387 */ /* 0x0001e80000100a00 */
[----:B0-----:R-:W3:Y:S04]  /*1d830*/  LDL.LU.64 R20, [R1+0x480] ;  /* 0x0004800001147983 */ /* 0x001ee80000300a00 */
[----:B------:R-:W3:Y:S04]  /*1d840*/  LDL.LU.64 R22, [R1+0x488] ;  /* 0x0004880001167983 */ /* 0x000ee80000300a00 */
[----:B------:R0:W-:Y:S04]  /*1d850*/  STL.64 [R1+0x1fc0], R4 ;  /* 0x001fc00401007387 */ /* 0x0001e80000100a00 */
[----:B------:R-:W2:Y:S04]  /*1d860*/  LDL.LU.64 R24, [R1+0x670] ;  /* 0x0006700001187983 */ /* 0x000ea80000300a00 */
[----:B------:R-:W4:Y:S01]  /*1d870*/  LDL.LU.64 R26, [R1+0x678] ;  /* 0x00067800011a7983 */ /* 0x000f220000300a00 */
[----:B0-----:R-:W-:-:S02]  /*1d880*/  IMAD.MOV.U32 R4, RZ, RZ, R7 ;  /* 0x000000ffff047224 */ /* 0x001fc400078e0007 */
[----:B------:R-:W-:Y:S01]  /*1d890*/  IMAD.MOV.U32 R5, RZ, RZ, R6 ;  /* 0x000000ffff057224 */ /* 0x000fe200078e0006 */
[----:B----4-:R-:W-:Y:S04]  /*1d8a0*/  STL.64 [R1+0x2020], R26 ;  /* 0x0020201a01007387 */ /* 0x010fe80000100a00 */
[----:B--2---:R0:W-:Y:S04]  /*1d8b0*/  STL.64 [R1+0x2018], R24 ;  /* 0x0020181801007387 */ /* 0x0041e80000100a00 */
[----:B0-----:R-:W2:Y:S04]  /*1d8c0*/  LDL.LU.64 R24, [R1+0x710] ;  /* 0x0007100001187983 */ /* 0x001ea80000300a00 */
[----:B------:R-:W2:Y:S04]  /*1d8d0*/  LDL.LU.64 R26, [R1+0x718] ;  /* 0x00071800011a7983 */ /* 0x000ea80000300a00 */
[----:B------:R0:W-:Y:S04]  /*1d8e0*/  STL.64 [R1+0x1fd8], R4 ;  /* 0x001fd80401007387 */ /* 0x0001e80000100a00 */
[----:B0-----:R-:W4:Y:S04]  /*1d8f0*/  LDL.LU.64 R4, [R1+0x520] ;  /* 0x0005200001047983 */ /* 0x001f280000300a00 */
[----:B------:R-:W2:Y:S04]  /*1d900*/  LDL.LU.64 R6, [R1+0x528] ;  /* 0x0005280001067983 */ /* 0x000ea80000300a00 */
[----:B--2---:R-:W-:Y:S04]  /*1d910*/  STL.64 [R1+0x1ff8], R6 ;  /* 0x001ff80601007387 */ /* 0x004fe80000100a00 */
[----:B----4-:R0:W-:Y:S04]  /*1d920*/  STL.64 [R1+0x1ff0], R4 ;  /* 0x001ff00401007387 */ /* 0x0101e80000100a00 */
[----:B0-----:R-:W2:Y:S04]  /*1d930*/  LDL.LU.64 R4, [R1+0x5a0] ;  /* 0x0005a00001047983 */ /* 0x001ea80000300a00 */
[----:B------:R-:W2:Y:S04]  /*1d940*/  LDL.LU.64 R6, [R1+0x5a8] ;  /* 0x0005a80001067983 */ /* 0x000ea80000300a00 */
[----:B------:R-:W4:Y:S04]  /*1d950*/  LDL.LU.64 R16, [R1+0x460] ;  /* 0x0004600001107983 */ /* 0x000f280000300a00 */
[----:B------:R-:W2:Y:S04]  /*1d960*/  LDL.LU.64 R18, [R1+0x468] ;  /* 0x0004680001127983 */ /* 0x000ea80000300a00 */
[----:B--2---:R-:W-:Y:S04]  /*1d970*/  STL.64 [R1+0x1fa0], R18 ;  /* 0x001fa01201007387 */ /* 0x004fe80000100a00 */
[----:B----4-:R0:W-:Y:S04]  /*1d980*/  STL.64 [R1+0x1f98], R16 ;  /* 0x001f981001007387 */ /* 0x0101e80000100a00 */
[----:B0-----:R-:W2:Y:S04]  /*1d990*/  LDL.LU.64 R16, [R1+0x450] ;  /* 0x0004500001107983 */ /* 0x001ea80000300a00 */
[----:B------:R-:W4:Y:S01]  /*1d9a0*/  LDL.LU.64 R18, [R1+0x458] ;  /* 0x0004580001127983 */ /* 0x000f220000300a00 */
[----:B---3--:R-:W-:Y:S03]  /*1d9b0*/  HMMA.16816.F32 R8, R8, R12, R20 ;  /* 0x0000000c0808723c */ /* 0x008fe60000001814 */
[----:B----4-:R-:W-:Y:S04]  /*1d9c0*/  STL.64 [R1+0x1fb8], R18 ;  /* 0x001fb81201007387 */ /* 0x010fe80000100a00 */
[----:B--2---:R0:W-:Y:S04]  /*1d9d0*/  STL.64 [R1+0x1fb0], R16 ;  /* 0x001fb01001007387 */ /* 0x0041e80000100a00 */
[----:B0-----:R-:W2:Y:S04]  /*1d9e0*/  LDL.LU.64 R16, [R1+0x330] ;  /* 0x0003300001107983 */ /* 0x001ea80000300a00 */
[----:B------:R-:W3:Y:S01]  /*1d9f0*/  LDL.LU.64 R18, [R1+0x338] ;  /* 0x0003380001127983 */ /* 0x000ee20000300a00 */
[----:B------:R-:W-:-:S02]  /*1da00*/  IMAD.MOV.U32 R23, RZ, RZ, R12 ;  /* 0x000000ffff177224 */ /* 0x000fc400078e000c */
[----:B------:R-:W-:Y:S01]  /*1da10*/  IMAD.MOV.U32 R22, RZ, RZ, R13 ;  /* 0x000000ffff167224 */ /* 0x000fe200078e000d */
[----:B---3--:R-:W-:Y:S04]  /*1da20*/  STL.64 [R1+0x1fd0], R18 ;  /* 0x001fd01201007387 */ /* 0x008fe80000100a00 */
[----:B--2---:R0:W-:Y:S04]  /*1da30*/  STL.64 [R1+0x1fc8], R16 ;  /* 0x001fc81001007387 */ /* 0x0041e80000100a00 */
[----:B0-----:R-:W2:Y:S04]  /*1da40*/  LDL.LU.64 R16, [R1+0x220] ;  /* 0x0002200001107983 */ /* 0x001ea80000300a00 */
[----:B------:R-:W2:Y:S04]  /*1da50*/  LDL.LU.64 R18, [R1+0x228] ;  /* 0x0002280001127983 */ /* 0x000ea80000300a00 */
[----:B------:R-:W3:Y:S04]  /*1da60*/  LDL.LU.64 R20, [R1+0x2040] ;  /* 0x0020400001147983 */ /* 0x000ee80000300a00 */
[----:B------:R0:W-:Y:S04]  /*1da70*/  STL.64 [R1+0xb0], R8 ;  /* 0x0000b00801007387 */ /* 0x0001e80000100a00 */
[----:B------:R1:W-:Y:S04]  /*1da80*/  STL.64 [R1+0xb8], R10 ;  /* 0x0000b80a01007387 */ /* 0x0003e80000100a00 */
[----:B------:R-:W3:Y:S04]  /*1da90*/  LDL.LU.64 R14, [R1+0x2038] ;  /* 0x00203800010e7983 */ /* 0x000ee80000300a00 */
[----:B------:R-:W3:Y:S01]  /*1daa0*/  LDL.LU.64 R12, [R1+0x2030] ;  /* 0x00203000010c7983 */ /* 0x000ee20000300a00 */
[----:B0-----:R-:W-:-:S02]  /*1dab0*/  IMAD.MOV.U32 R8, RZ, RZ, R23 ;  /* 0x000000ffff087224 */ /* 0x001fc400078e0017 */
[----:B------:R-:W-:Y:S01]  /*1dac0*/  IMAD.MOV.U32 R9, RZ, RZ, R22 ;  /* 0x000000ffff097224 */ /* 0x000fe200078e0016 */
[----:B-1----:R-:W4:Y:S01]  /*1dad0*/  LDL R10, [R1+0x88] ;  /* 0x00008800010a7983 */ /* 0x002f220000100800 */
[----:B------:R-:W-:-:S03]  /*1dae0*/  IMAD.MOV.U32 R11, RZ, RZ, R29 ;  /* 0x000000ffff0b7224 */ /* 0x000fc600078e001d */
[----:B------:R-:W2:Y:S01]  /*1daf0*/  LDL.LU R29, [R1+0x2028] ;  /* 0x00202800011d7983 */ /* 0x000ea20000300800 */
[----:B---3--:R-:W-:Y:S03]  /*1db00*/  HMMA.16816.F32 R20, R12, R20, R24 ;  /* 0x000000140c14723c */ /* 0x008fe60000001818 */
[----:B------:R-:W3:Y:S04]  /*1db10*/  LDL.LU.64 R26, [R1+0x2020] ;  /* 0x00202000011a7983 */ /* 0x000ee80000300a00 */
[----:B------:R-:W3:-:S12]  /*1db20*/  LDL.LU.64 R24, [R1+0x2018] ;  /* 0x0020180001187983 */ /* 0x000ed80000300a00 */
[----:B------:R-:W-:Y:S04]  /*1db30*/  STL.64 [R1+0xa0], R20 ;  /* 0x0000a01401007387 */ /* 0x000fe80000100a00 */
[----:B------:R0:W-:Y:S04]  /*1db40*/  STL.64 [R1+0xa8], R22 ;  /* 0x0000a81601007387 */ /* 0x0001e80000100a00 */
[----:B0-----:R-:W2:Y:S04]  /*1db50*/  LDL.LU.64 R22, [R1+0x2010] ;  /* 0x0020100001167983 */ /* 0x001ea80000300a00 */
[----:B------:R-:W3:Y:S02]  /*1db60*/  LDL.LU.64 R20, [R1+0x2008] ;  /* 0x0020080001147983 */ /* 0x000ee40000300a00 */
[----:B---3--:R-:W-:-:S15]  /*1db70*/  HMMA.16816.F32 R24, R12, R20, R24 ;  /* 0x000000140c18723c */ /* 0x008fde0000001818 */
[----:B------:R-:W-:-:S04]  /*1db80*/  NOP ;  /* 0x0000000000007918 */ /* 0x000fc80000000000 */
[----:B------:R0:W-:Y:S04]  /*1db90*/  STL.64 [R1+0x90], R24 ;  /* 0x0000901801007387 */ /* 0x0001e80000100a00 */
[----:B------:R1:W-:Y:S04]  /*1dba0*/  STL.64 [R1+0x98], R26 ;  /* 0x0000981a01007387 */ /* 0x0003e80000100a00 */
[----:B0-----:R-:W1:Y:S02]  /*1dbb0*/  LDL.LU.64 R24, [R1+0x2000] ;  /* 0x0020000001187983 */ /* 0x001e640000300a00 */
[----:B-1----:R-:W-:Y:S02]  /*1dbc0*/  HMMA.16816.F32 R24, R12, R24, R4 ;  /* 0x000000180c18723c */ /* 0x002fe40000001804 */
[----:B------:R-:W3:Y:S04]  /*1dbd0*/  LDL.LU.64 R6, [R1+0x1ff8] ;  /* 0x001ff80001067983 */ /* 0x000ee80000300a00 */
[----:B------:R-:W3:-:S13]  /*1dbe0*/  LDL.LU.64 R4, [R1+0x1ff0] ;  /* 0x001ff00001047983 */ /* 0x000eda0000300a00 */
        /* <DEDUP_REMOVED lines=8> */
[----:B0-----:R-:W2:Y:S02]  /*1dc70*/  LDL.LU.64 R4, [R1+0x1fd8] ;  /* 0x001fd80001047983 */ /* 0x001ea40000300a00 */
[----:B--2---:R-:W-:Y:S02]  /*1dc80*/  HMMA.16816.F32 R4, R12, R4, R16 ;  /* 0x000000040c04723c */ /* 0x004fe40000001810 */
[----:B------:R-:W2:Y:S04]  /*1dc90*/  LDL.LU.64 R18, [R1+0x1fd0] ;  /* 0x001fd00001127983 */ /* 0x000ea80000300a00 */
[----:B------:R-:W2:-:S13]  /*1dca0*/  LDL.LU.64 R16, [R1+0x1fc8] ;  /* 0x001fc80001107983 */ /* 0x000e9a0000300a00 */
        /* <DEDUP_REMOVED lines=12> */
[----:B------:R-:W-:Y:S01]  /*1dd70*/  IMAD.MOV.U32 R24, RZ, RZ, R4 ;  /* 0x000000ffff187224 */ /* 0x000fe200078e0004 */
[----:B------:R-:W-:Y:S04]  /*1dd80*/  STL [R1+0x454], R5 ;  /* 0x0004540501007387 */ /* 0x000fe80000100800 */
[----:B------:R0:W-:Y:S04]  /*1dd90*/  STL.64 [R1+0x458], R6 ;  /* 0x0004580601007387 */ /* 0x0001e80000100a00 */
[----:B0-----:R-:W3:Y:S04]  /*1dda0*/  LDL.LU.64 R6, [R1+0x1f90] ;  /* 0x001f900001067983 */ /* 0x001ee80000300a00 */
[----:B------:R-:W3:Y:S04]  /*1ddb0*/  LDL.LU.64 R4, [R1+0x1f88] ;  /* 0x001f880001047983 */ /* 0x000ee80000300a00 */
[----:B------:R-:W-:Y:S04]  /*1ddc0*/  STL [R1+0x1c00], R24 ;  /* 0x001c001801007387 */ /* 0x000fe80000100800 */
[----:B------:R0:W-:Y:S04]  /*1ddd0*/  STL.64 [R1+0x1f50], R26 ;  /* 0x001f501a01007387 */ /* 0x0001e80000100a00 */
[----:B0-----:R-:W3:Y:S01]  /*1dde0*/  LDL.64 R26, [R1+0x28] ;  /* 0x00002800011a7983 */ /* 0x001ee20000100a00 */
[----:B--2---:R-:W-:Y:S03]  /*1ddf0*/  HMMA.16816.F32 R12, R12, R8, R16 ;  /* 0x000000080c0c723c */ /* 0x004fe60000001810 */
[----:B------:R-:W3:Y:S04]  /*1de00*/  LDL.LU.64 R18, [R1+0x1f80] ;  /* 0x001f800001127983 */ /* 0x000ee80000300a00 */
[----:B------:R-:W3:Y:S04]  /*1de10*/  LDL.LU.64 R16, [R1+0x1f78] ;  /* 0x001f780001107983 */ /* 0x000ee80000300a00 */
[----:B----4-:R0:W-:Y:S04]  /*1de20*/  STL.64 [R1+0x1f00], R10 ;  /* 0x001f000a01007387 */ /* 0x0101e80000100a00 */
[----:B------:R-:W2:Y:S04]  /*1de30*/  LDL.LU R8, [R1+0x320] ;  /* 0x0003200001087983 */ /* 0x000ea80000300800 */
[----:B------:R-:W-:Y:S04]  /*1de40*/  STL.64 [R1+0x460], R12 ;  /* 0x0004600c01007387 */ /* 0x000fe80000100a00 */
[----:B------:R1:W-:Y:S04]  /*1de50*/  STL.64 [R1+0x468], R14 ;  /* 0x0004680e01007387 */ /* 0x0003e80000100a00 */
[----:B------:R-:W2:Y:S04]  /*1de60*/  LDL.LU R9, [R1+0x324] ;  /* 0x0003240001097983 */ /* 0x000ea80000300800 */
[----:B0-----:R-:W2:Y:S04]  /*1de70*/  LDL.LU R10, [R1+0x328] ;  /* 0x00032800010a7983 */ /* 0x001ea80000300800 */
[----:B-1----:R-:W4:Y:S01]  /*1de80*/  LDL.64 R14, [R1+0x48] ;  /* 0x00004800010e7983 */ /* 0x002f220000100a00 */
[----:B------:R-:W-:Y:S01]  /*1de90*/  IMAD.MOV.U32 R11, RZ, RZ, R29 ;  /* 0x000000ffff0b7224 */ /* 0x000fe200078e001d */
[C---:B---3--:R-:W-:Y:S02]  /*1dea0*/  HMMA.16816.F32 R4, R16.reuse, R22, R4 ;  /* 0x000000161004723c */ /* 0x048fe40000001804 */
[----:B----4-:R2:W-:Y:S06]  /*1deb0*/  STL.64 [R1+0x1f38], R14 ;  /* 0x001f380e01007387 */ /* 0x0105ec0000100a00 */
[----:B--2---:R-:W-:Y:S11]  /*1dec0*/  HMMA.16816.F32 R12, R16, R26, R8 ;  /* 0x0000001a100c723c */ /* 0x004ff60000001808 */
[----:B------:R-:W-:-:S08]  /*1ded0*/  IMAD.MOV.U32 R29, RZ, RZ, R7 ;  /* 0x000000ffff1d7224 */ /* 0x000fd000078e0007 */
[----:B------:R-:W-:Y:S04]  /*1dee0*/  STL.64 [R1+0x320], R12 ;  /* 0x0003200c01007387 */ /* 0x000fe80000100a00 */
[----:B------:R-:W-:Y:S04]  /*1def0*/  STL.64 [R1+0x328], R14 ;  /* 0x0003280e01007387 */ /* 0x000fe80000100a00 */
[----:B------:R0:W-:Y:S04]  /*1df00*/  STL.64 [R1+0x310], R4 ;  /* 0x0003100401007387 */ /* 0x0001e80000100a00 */
[----:B------:R1:W-:Y:S04]  /*1df10*/  STL [R1+0x318], R6 ;  /* 0x0003180601007387 */ /* 0x0003e80000100800 */
[----:B0-----:R-:W2:Y:S04]  /*1df20*/  LDL.LU R4, [R1+0x1d0] ;  /* 0x0001d00001047983 */ /* 0x001ea80000300800 */
[----:B------:R-:W2:Y:S04]  /*1df30*/  LDL.LU R5, [R1+0x1d4] ;  /* 0x0001d40001057983 */ /* 0x000ea80000300800 */
[----:B-1----:R-:W3:Y:S04]  /*1df40*/  LDL.LU R6, [R1+0x1d8] ;  /* 0x0001d80001067983 */ /* 0x002ee80000300800 */
[----:B------:R-:W3:Y:S01]  /*1df50*/  LDL.LU R7, [R1+0x1dc] ;  /* 0x0001dc0001077983 */ /* 0x000ee20000300800 */
[----:B------:R-:W-:-:S02]  /*1df60*/  IMAD.MOV.U32 R11, RZ, RZ, R22 ;  /* 0x000000ffff0b7224 */ /* 0x000fc400078e0016 */
[----:B------:R-:W-:Y:S01]  /*1df70*/  IMAD.MOV.U32 R10, RZ, RZ, R23 ;  /* 0x000000ffff0a7224 */ /* 0x000fe200078e0017 */
[----:B---3--:R-:W-:Y:S04]  /*1df80*/  STL.64 [R1+0x1eb8], R6 ;  /* 0x001eb80601007387 */ /* 0x008fe80000100a00 */
[----:B--2---:R0:W-:Y:S02]  /*1df90*/  STL.64 [R1+0x1eb0], R4 ;  /* 0x001eb00401007387 */ /* 0x0041e40000100a00 */
[----:B0-----:R-:W-:Y:S02]  /*1dfa0*/  IMAD.MOV.U32 R4, RZ, RZ, R28 ;  /* 0x000000ffff047224 */ /* 0x001fe400078e001c */
[----:B------:R-:W-:Y:S01]  /*1dfb0*/  IMAD.MOV.U32 R5, RZ, RZ, R3 ;  /* 0x000000ffff057224 */ /* 0x000fe200078e0003 */
[----:B------:R-:W2:Y:S04]  /*1dfc0*/  LDL.LU R28, [R1+0x1f70] ;  /* 0x001f7000011c7983 */ /* 0x000ea80000300800 */
[----:B------:R-:W3:Y:S01]  /*1dfd0*/  LDL.LU R3, [R1+0x1f6c] ;  /* 0x001f6c0001037983 */ /* 0x000ee20000300800 */
[----:B------:R-:W-:-:S02]  /*1dfe0*/  IMAD.MOV.U32 R6, RZ, RZ, R2 ;  /* 0x000000ffff067224 */ /* 0x000fc400078e0002 */
[----:B------:R-:W-:Y:S01]  /*1dff0*/  IMAD.MOV.U32 R7, RZ, RZ, R0 ;  /* 0x000000ffff077224 */ /* 0x000fe200078e0000 */
[----:B------:R-:W4:Y:S04]  /*1e000*/  LDL.LU R2, [R1+0x1f68] ;  /* 0x001f680001027983 */ /* 0x000f280000300800 */
[----:B------:R-:W2:Y:S04]  /*1e010*/  LDL.LU R0, [R1+0x1f64] ;  /* 0x001f640001007983 */ /* 0x000ea80000300800 */
[----:B------:R0:W-:Y:S04]  /*1e020*/  STL.64 [R1+0x1ec8], R6 ;  /* 0x001ec80601007387 */ /* 0x0001e80000100a00 */
[----:B------:R-:W-:Y:S01]  /*1e030*/  STL.64 [R1+0x1ec0], R4 ;  /* 0x001ec00401007387 */ /* 0x000fe20000100a00 */
[----:B------:R-:W-:-:S02]  /*1e040*/  IMAD.MOV.U32 R9, RZ, RZ, R26 ;  /* 0x000000ffff097224 */ /* 0x000fc400078e001a */
[----:B------:R-:W-:Y:S02]  /*1e050*/  IMAD.MOV.U32 R8, RZ, RZ, R27 ;  /* 0x000000ffff087224 */ /* 0x000fe400078e001b */
[----:B0-----:R-:W-:Y:S02]  /*1e060*/  IMAD.MOV.U32 R6, RZ, RZ, R11 ;  /* 0x000000ffff067224 */ /* 0x001fe400078e000b */
[----:B------:R-:W-:-:S05]  /*1e070*/  IMAD.MOV.U32 R7, RZ, RZ, R10 ;  /* 0x000000ffff077224 */ /* 0x000fca00078e000a */
[----:B------:R-:W-:Y:S04]  /*1e080*/  STL.64 [R1+0x1ed8], R6 ;  /* 0x001ed80601007387 */ /* 0x000fe80000100a00 */
[----:B------:R-:W2:Y:S04]  /*1e090*/  LDL.64 R26, [R1+0x8] ;  /* 0x00000800011a7983 */ /* 0x000ea80000100a00 */
[----:B------:R-:W2:Y:S01]  /*1e0a0*/  LDL.LU R20, [R1+0x210] ;  /* 0x0002100001147983 */ /* 0x000ea20000300800 */
[----:B---3--:R-:W-:Y:S02]  /*1e0b0*/  IMAD.MOV.U32 R23, RZ, RZ, R3 ;  /* 0x000000ffff177224 */ /* 0x008fe400078e0003 */
[----:B----4-:R-:W-:-:S02]  /*1e0c0*/  IMAD.MOV.U32 R22, RZ, RZ, R2 ;  /* 0x000000ffff167224 */ /* 0x010fc400078e0002 */
[----:B--2---:R-:W-:Y:S02]  /*1e0d0*/  IMAD.MOV.U32 R21, RZ, RZ, R0 ;  /* 0x000000ffff157224 */ /* 0x004fe400078e0000 */
[----:B------:R-:W2:Y:S04]  /*1e0e0*/  LDL.LU R0, [R1+0x1f60] ;  /* 0x001f600001007983 */ /* 0x000ea80000300800 */
[----:B------:R-:W3:Y:S04]  /*1e0f0*/  LDL.LU R2, [R1+0x1f5c] ;  /* 0x001f5c0001027983 */ /* 0x000ee80000300800 */
[----:B------:R-:W4:Y:S04]  /*1e100*/  LDL.LU R3, [R1+0x1f58] ;  /* 0x001f580001037983 */ /* 0x000f280000300800 */
[----:B------:R-:W2:Y:S04]  /*1e110*/  LDL.LU R12, [R1+0x2f0] ;  /* 0x0002f000010c7983 */ /* 0x000ea80000300800 */
[----:B------:R-:W2:Y:S04]  /*1e120*/  LDL.LU R13, [R1+0x2f4] ;  /* 0x0002f400010d7983 */ /* 0x000ea80000300800 */
[----:B------:R-:W2:Y:S04]  /*1e130*/  LDL.LU R14, [R1+0x2f8] ;  /* 0x0002f800010e7983 */ /* 0x000ea80000300800 */
[----:B------:R-:W2:Y:S04]  /*1e140*/  LDL.LU R15, [R1+0x2fc] ;  /* 0x0002fc00010f7983 */ /* 0x000ea80000300800 */
[----:B--2---:R-:W-:Y:S04]  /*1e150*/  STL.64 [R1+0x1f48], R14 ;  /* 0x001f480e01007387 */ /* 0x004fe80000100a00 */
[----:B------:R0:W-:Y:S04]  /*1e160*/  STL.64 [R1+0x1f40], R12 ;  /* 0x001f400c01007387 */ /* 0x0001e80000100a00 */
[----:B0-----:R-:W2:Y:S04]  /*1e170*/  LDL.LU R12, [R1+0x300] ;  /* 0x00030000010c7983 */ /* 0x001ea80000300800 */
[----:B------:R-:W2:Y:S04]  /*1e180*/  LDL.LU R13, [R1+0x304] ;  /* 0x00030400010d7983 */ /* 0x000ea80000300800 */
[----:B------:R-:W2:Y:S04]  /*1e190*/  LDL.LU R14, [R1+0x308] ;  /* 0x00030800010e7983 */ /* 0x000ea80000300800 */
[----:B------:R-:W2:Y:S04]  /*1e1a0*/  LDL.LU R15, [R1+0x30c] ;  /* 0x00030c00010f7983 */ /* 0x000ea80000300800 */
[----:B------:R-:W-:Y:S04]  /*1e1b0*/  STL.64 [R1+0x1f10], R22 ;  /* 0x001f101601007387 */ /* 0x000fe80000100a00 */
[----:B------:R0:W-:Y:S04]  /*1e1c0*/  STL.64 [R1+0x1f08], R20 ;  /* 0x001f081401007387 */ /* 0x0001e80000100a00 */
[----:B0-----:R-:W2:Y:S04]  /*1e1d0*/  LDL.LU R20, [R1+0x2c0] ;  /* 0x0002c00001147983 */ /* 0x001ea80000300800 */
[----:B------:R-:W2:Y:S04]  /*1e1e0*/  LDL.LU R21, [R1+0x2c4] ;  /* 0x0002c40001157983 */ /* 0x000ea80000300800 */
[----:B------:R-:W2:Y:S04]  /*1e1f0*/  LDL.LU R22, [R1+0x2c8] ;  /* 0x0002c80001167983 */ /* 0x000ea80000300800 */
[----:B------:R-:W2:Y:S04]  /*1e200*/  LDL.LU R23, [R1+0x2cc] ;  /* 0x0002cc0001177983 */ /* 0x000ea80000300800 */
[----:B--2---:R0:W-:Y:S04]  /*1e210*/  STL.64 [R1+0x1f20], R22 ;  /* 0x001f201601007387 */ /* 0x0041e80000100a00 */
[----:B------:R1:W-:Y:S04]  /*1e220*/  STL.64 [R1+0x1f18], R20 ;  /* 0x001f181401007387 */ /* 0x0003e80000100a00 */
[----:B0-----:R-:W2:Y:S04]  /*1e230*/  LDL R22, [R1+0x38] ;  /* 0x0000380001167983 */ /* 0x001ea80000100800 */
[----:B------:R-:W2:Y:S01]  /*1e240*/  LDL R23, [R1+0x3c] ;  /* 0x00003c0001177983 */ /* 0x000ea20000100800 */
[----:B------:R-:W-:Y:S03]  /*1e250*/  HMMA.16816.F32 R12, R16, R26, R12 ;  /* 0x0000001a100c723c */ /* 0x000fe6000000180c */
[----:B--2---:R0:W-:Y:S04]  /*1e260*/  STL.64 [R1+0x1f30], R22 ;  /* 0x001f301601007387 */ /* 0x0041e80000100a00 */
[----:B-1----:R-:W2:Y:S04]  /*1e270*/  LDL.LU R20, [R1+0x2e0] ;  /* 0x0002e00001147983 */ /* 0x002ea80000300800 */
[----:B------:R-:W2:Y:S04]  /*1e280*/  LDL.LU R21, [R1+0x2e4] ;  /* 0x0002e40001157983 */ /* 0x000ea80000300800 */
[----:B0-----:R-:W2:Y:S04]  /*1e290*/  LDL.LU R22, [R1+0x2e8] ;  /* 0x0002e80001167983 */ /* 0x001ea80000300800 */
[----:B------:R-:W2:Y:S04]  /*1e2a0*/  LDL.LU R23, [R1+0x2ec] ;  /* 0x0002ec0001177983 */ /* 0x000ea80000300800 */
[----:B------:R-:W2:Y:S01]  /*1e2b0*/  LDL.64 R10, [R1+0x78] ;  /* 0x00007800010a7983 */ /* 0x000ea20000100a00 */
[----:B------:R-:W-:-:S02]  /*1e2c0*/  IMAD.MOV.U32 R7, RZ, RZ, R8 ;  /* 0x000000ffff077224 */ /* 0x000fc400078e0008 */
[----:B------:R-:W-:Y:S02]  /*1e2d0*/  IMAD.MOV.U32 R6, RZ, RZ, R9 ;  /* 0x000000ffff067224 */ /* 0x000fe400078e0009 */
[----:B------:R-:W-:Y:S02]  /*1e2e0*/  IMAD.MOV.U32 R5, RZ, RZ, R26 ;  /* 0x000000ffff057224 */ /* 0x000fe400078e001a */
[----:B------:R-:W-:Y:S02]  /*1e2f0*/  IMAD.MOV.U32 R4, RZ, RZ, R27 ;  /* 0x000000ffff047224 */ /* 0x000fe400078e001b */
[----:B----4-:R-:W-:Y:S02]  /*1e300*/  IMAD.MOV.U32 R9, RZ, RZ, R3 ;  /* 0x000000ffff097224 */ /* 0x010fe400078e0003 */
[----:B------:R-:W-:Y:S02]  /*1e310*/  IMAD.MOV.U32 R25, RZ, RZ, R12 ;  /* 0x000000ffff197224 */ /* 0x000fe400078e000c */
[----:B------:R-:W-:Y:S01]  /*1e320*/  IMAD.MOV.U32 R3, RZ, RZ, R13 ;  /* 0x000000ffff037224 */ /* 0x000fe200078e000d */
[----:B--2---:R3:W-:Y:S04]  /*1e330*/  STL.64 [R1+0x1f28], R10 ;  /* 0x001f280a01007387 */ /* 0x0047e80000100a00 */
[----:B------:R-:W2:Y:S04]  /*1e340*/  LDL.LU R8, [R1+0x2d0] ;  /* 0x0002d00001087983 */ /* 0x000ea80000300800 */
[----:B------:R0:W-:Y:S01]  /*1e350*/  STL [R1+0x1c04], R29 ;  /* 0x001c041d01007387 */ /* 0x0001e20000100800 */
[----:B---3--:R-:W-:-:S02]  /*1e360*/  IMAD.MOV.U32 R10, RZ, RZ, R2 ;  /* 0x000000ffff0a7224 */ /* 0x008fc400078e0002 */
[----:B------:R-:W-:Y:S01]  /*1e370*/  IMAD.MOV.U32 R11, RZ, RZ, R0 ;  /* 0x000000ffff0b7224 */ /* 0x000fe200078e0000 */
[----:B0-----:R-:W3:Y:S04]  /*1e380*/  LDL R29, [R1+0x11e0] ;  /* 0x0011e000011d7983 */ /* 0x001ee80000100800 */
[----:B------:R-:W4:Y:S01]  /*1e390*/  LDL.LU.64 R26, [R1+0x1f50] ;  /* 0x001f5000011a7983 */ /* 0x000f220000300a00 */
[----:B------:R-:W-:Y:S02]  /*1e3a0*/  IMAD.MOV.U32 R2, RZ, RZ, R14 ;  /* 0x000000ffff027224 */ /* 0x000fe400078e000e */
[----:B------:R-:W-:Y:S02]  /*1e3b0*/  IMAD.MOV.U32 R0, RZ, RZ, R15 ;  /* 0x000000ffff007224 */ /* 0x000fe400078e000f */
[----:B------:R-:W4:Y:S04]  /*1e3c0*/  LDL.LU.64 R14, [R1+0x1f48] ;  /* 0x001f4800010e7983 */ /* 0x000f280000300a00 */
[----:B------:R-:W4:Y:S04]  /*1e3d0*/  LDL.LU.64 R12, [R1+0x1f40] ;  /* 0x001f4000010c7983 */ /* 0x000f280000300a00 */
[----:B------:R-:W-:Y:S04]  /*1e3e0*/  STL [R1+0x1df0], R2 ;  /* 0x001df00201007387 */ /* 0x000fe80000100800 */
[----:B------:R-:W-:Y:S04]  /*1e3f0*/  STL [R1+0x1c0c], R3 ;  /* 0x001c0c0301007387 */ /* 0x000fe80000100800 */
[----:B------:R-:W-:Y:S04]  /*1e400*/  STL [R1+0x1c08], R25 ;  /* 0x001c081901007387 */ /* 0x000fe80000100800 */
[----:B------:R-:W-:Y:S01]  /*1e410*/  STL [R1+0x1b58], R0 ;  /* 0x001b580001007387 */ /* 0x000fe20000100800 */
[----:B----4-:R-:W-:-:S15]  /*1e420*/  HMMA.16816.F32 R12, R16, R26, R12 ;  /* 0x0000001a100c723c */ /* 0x010fde000000180c */
[----:B------:R-:W-:-:S04]  /*1e430*/  NOP ;  /* 0x0000000000007918 */ /* 0x000fc80000000000 */
[----:B------:R-:W-:Y:S04]  /*1e440*/  STL.64 [R1+0x2f0], R12 ;  /* 0x0002f00c01007387 */ /* 0x000fe80000100a00 */
[----:B------:R0:W-:Y:S04]  /*1e450*/  STL.64 [R1+0x2f8], R14 ;  /* 0x0002f80e01007387 */ /* 0x0001e80000100a00 */
[----:B0-----:R-:W4:Y:S04]  /*1e460*/  LDL.LU.64 R14, [R1+0x1f38] ;  /* 0x001f3800010e7983 */ /* 0x001f280000300a00 */
[----:B------:R0:W-:Y:S04]  /*1e470*/  STL.64 [R1+0x1ed0], R26 ;  /* 0x001ed01a01007387 */ /* 0x0001e80000100a00 */
[----:B------:R-:W2:Y:S04]  /*1e480*/  LDL.LU R24, [R1+0x1f0] ;  /* 0x0001f00001187983 */ /* 0x000ea80000300800 */
[----:B------:R-:W2:Y:S04]  /*1e490*/  LDL.LU R25, [R1+0x1f4] ;  /* 0x0001f40001197983 */ /* 0x000ea80000300800 */
[----:B0-----:R-:W2:Y:S04]  /*1e4a0*/  LDL.LU R26, [R1+0x1f8] ;  /* 0x0001f800011a7983 */ /* 0x001ea80000300800 */
[----:B------:R-:W2:Y:S01]  /*1e4b0*/  LDL.LU R27, [R1+0x1fc] ;  /* 0x0001fc00011b7983 */ /* 0x000ea20000300800 */
[----:B----4-:R-:W-:Y:S03]  /*1e4c0*/  HMMA.16816.F32 R20, R16, R14, R20 ;  /* 0x0000000e1014723c */ /* 0x010fe60000001814 */
[----:B--2---:R-:W-:Y:S04]  /*1e4d0*/  STL.64 [R1+0x1ee8], R26 ;  /* 0x001ee81a01007387 */ /* 0x004fe80000100a00 */
[----:B------:R0:W-:Y:S04]  /*1e4e0*/  STL.64 [R1+0x1ee0], R24 ;  /* 0x001ee01801007387 */ /* 0x0001e80000100a00 */
[----:B0-----:R-:W2:Y:S04]  /*1e4f0*/  LDL.LU R24, [R1+0x200] ;  /* 0x0002000001187983 */ /* 0x001ea80000300800 */
[----:B------:R-:W2:Y:S04]  /*1e500*/  LDL.LU R25, [R1+0x204] ;  /* 0x0002040001197983 */ /* 0x000ea80000300800 */
[----:B------:R-:W2:Y:S01]  /*1e510*/  LDL.LU R26, [R1+0x208] ;  /* 0x00020800011a7983 */ /* 0x000ea20000300800 */
[----:B------:R-:W-:-:S03]  /*1e520*/  IMAD.MOV.U32 R27, RZ, RZ, R28 ;  /* 0x000000ffff1b7224 */ /* 0x000fc600078e001c */
[----:B------:R-:W-:Y:S04]  /*1e530*/  STL [R1+0x474], R21 ;  /* 0x0004741501007387 */ /* 0x000fe80000100800 */
[----:B------:R0:W-:Y:S01]  /*1e540*/  STL [R1+0x478], R22 ;  /* 0x0004781601007387 */ /* 0x0001e20000100800 */
[----:B------:R-:W-:-:S03]  /*1e550*/  IMAD.MOV.U32 R28, RZ, RZ, R23 ;  /* 0x000000ffff1c7224 */ /* 0x000fc600078e0017 */
[----:B0-----:R-:W4:Y:S01]  /*1e560*/  LDL.LU.64 R22, [R1+0x1f30] ;  /* 0x001f300001167983 */ /* 0x001f220000300a00 */
[----:B------:R-:W-:-:S03]  /*1e570*/  IMAD.MOV.U32 R0, RZ, RZ, R20 ;  /* 0x000000ffff007224 */ /* 0x000fc600078e0014 */
[----:B------:R-:W-:Y:S04]  /*1e580*/  STL [R1+0x1e20], R28 ;  /* 0x001e201c01007387 */ /* 0x000fe80000100800 */
[----:B------:R-:W-:Y:S01]  /*1e590*/  STL [R1+0x1df4], R0 ;  /* 0x001df40001007387 */ /* 0x000fe20000100800 */
[----:B----4-:R-:W-:Y:S03]  /*1e5a0*/  HMMA.16816.F32 R20, R16, R22, R8 ;  /* 0x000000161014723c */ /* 0x010fe60000001808 */
[----:B------:R-:W4:-:S15]  /*1e5b0*/  LDL.LU.64 R10, [R1+0x1f28] ;  /* 0x001f2800010a7983 */ /* 0x000f1e0000300a00 */
[----:B------:R-:W-:Y:S01]  /*1e5c0*/  NOP ;  /* 0x0000000000007918 */ /* 0x000fe20000000000 */
[----:B------:R-:W-:Y:S04]  /*1e5d0*/  STL.64 [R1+0x4b0], R20 ;  /* 0x0004b01401007387 */ /* 0x000fe80000100a00 */
[----:B------:R0:W-:Y:S04]  /*1e5e0*/  STL.64 [R1+0x4b8], R22 ;  /* 0x0004b81601007387 */ /* 0x0001e80000100a00 */
[----:B0-----:R-:W2:Y:S04]  /*1e5f0*/  LDL.LU.64 R22, [R1+0x1f20] ;  /* 0x001f200001167983 */ /* 0x001ea80000300a00 */
[----:B------:R-:W2:Y:S01]  /*1e600*/  LDL.LU.64 R20, [R1+0x1f18] ;  /* 0x001f180001147983 */ /* 0x000ea20000300a00 */
[----:B----4-:R-:W-:-:S02]  /*1e610*/  IMAD.MOV.U32 R2, RZ, RZ, R10 ;  /* 0x000000ffff027224 */ /* 0x010fc400078e000a */
[----:B------:R-:W-:Y:S01]  /*1e620*/  IMAD.MOV.U32 R0, RZ, RZ, R11 ;  /* 0x000000ffff007224 */ /* 0x000fe200078e000b */
        /* <DEDUP_REMOVED lines=9> */
[----:B------:R-:W2:Y:S04]  /*1e6c0*/  LDL.LU.64 R20, [R1+0x1ef0] ;  /* 0x001ef00001147983 */ /* 0x000ea80000300a00 */
[----:B------:R-:W-:Y:S09]  /*1e6d0*/  STL.64 [R1+0x1e88], R10 ;  /* 0x001e880a01007387 */ /* 0x000ff20000100a00 */
[----:B------:R-:W-:Y:S04]  /*1e6e0*/  STL.64 [R1+0x210], R16 ;  /* 0x0002101001007387 */ /* 0x000fe80000100a00 */
[----:B------:R0:W-:Y:S04]  /*1e6f0*/  STL.64 [R1+0x218], R18 ;  /* 0x0002181201007387 */ /* 0x0001e80000100a00 */
[----:B0-----:R-:W4:Y:S01]  /*1e700*/  LDL.64 R18, [R1+0x38] ;  /* 0x0000380001127983 */ /* 0x001f220000100a00 */
[----:B------:R-:W-:-:S02]  /*1e710*/  IMAD.MOV.U32 R10, RZ, RZ, R5 ;  /* 0x000000ffff0a7224 */ /* 0x000fc400078e0005 */
[----:B------:R-:W-:Y:S02]  /*1e720*/  IMAD.MOV.U32 R11, RZ, RZ, R4 ;  /* 0x000000ffff0b7224 */ /* 0x000fe400078e0004 */
[C---:B--2---:R-:W-:Y:S01]  /*1e730*/  HMMA.16816.F32 R4, R20.reuse, R6, R24 ;  /* 0x000000061404723c */ /* 0x044fe20000001818 */
[----:B----4-:R0:W-:Y:S04]  /*1e740*/  STL.64 [R1+0x1ea8], R18 ;  /* 0x001ea81201007387 */ /* 0x0101e80000100a00 */
[----:B------:R-:W2:Y:S04]  /*1e750*/  LDL.LU R16, [R1+0x1c0] ;  /* 0x0001c00001107983 */ /* 0x000ea80000300800 */
[----:B------:R-:W2:Y:S04]  /*1e760*/  LDL.LU R17, [R1+0x1c4] ;  /* 0x0001c40001117983 */ /* 0x000ea80000300800 */
[----:B0-----:R-:W2:Y:S04]  /*1e770*/  LDL.LU R18, [R1+0x1c8] ;  /* 0x0001c80001127983 */ /* 0x001ea80000300800 */
[----:B------:R-:W2:Y:S04]  /*1e780*/  LDL.LU R19, [R1+0x1cc] ;  /* 0x0001cc0001137983 */ /* 0x000ea80000300800 */
[----:B------:R-:W4:Y:S04]  /*1e790*/  LDL.LU.64 R26, [R1+0x1ee8] ;  /* 0x001ee800011a7983 */ /* 0x000f280000300a00 */
[----:B------:R-:W4:Y:S04]  /*1e7a0*/  LDL.LU.64 R24, [R1+0x1ee0] ;  /* 0x001ee00001187983 */ /* 0x000f280000300a00 */
[----:B------:R-:W-:Y:S04]  /*1e7b0*/  STL.64 [R1+0x5c0], R4 ;  /* 0x0005c00401007387 */ /* 0x000fe80000100a00 */
[----:B------:R0:W-:Y:S04]  /*1e7c0*/  STL.64 [R1+0x5c8], R6 ;  /* 0x0005c80601007387 */ /* 0x0001e80000100a00 */
[----:B0-----:R-:W4:Y:S02]  /*1e7d0*/  LDL.LU.64 R6, [R1+0x1ed8] ;  /* 0x001ed80001067983 */ /* 0x001f240000300a00 */
[----:B----4-:R-:W-:Y:S02]  /*1e7e0*/  HMMA.16816.F32 R4, R20, R6, R24 ;  /* 0x000000061404723c */ /* 0x010fe40000001818 */
[----:B------:R-:W4:-:S15]  /*1e7f0*/  LDL.LU.64 R26, [R1+0x1ed0] ;  /* 0x001ed000011a7983 */ /* 0x000f1e0000300a00 */
[----:B------:R-:W-:Y:S02]  /*1e800*/  NOP ;  /* 0x0000000000007918 */ /* 0x000fe40000000000 */
[----:B------:R-:W-:Y:S04]  /*1e810*/  STL.64 [R1+0x5b0], R4 ;  /* 0x0005b00401007387 */ /* 0x000fe80000100a00 */
[----:B------:R0:W-:Y:S04]  /*1e820*/  STL.64 [R1+0x5b8], R6 ;  /* 0x0005b80601007387 */ /* 0x0001e80000100a00 */
[----:B0-----:R-:W2:Y:S04]  /*1e830*/  LDL.LU.64 R6, [R1+0x1ec8] ;  /* 0x001ec80001067983 */ /* 0x001ea80000300a00 */
[----:B------:R-:W2:Y:S02]  /*1e840*/  LDL.LU.64 R4, [R1+0x1ec0] ;  /* 0x001ec00001047983 */ /* 0x000ea40000300a00 */
[----:B--2---:R-:W-:Y:S02]  /*1e850*/  HMMA.16816.F32 R8, R20, R10, R4 ;  /* 0x0000000a1408723c */ /* 0x004fe40000001804 */
[----:B------:R-:W4:Y:S04]  /*1e860*/  LDL.LU.64 R6, [R1+0x1eb8] ;  /* 0x001eb80001067983 */ /* 0x000f280000300a00 */
[----:B------:R-:W4:-:S13]  /*1e870*/  LDL.LU.64 R4, [R1+0x1eb0] ;  /* 0x001eb00001047983 */ /* 0x000f1a0000300a00 */
[----:B------:R-:W-:Y:S04]  /*1e880*/  STL.64 [R1+0x5a0], R8 ;  /* 0x0005a00801007387 */ /* 0x000fe80000100a00 */
[----:B------:R4:W-:Y:S02]  /*1e890*/  STL.64 [R1+0x5a8], R10 ;  /* 0x0005a80a01007387 */ /* 0x0009e40000100a00 */
[----:B----4-:R-:W-:Y:S02]  /*1e8a0*/  HMMA.16816.F32 R8, R20, R26, R4 ;  /* 0x0000001a1408723c */ /* 0x010fe40000001804 */
[----:B------:R-:W2:-:S15]  /*1e8b0*/  LDL.LU R4, [R1+0x100] ;  /* 0x0001000001047983 */ /* 0x000e9e0000300800 */
[----:B------:R-:W-:Y:S02]  /*1e8c0*/  NOP ;  /* 0x0000000000007918 */ /* 0x000fe40000000000 */
[----:B------:R-:W-:Y:S04]  /*1e8d0*/  STL.64 [R1+0x590], R8 ;  /* 0x0005900801007387 */ /* 0x000fe80000100a00 */
[----:B------:R0:W-:Y:S04]  /*1e8e0*/  STL.64 [R1+0x598], R10 ;  /* 0x0005980a01007387 */ /* 0x0001e80000100a00 */
[----:B------:R-:W2:Y:S04]  /*1e8f0*/  LDL.LU R5, [R1+0x104] ;  /* 0x0001040001057983 */ /* 0x000ea80000300800 */
[----:B------:R-:W4:Y:S04]  /*1e900*/  LDL.LU R6, [R1+0x108] ;  /* 0x0001080001067983 */ /* 0x000f280000300800 */
[----:B------:R-:W4:Y:S01]  /*1e910*/  LDL.LU R7, [R1+0x10c] ;  /* 0x00010c0001077983 */ /* 0x000f220000300800 */
[----:B0-----:R-:W-:-:S02]  /*1e920*/  IMAD.MOV.U32 R10, RZ, RZ, R2 ;  /* 0x000000ffff0a7224 */ /* 0x001fc400078e0002 */
[----:B------:R-:W-:Y:S01]  /*1e930*/  IMAD.MOV.U32 R11, RZ, RZ, R0 ;  /* 0x000000ffff0b7224 */ /* 0x000fe200078e0000 */
[----:B----4-:R-:W-:Y:S04]  /*1e940*/  STL.64 [R1+0x1e98], R6 ;  /* 0x001e980601007387 */ /* 0x010fe80000100a00 */
[----:B--2---:R0:W-:Y:S04]  /*1e950*/  STL.64 [R1+0x1e90], R4 ;  /* 0x001e900401007387 */ /* 0x0041e80000100a00 */
[----:B------:R1:W-:Y:S04]  /*1e960*/  STL.64 [R1+0x1ea0], R10 ;  /* 0x001ea00a01007387 */ /* 0x0003e80000100a00 */
[----:B0-----:R-:W2:Y:S04]  /*1e970*/  LDL.LU R4, [R1+0x1a0] ;  /* 0x0001a00001047983 */ /* 0x001ea80000300800 */
[----:B------:R-:W2:Y:S04]  /*1e980*/  LDL.LU R5, [R1+0x1a4] ;  /* 0x0001a40001057983 */ /* 0x000ea80000300800 */
[----:B------:R-:W2:Y:S04]  /*1e990*/  LDL.LU R6, [R1+0x1a8] ;  /* 0x0001a80001067983 */ /* 0x000ea80000300800 */
[----:B------:R-:W2:Y:S04]  /*1e9a0*/  LDL.LU R7, [R1+0x1ac] ;  /* 0x0001ac0001077983 */ /* 0x000ea80000300800 */
[----:B------:R-:W4:Y:S04]  /*1e9b0*/  LDL.LU R8, [R1+0x1b0] ;  /* 0x0001b00001087983 */ /* 0x000f280000300800 */
[----:B------:R-:W4:Y:S04]  /*1e9c0*/  LDL.LU R9, [R1+0x1b4] ;  /* 0x0001b40001097983 */ /* 0x000f280000300800 */
[----:B-1----:R-:W4:Y:S04]  /*1e9d0*/  LDL.LU R10, [R1+0x1b8] ;  /* 0x0001b800010a7983 */ /* 0x002f280000300800 */
[----:B------:R-:W4:Y:S04]  /*1e9e0*/  LDL.LU R11, [R1+0x1bc] ;  /* 0x0001bc00010b7983 */ /* 0x000f280000300800 */
[----:B------:R0:W-:Y:S04]  /*1e9f0*/  STL.64 [R1+0x1e30], R26 ;  /* 0x001e301a01007387 */ /* 0x0001e80000100a00 */
[----:B0-----:R-:W2:Y:S01]  /*1ea00*/  LDL.64 R26, [R1+0x8] ;  /* 0x00000800011a7983 */ /* 0x001ea20000100a00 */
[C---:B------:R-:W-:Y:S03]  /*1ea10*/  HMMA.16816.F32 R16, R20.reuse, R14, R16 ;  /* 0x0000000e1410723c */ /* 0x040fe60000001810 */
[----:B--2---:R0:W-:Y:S04]  /*1ea20*/  STL.64 [R1+0x1e48], R26 ;  /* 0x001e481a01007387 */ /* 0x0041e80000100a00 */
[----:B0-----:R-:W2:Y:S04]  /*1ea30*/  LDL.64 R26, [R1+0x18] ;  /* 0x00001800011a7983 */ /* 0x001ea80000100a00 */
[----:B--2---:R0:W-:Y:S04]  /*1ea40*/  STL.64 [R1+0x1e60], R26 ;  /* 0x001e601a01007387 */ /* 0x0041e80000100a00 */
[----:B0-----:R-:W2:Y:S04]  /*1ea50*/  LDL.64 R26, [R1+0x28] ;  /* 0x00002800011a7983 */ /* 0x001ea80000100a00 */
[----:B------:R-:W-:Y:S04]  /*1ea60*/  STL.64 [R1+0x200], R16 ;  /* 0x0002001001007387 */ /* 0x000fe80000100a00 */
[----:B------:R0:W-:Y:S04]  /*1ea70*/  STL.64 [R1+0x208], R18 ;  /* 0x0002081201007387 */ /* 0x0001e80000100a00 */
[----:B0-----:R-:W4:Y:S04]  /*1ea80*/  LDL.LU.64 R18, [R1+0x1ea8] ;  /* 0x001ea80001127983 */ /* 0x001f280000300a00 */
[----:B------:R0:W-:Y:S04]  /*1ea90*/  STL.64 [R1+0x1e28], R14 ;  /* 0x001e280e01007387 */ /* 0x0001e80000100a00 */
[----:B------:R-:W2:Y:S04]  /*1eaa0*/  LDL.LU R12, [R1+0xc0] ;  /* 0x0000c000010c7983 */ /* 0x000ea80000300800 */
[----:B------:R-:W2:Y:S04]  /*1eab0*/  LDL.LU R13, [R1+0xc4] ;  /* 0x0000c400010d7983 */ /* 0x000ea80000300800 */
[----:B0-----:R-:W2:Y:S04]  /*1eac0*/  LDL.LU R14, [R1+0xc8] ;  /* 0x0000c800010e7983 */ /* 0x001ea80000300800 */
[----:B------:R-:W2:Y:S04]  /*1ead0*/  LDL.LU R15, [R1+0xcc] ;  /* 0x0000cc00010f7983 */ /* 0x000ea80000300800 */
[----:B--2---:R-:W-:Y:S04]  /*1eae0*/  STL.64 [R1+0x1e40], R14 ;  /* 0x001e400e01007387 */ /* 0x004fe80000100a00 */
[----:B------:R0:W-:Y:S04]  /*1eaf0*/  STL.64 [R1+0x1e38], R12 ;  /* 0x001e380c01007387 */ /* 0x0001e80000100a00 */
[----:B0-----:R-:W2:Y:S04]  /*1eb00*/  LDL.LU R12, [R1+0xd0] ;  /* 0x0000d000010c7983 */ /* 0x001ea80000300800 */
[----:B------:R-:W2:Y:S04]  /*1eb10*/  LDL.LU R13, [R1+0xd4] ;  /* 0x0000d400010d7983 */ /* 0x000ea80000300800 */
[----:B------:R-:W2:Y:S04]  /*1eb20*/  LDL.LU R14, [R1+0xd8] ;  /* 0x0000d800010e7983 */ /* 0x000ea80000300800 */
[----:B------:R-:W2:Y:S01]  /*1eb30*/  LDL.LU R15, [R1+0xdc] ;  /* 0x0000dc00010f7983 */ /* 0x000ea20000300800 */
[C---:B----4-:R-:W-:Y:S03]  /*1eb40*/  HMMA.16816.F32 R8, R20.reuse, R18, R8 ;  /* 0x000000121408723c */ /* 0x050fe60000001808 */
[----:B--2---:R-:W-:Y:S04]  /*1eb50*/  STL.64 [R1+0x1e58], R14 ;  /* 0x001e580e01007387 */ /* 0x004fe80000100a00 */
[----:B------:R0:W-:Y:S04]  /*1eb60*/  STL.64 [R1+0x1e50], R12 ;  /* 0x001e500c01007387 */ /* 0x0001e80000100a00 */
[----:B0-----:R-:W2:Y:S04]  /*1eb70*/  LDL.LU R12, [R1+0xe0] ;  /* 0x0000e000010c7983 */ /* 0x001ea80000300800 */
[----:B------:R-:W2:Y:S04]  /*1eb80*/  LDL.LU R13, [R1+0xe4] ;  /* 0x0000e400010d7983 */ /* 0x000ea80000300800 */
[----:B------:R-:W4:Y:S04]  /*1eb90*/  LDL.LU R14, [R1+0xe8] ;  /* 0x0000e800010e7983 */ /* 0x000f280000300800 */
[----:B------:R-:W4:Y:S04]  /*1eba0*/  LDL.LU R15, [R1+0xec] ;  /* 0x0000ec00010f7983 */ /* 0x000f280000300800 */
[----:B----4-:R-:W-:Y:S04]  /*1ebb0*/  STL.64 [R1+0x1e70], R14 ;  /* 0x001e700e01007387 */ /* 0x010fe80000100a00 */
[----:B--2---:R0:W-:Y:S04]  /*1ebc0*/  STL.64 [R1+0x1e68], R12 ;  /* 0x001e680c01007387 */ /* 0x0041e80000100a00 */
[----:B0-----:R-:W2:Y:S04]  /*1ebd0*/  LDL.LU R12, [R1+0xf0] ;  /* 0x0000f000010c7983 */ /* 0x001ea80000300800 */
[----:B------:R-:W2:Y:S04]  /*1ebe0*/  LDL.LU R13, [R1+0xf4] ;  /* 0x0000f400010d7983 */ /* 0x000ea80000300800 */
[----:B------:R-:W2:Y:S04]  /*1ebf0*/  LDL.LU R14, [R1+0xf8] ;  /* 0x0000f800010e7983 */ /* 0x000ea80000300800 */
[----:B------:R-:W2:Y:S04]  /*1ec00*/  LDL.LU R15, [R1+0xfc] ;  /* 0x0000fc00010f7983 */ /* 0x000ea80000300800 */
[----:B------:R-:W-:Y:S04]  /*1ec10*/  STL.64 [R1+0x1f0], R8 ;  /* 0x0001f00801007387 */ /* 0x000fe80000100a00 */
[----:B------:R0:W-:Y:S04]  /*1ec20*/  STL.64 [R1+0x1f8], R10 ;  /* 0x0001f80a01007387 */ /* 0x0001e80000100a00 */
[----:B0-----:R-:W4:Y:S02]  /*1ec30*/  LDL.LU.64 R10, [R1+0x1ea0] ;  /* 0x001ea000010a7983 */ /* 0x001f240000300a00 */
[----:B----4-:R-:W-:Y:S02]  /*1ec40*/  HMMA.16816.F32 R8, R20, R10, R4 ;  /* 0x0000000a1408723c */ /* 0x010fe40000001804 */
[----:B------:R-:W4:Y:S04]  /*1ec50*/  LDL.LU.64 R6, [R1+0x1e98] ;  /* 0x001e980001067983 */ /* 0x000f280000300a00 */
[----:B------:R-:W4:-:S13]  /*1ec60*/  LDL.LU.64 R4, [R1+0x1e90] ;  /* 0x001e900001047983 */ /* 0x000f1a0000300a00 */
[----:B------:R-:W-:Y:S04]  /*1ec70*/  STL.64 [R1+0x1e0], R8 ;  /* 0x0001e00801007387 */ /* 0x000fe80000100a00 */
[----:B------:R0:W-:Y:S04]  /*1ec80*/  STL.64 [R1+0x1e8], R10 ;  /* 0x0001e80a01007387 */ /* 0x0001e80000100a00 */
[----:B0-----:R-:W4:Y:S02]  /*1ec90*/  LDL.LU.64 R10, [R1+0x1e88] ;  /* 0x001e8800010a7983 */ /* 0x001f240000300a00 */
[----:B----4-:R-:W-:Y:S02]  /*1eca0*/  HMMA.16816.F32 R8, R20, R10, R4 ;  /* 0x0000000a1408723c */ /* 0x010fe40000001804 */
[----:B------:R-:W2:Y:S04]  /*1ecb0*/  LDL.LU.64 R6, [R1+0x1e80] ;  /* 0x001e800001067983 */ /* 0x000ea80000300a00 */
[----:B------:R-:W2:Y:S04]  /*1ecc0*/  LDL.LU.64 R4, [R1+0x1e78] ;  /* 0x001e780001047983 */ /* 0x000ea80000300a00 */
[----:B------:R-:W4:Y:S01]  /*1ecd0*/  LDL.LU R20, [R1+0x180] ;  /* 0x0001800001147983 */ /* 0x000f220000300800 */
[----:B------:R-:W-:-:S02]  /*1ece0*/  IMAD.MOV.U32 R16, RZ, RZ, R26 ;  /* 0x000000ffff107224 */ /* 0x000fc400078e001a */
[----:B------:R-:W-:-:S06]  /*1ecf0*/  IMAD.MOV.U32 R3, RZ, RZ, R27 ;  /* 0x000000ffff037224 */ /* 0x000fcc00078e001b */
[----:B------:R-:W-:Y:S04]  /*1ed00*/  STL.64 [R1+0x530], R8 ;  /* 0x0005300801007387 */ /* 0x000fe80000100a00 */
[----:B------:R-:W-:Y:S04]  /*1ed10*/  STL.64 [R1+0x538], R10 ;  /* 0x0005380a01007387 */ /* 0x000fe80000100a00 */
[----:B------:R-:W4:Y:S04]  /*1ed20*/  LDL.LU R21, [R1+0x184] ;  /* 0x0001840001157983 */ /* 0x000f280000300800 */
[----:B------:R-:W4:Y:S04]  /*1ed30*/  LDL.LU R22, [R1+0x188] ;  /* 0x0001880001167983 */ /* 0x000f280000300800 */
[----:B------:R-:W4:Y:S01]  /*1ed40*/  LDL.LU R23, [R1+0x18c] ;  /* 0x00018c0001177983 */ /* 0x000f220000300800 */
[----:B--2---:R-:W-:-:S15]  /*1ed50*/  HMMA.16816.F32 R12, R4, R26, R12 ;  /* 0x0000001a040c723c */ /* 0x004fde000000180c */
[----:B------:R-:W-:-:S04]  /*1ed60*/  NOP ;  /* 0x0000000000007918 */ /* 0x000fc80000000000 */
[----:B------:R-:W-:Y:S04]  /*1ed70*/  STL.64 [R1+0x510], R12 ;  /* 0x0005100c01007387 */ /* 0x000fe80000100a00 */
[----:B------:R0:W-:Y:S04]  /*1ed80*/  STL.64 [R1+0x518], R14 ;  /* 0x0005180e01007387 */ /* 0x0001e80000100a00 */
[----:B0-----:R-:W2:Y:S04]  /*1ed90*/  LDL.LU.64 R14, [R1+0x1e70] ;  /* 0x001e7000010e7983 */ /* 0x001ea80000300a00 */
[----:B------:R-:W2:Y:S04]  /*1eda0*/  LDL.LU.64 R12, [R1+0x1e68] ;  /* 0x001e6800010c7983 */ /* 0x000ea80000300a00 */
[----:B------:R-:W2:Y:S02]  /*1edb0*/  LDL.LU.64 R26, [R1+0x1e60] ;  /* 0x001e6000011a7983 */ /* 0x000ea40000300a00 */
[----:B--2---:R-:W-:Y:S01]  /*1edc0*/  HMMA.16816.F32 R12, R4, R26, R12 ;  /* 0x0000001a040c723c */ /* 0x004fe2000000180c */
[----:B------:R-:W-:-:S02]  /*1edd0*/  IMAD.MOV.U32 R28, RZ, RZ, R26 ;  /* 0x000000ffff1c7224 */ /* 0x000fc400078e001a */
[----:B------:R-:W-:-:S15]  /*1ede0*/  IMAD.MOV.U32 R17, RZ, RZ, R27 ;  /* 0x000000ffff117224 */ /* 0x000fde00078e001b */
[----:B------:R-:W-:Y:S01]  /*1edf0*/  NOP ;  /* 0x0000000000007918 */ /* 0x000fe20000000000 */
        /* <DEDUP_REMOVED lines=13> */
[----:B------:R-:W2:Y:S01]  /*1eed0*/  LDL.LU.64 R26, [R1+0x1e30] ;  /* 0x001e3000011a7983 */ /* 0x000ea20000300a00 */
[----:B------:R-:W0:Y:S01]  /*1eee0*/  S2R R10, SR_TID.X ;  /* 0x00000000000a7919 */ /* 0x000e220000002100 */
[----:B------:R-:W1:Y:S01]  /*1eef0*/  S2R R8, SR_TID.X ;  /* 0x0000000000087919 */ /* 0x000e620000002100 */
[C---:B0-----:R-:W-:Y:S01]  /*1ef00*/  IMAD.SHL.U32 R11, R10.reuse, 0x2, RZ ;  /* 0x000000020a0b7824 */ /* 0x041fe200078e00ff */
[----:B------:R-:W-:-:S04]  /*1ef10*/  LOP3.LUT R10, R10, 0x7, RZ, 0xc0, !PT ;  /* 0x000000070a0a7812 */ /* 0x000fc800078ec0ff */
[----:B------:R-:W-:Y:S01]  /*1ef20*/  LOP3.LUT R11, R11, 0x10, RZ, 0xc0, !PT ;  /* 0x000000100b0b7812 */ /* 0x000fe200078ec0ff */
[----:B--2---:R-:W-:-:S15]  /*1ef30*/  HMMA.16816.F32 R12, R4, R26, R12 ;  /* 0x0000001a040c723c */ /* 0x004fde000000180c */
[----:B------:R-:W-:-:S04]  /*1ef40*/  NOP ;  /* 0x0000000000007918 */ /* 0x000fc80000000000 */
[----:B------:R-:W-:Y:S04]  /*1ef50*/  STL.64 [R1+0x100], R12 ;  /* 0x0001000c01007387 */ /* 0x000fe80000100a00 */
[----:B------:R0:W-:Y:S04]  /*1ef60*/  STL.64 [R1+0x108], R14 ;  /* 0x0001080e01007387 */ /* 0x0001e80000100a00 */
[----:B0-----:R-:W4:Y:S01]  /*1ef70*/  LDL.LU.64 R14, [R1+0x1e28] ;  /* 0x001e2800010e7983 */ /* 0x001f220000300a00 */
[----:B------:R-:W-:Y:S01]  /*1ef80*/  IMAD R9, R10, 0x210, RZ ;  /* 0x000002100a097824 */ /* 0x000fe200078e02ff */
[----:B-1----:R-:W-:Y:S01]  /*1ef90*/  LOP3.LUT R11, R11, 0x20, R8, 0xf8, !PT ;  /* 0x000000200b0b7812 */ /* 0x002fe200078ef808 */
[----:B------:R-:W-:-:S03]  /*1efa0*/  IMAD.SHL.U32 R10, R8, 0x100, RZ ;  /* 0x00000100080a7824 */ /* 0x000fc600078e00ff */
[----:B------:R-:W-:-:S04]  /*1efb0*/  LOP3.LUT R11, R9, R11, RZ, 0x3c, !PT ;  /* 0x0000000b090b7212 */ /* 0x000fc800078e3cff */
[----:B------:R-:W-:-:S06]  /*1efc0*/  LOP3.LUT R11, R11, 0x1000, R10, 0xf8, !PT ;  /* 0x000010000b0b7812 */ /* 0x000fcc00078ef80a */
[----:B------:R-:W0:Y:S04]  /*1efd0*/  LDSM.16.MT88.4 R8, [R11+UR5+0x2180] ;  /* 0x002180050b08783b */ /* 0x000e280008004200 */
[----:B------:R1:W-:Y:S04]  /*1efe0*/  STL.64 [R1+0x1e18], R26 ;  /* 0x001e181a01007387 */ /* 0x0003e80000100a00 */
[----:B------:R-:W2:Y:S04]  /*1eff0*/  LDL.LU R24, [R1+0x230] ;  /* 0x0002300001187983 */ /* 0x000ea80000300800 */
[----:B------:R-:W2:Y:S04]  /*1f000*/  LDL.LU R25, [R1+0x234] ;  /* 0x0002340001197983 */ /* 0x000ea80000300800 */
[----:B-1----:R-:W2:Y:S04]  /*1f010*/  LDL.LU R26, [R1+0x238] ;  /* 0x00023800011a7983 */ /* 0x002ea80000300800 */
[----:B------:R-:W2:Y:S04]  /*1f020*/  LDL.LU R27, [R1+0x23c] ;  /* 0x00023c00011b7983 */ /* 0x000ea80000300800 */
[----:B0-----:R-:W-:Y:S04]  /*1f030*/  STL.64 [R1+0x1e00], R10 ;  /* 0x001e000a01007387 */ /* 0x001fe80000100a00 */
[----:B------:R4:W-:Y:S02]  /*1f040*/  STL.64 [R1+0x1df8], R8 ;  /* 0x001df80801007387 */ /* 0x0009e40000100a00 */
[----:B----4-:R-:W-:Y:S01]  /*1f050*/  HMMA.16816.F32 R8, R4, R14, R20 ;  /* 0x0000000e0408723c */ /* 0x010fe20000001814 */
[----:B------:R-:W-:-:S02]  /*1f060*/  IMAD.MOV.U32 R21, RZ, RZ, R14 ;  /* 0x000000ffff157224 */ /* 0x000fc400078e000e */
[----:B------:R-:W-:Y:S02]  /*1f070*/  IMAD.MOV.U32 R20, RZ, RZ, R15 ;  /* 0x000000ffff147224 */ /* 0x000fe400078e000f */
[----:B---3--:R-:W0:-:S14]  /*1f080*/  LDSM.16.MT88.4 R12, [R29+UR5+0x2000] ;  /* 0x002000051d0c783b */ /* 0x008e1c0008004200 */
[----:B------:R-:W-:Y:S04]  /*1f090*/  STL.64 [R1+0x1c0], R8 ;  /* 0x0001c00801007387 */ /* 0x000fe80000100a00 */
[----:B------:R-:W-:Y:S04]  /*1f0a0*/  STL.64 [R1+0x1c8], R10 ;  /* 0x0001c80a01007387 */ /* 0x000fe80000100a00 */
[----:B0-----:R-:W-:Y:S04]  /*1f0b0*/  STL.64 [R1+0x1d78], R14 ;  /* 0x001d780e01007387 */ /* 0x001fe80000100a00 */
[----:B------:R0:W-:Y:S04]  /*1f0c0*/  STL.64 [R1+0x1d70], R12 ;  /* 0x001d700c01007387 */ /* 0x0001e80000100a00 */
[----:B0-----:R-:W3:Y:S04]  /*1f0d0*/  LDL.LU R12, [R1+0x410] ;  /* 0x00041000010c7983 */ /* 0x001ee80000300800 */
[----:B------:R-:W3:Y:S04]  /*1f0e0*/  LDL.LU R13, [R1+0x414] ;  /* 0x00041400010d7983 */ /* 0x000ee80000300800 */
[----:B------:R-:W4:Y:S04]  /*1f0f0*/  LDL.LU R14, [R1+0x418] ;  /* 0x00041800010e7983 */ /* 0x000f280000300800 */
[----:B------:R-:W4:Y:S04]  /*1f100*/  LDL.LU R15, [R1+0x41c] ;  /* 0x00041c00010f7983 */ /* 0x000f280000300800 */
[----:B------:R-:W3:Y:S04]  /*1f110*/  LDL R22, [R1+0x78] ;  /* 0x0000780001167983 */ /* 0x000ee80000100800 */
[----:B------:R-:W3:Y:S04]  /*1f120*/  LDL R23, [R1+0x7c] ;  /* 0x00007c0001177983 */ /* 0x000ee80000100800 */
[----:B------:R-:W3:Y:S04]  /*1f130*/  LDL.LU R8, [R1+0x350] ;  /* 0x0003500001087983 */ /* 0x000ee80000300800 */
[----:B------:R-:W3:Y:S04]  /*1f140*/  LDL.LU R9, [R1+0x354] ;  /* 0x0003540001097983 */ /* 0x000ee80000300800 */
[----:B------:R-:W3:Y:S04]  /*1f150*/  LDL.LU R10, [R1+0x358] ;  /* 0x00035800010a7983 */ /* 0x000ee80000300800 */
[----:B------:R-:W3:Y:S01]  /*1f160*/  LDL.LU R11, [R1+0x35c] ;  /* 0x00035c00010b7983 */ /* 0x000ee20000300800 */
[----:B--2---:R-:W-:Y:S03]  /*1f170*/  HMMA.16816.F32 R24, R4, R18, R24 ;  /* 0x000000120418723c */ /* 0x004fe60000001818 */
[----:B---3--:R-:W-:Y:S04]  /*1f180*/  STL.64 [R1+0x1e10], R10 ;  /* 0x001e100a01007387 */ /* 0x008fe80000100a00 */
[----:B------:R0:W-:Y:S04]  /*1f190*/  STL.64 [R1+0x1e08], R8 ;  /* 0x001e080801007387 */ /* 0x0001e80000100a00 */
[----:B0-----:R-:W2:Y:S04]  /*1f1a0*/  LDL.LU R8, [R1+0x360] ;  /* 0x0003600001087983 */ /* 0x001ea80000300800 */
[----:B------:R-:W2:Y:S04]  /*1f1b0*/  LDL.LU R9, [R1+0x364] ;  /* 0x0003640001097983 */ /* 0x000ea80000300800 */
[----:B------:R-:W2:Y:S04]  /*1f1c0*/  LDL.LU R10, [R1+0x368] ;  /* 0x00036800010a7983 */ /* 0x000ea80000300800 */
[----:B------:R-:W2:Y:S04]  /*1f1d0*/  LDL.LU R11, [R1+0x36c] ;  /* 0x00036c00010b7983 */ /* 0x000ea80000300800 */
[----:B----4-:R0:W-:Y:S04]  /*1f1e0*/  STL.64 [R1+0x1dc0], R14 ;  /* 0x001dc00e01007387 */ /* 0x0101e80000100a00 */
[----:B------:R-:W-:Y:S01]  /*1f1f0*/  STL.64 [R1+0x1db8], R12 ;  /* 0x001db80c01007387 */ /* 0x000fe20000100a00 */
[----:B0-----:R-:W-:-:S02]  /*1f200*/  IMAD.MOV.U32 R14, RZ, RZ, R28 ;  /* 0x000000ffff0e7224 */ /* 0x001fc400078e001c */
[----:B------:R-:W-:Y:S01]  /*1f210*/  IMAD.MOV.U32 R15, RZ, RZ, R17 ;  /* 0x000000ffff0f7224 */ /* 0x000fe200078e0011 */
[----:B------:R-:W3:Y:S04]  /*1f220*/  LDL.LU R28, [R1+0x1e20] ;  /* 0x001e2000011c7983 */ /* 0x000ee80000300800 */
[----:B------:R-:W-:Y:S04]  /*1f230*/  STL.64 [R1+0x1dd8], R14 ;  /* 0x001dd80e01007387 */ /* 0x000fe80000100a00 */
[----:B------:R-:W-:Y:S04]  /*1f240*/  STL.64 [R1+0x4e0], R24 ;  /* 0x0004e01801007387 */ /* 0x000fe80000100a00 */
[----:B------:R0:W-:Y:S04]  /*1f250*/  STL.64 [R1+0x4e8], R26 ;  /* 0x0004e81a01007387 */ /* 0x0001e80000100a00 */
[----:B0-----:R-:W4:Y:S01]  /*1f260*/  LDL.LU.64 R26, [R1+0x1e18] ;  /* 0x001e1800011a7983 */ /* 0x001f220000300a00 */
[----:B------:R-:W-:-:S02]  /*1f270*/  IMAD.MOV.U32 R24, RZ, RZ, R18 ;  /* 0x000000ffff187224 */ /* 0x000fc400078e0012 */
[----:B------:R-:W-:Y:S02]  /*1f280*/  IMAD.MOV.U32 R15, RZ, RZ, R3 ;  /* 0x000000ffff0f7224 */ /* 0x000fe400078e0003 */
[----:B------:R-:W-:Y:S02]  /*1f290*/  IMAD.MOV.U32 R14, RZ, RZ, R16 ;  /* 0x000000ffff0e7224 */ /* 0x000fe400078e0010 */
[----:B------:R-:W-:Y:S02]  /*1f2a0*/  IMAD.MOV.U32 R3, RZ, RZ, R19 ;  /* 0x000000ffff037224 */ /* 0x000fe400078e0013 */
[----:B------:R-:W0:Y:S04]  /*1f2b0*/  LDSM.16.MT88.4 R16, [R29+UR5+0x2080] ;  /* 0x002080051d10783b */ /* 0x000e280008004200 */
[----:B----4-:R-:W-:Y:S04]  /*1f2c0*/  STL.64 [R1+0x1dd0], R26 ;  /* 0x001dd01a01007387 */ /* 0x010fe80000100a00 */
[----:B------:R1:W-:Y:S04]  /*1f2d0*/  STL [R1+0x1dc8], R24 ;  /* 0x001dc81801007387 */ /* 0x0003e80000100800 */
[----:B-1----:R-:W4:Y:S04]  /*1f2e0*/  LDL.LU R24, [R1+0x430] ;  /* 0x0004300001187983 */ /* 0x002f280000300800 */
[----:B------:R-:W4:Y:S04]  /*1f2f0*/  LDL.LU R25, [R1+0x434] ;  /* 0x0004340001197983 */ /* 0x000f280000300800 */
[----:B------:R-:W2:Y:S04]  /*1f300*/  LDL.LU R26, [R1+0x438] ;  /* 0x00043800011a7983 */ /* 0x000ea80000300800 */
[----:B------:R-:W2:Y:S04]  /*1f310*/  LDL.LU R27, [R1+0x43c] ;  /* 0x00043c00011b7983 */ /* 0x000ea80000300800 */
[----:B--2---:R-:W-:Y:S04]  /*1f320*/  STL.64 [R1+0x1de8], R26 ;  /* 0x001de81a01007387 */ /* 0x004fe80000100a00 */
[----:B----4-:R1:W-:Y:S04]  /*1f330*/  STL.64 [R1+0x1de0], R24 ;  /* 0x001de01801007387 */ /* 0x0103e80000100a00 */
[----:B-1----:R-:W2:Y:S04]  /*1f340*/  LDL.LU R24, [R1+0x440] ;  /* 0x0004400001187983 */ /* 0x002ea80000300800 */
[----:B------:R-:W2:Y:S04]  /*1f350*/  LDL.LU R25, [R1+0x444] ;  /* 0x0004440001197983 */ /* 0x000ea80000300800 */
[----:B------:R-:W2:Y:S04]  /*1f360*/  LDL.LU R26, [R1+0x448] ;  /* 0x00044800011a7983 */ /* 0x000ea80000300800 */
[----:B------:R-:W2:Y:S04]  /*1f370*/  LDL.LU R27, [R1+0x44c] ;  /* 0x00044c00011b7983 */ /* 0x000ea80000300800 */
[----:B0-----:R0:W-:Y:S02]  /*1f380*/  STL.64 [R1+0x1d10], R18 ;  /* 0x001d101201007387 */ /* 0x0011e40000100a00 */
[----:B0-----:R-:W-:-:S02]  /*1f390*/  IMAD.MOV.U32 R18, RZ, RZ, R21 ;  /* 0x000000ffff127224 */ /* 0x001fc400078e0015 */
[----:B------:R-:W-:Y:S02]  /*1f3a0*/  IMAD.MOV.U32 R19, RZ, RZ, R20 ;  /* 0x000000ffff137224 */ /* 0x000fe400078e0014 */
[C---:B------:R-:W-:Y:S01]  /*1f3b0*/  HMMA.16816.F32 R20, R4.reuse, R22, R8 ;  /* 0x000000160414723c */ /* 0x040fe20000001808 */
[----:B------:R-:W-:Y:S04]  /*1f3c0*/  STL.64 [R1+0x1d08], R16 ;  /* 0x001d081001007387 */ /* 0x000fe80000100a00 */
[----:B------:R-:W4:Y:S04]  /*1f3d0*/  LDL.LU.64 R10, [R1+0x1e10] ;  /* 0x001e1000010a7983 */ /* 0x000f280000300a00 */
[----:B------:R-:W4:Y:S10]  /*1f3e0*/  LDL.LU.64 R8, [R1+0x1e08] ;  /* 0x001e080001087983 */ /* 0x000f340000300a00 */
[----:B------:R-:W-:Y:S04]  /*1f3f0*/  STL.64 [R1+0x4d0], R20 ;  /* 0x0004d01401007387 */ /* 0x000fe80000100a00 */
[----:B------:R-:W-:Y:S04]  /*1f400*/  STL.64 [R1+0x4d8], R22 ;  /* 0x0004d81601007387 */ /* 0x000fe80000100a00 */
[----:B------:R-:W0:Y:S04]  /*1f410*/  LDSM.16.MT88.4 R20, [R29+UR5+0x2100] ;  /* 0x002100051d14783b */ /* 0x000e280008004200 */
[----:B0-----:R0:W-:Y:S04]  /*1f420*/  STL.64 [R1+0x1ca0], R22 ;  /* 0x001ca01601007387 */ /* 0x0011e80000100a00 */
[----:B------:R-:W-:Y:S04]  /*1f430*/  STL.64 [R1+0x1c98], R20 ;  /* 0x001c981401007387 */ /* 0x000fe80000100a00 */
[----:B0-----:R-:W4:Y:S02]  /*1f440*/  LDL.LU.64 R22, [R1+0x88] ;  /* 0x0000880001167983 */ /* 0x001f240000300a00 */
[----:B----4-:R-:W-:Y:S02]  /*1f450*/  HMMA.16816.F32 R4, R4, R22, R8 ;  /* 0x000000160404723c */ /* 0x010fe40000001808 */
[----:B------:R-:W2:Y:S04]  /*1f460*/  LDL.LU.64 R10, [R1+0x1e00] ;  /* 0x001e0000010a7983 */ /* 0x000ea80000300a00 */
[----:B------:R-:W2:Y:S04]  /*1f470*/  LDL.LU.64 R8, [R1+0x1df8] ;  /* 0x001df80001087983 */ /* 0x000ea80000300a00 */
[----:B------:R0:W-:Y:S09]  /*1f480*/  STL.64 [R1+0x1d90], R22 ;  /* 0x001d901601007387 */ /* 0x0001f20000100a00 */
[----:B------:R-:W-:Y:S04]  /*1f490*/  STL.64 [R1+0x4a0], R4 ;  /* 0x0004a00401007387 */ /* 0x000fe80000100a00 */
[----:B------:R-:W-:Y:S04]  /*1f4a0*/  STL.64 [R1+0x4a8], R6 ;  /* 0x0004a80601007387 */ /* 0x000fe80000100a00 */
[----:B------:R-:W1:Y:S01]  /*1f4b0*/  LDSM.16.MT88.4 R4, [R29+UR5+0x2180] ;  /* 0x002180051d04783b */ /* 0x000e620008004200 */
[----:B0-----:R-:W-:-:S02]  /*1f4c0*/  IMAD.MOV.U32 R22, RZ, RZ, R0 ;  /* 0x000000ffff167224 */ /* 0x001fc400078e0000 */
[----:B------:R-:W-:Y:S01]  /*1f4d0*/  IMAD.MOV.U32 R23, RZ, RZ, R2 ;  /* 0x000000ffff177224 */ /* 0x000fe200078e0002 */
[----:B------:R-:W4:Y:S04]  /*1f4e0*/  LDL.LU R0, [R1+0x1df4] ;  /* 0x001df40001007983 */ /* 0x000f280000300800 */
[----:B------:R-:W3:Y:S04]  /*1f4f0*/  LDL.LU R2, [R1+0x1df0] ;  /* 0x001df00001027983 */ /* 0x000ee80000300800 */
[----:B-1----:R-:W-:Y:S04]  /*1f500*/  STL.64 [R1+0x1c18], R6 ;  /* 0x001c180601007387 */ /* 0x002fe80000100a00 */
[----:B------:R0:W-:Y:S04]  /*1f510*/  STL.64 [R1+0x1c10], R4 ;  /* 0x001c100401007387 */ /* 0x0001e80000100a00 */
[----:B0-----:R-:W3:Y:S04]  /*1f520*/  LDL.LU R4, [R1+0x420] ;  /* 0x0004200001047983 */ /* 0x001ee80000300800 */
[----:B------:R-:W3:Y:S04]  /*1f530*/  LDL.LU R5, [R1+0x424] ;  /* 0x0004240001057983 */ /* 0x000ee80000300800 */
[----:B------:R-:W3:Y:S04]  /*1f540*/  LDL.LU R6, [R1+0x428] ;  /* 0x0004280001067983 */ /* 0x000ee80000300800 */
[----:B------:R-:W3:Y:S01]  /*1f550*/  LDL.LU R7, [R1+0x42c] ;  /* 0x00042c0001077983 */ /* 0x000ee20000300800 */
[----:B--2---:R-:W-:Y:S03]  /*1f560*/  HMMA.16816.F32 R12, R8, R14, R24 ;  /* 0x0000000e080c723c */ /* 0x004fe60000001818 */
[----:B------:R-:W2:Y:S04]  /*1f570*/  LDL.LU.64 R26, [R1+0x1de8] ;  /* 0x001de800011a7983 */ /* 0x000ea80000300a00 */
[----:B------:R-:W2:-:S12]  /*1f580*/  LDL.LU.64 R24, [R1+0x1de0] ;  /* 0x001de00001187983 */ /* 0x000e980000300a00 */
[----:B------:R-:W-:Y:S04]  /*1f590*/  STL.64 [R1+0x440], R12 ;  /* 0x0004400c01007387 */ /* 0x000fe80000100a00 */
[----:B------:R0:W-:Y:S04]  /*1f5a0*/  STL.64 [R1+0x448], R14 ;  /* 0x0004480e01007387 */ /* 0x0001e80000100a00 */
[----:B0-----:R-:W2:Y:S02]  /*1f5b0*/  LDL.LU.64 R14, [R1+0x1dd8] ;  /* 0x001dd800010e7983 */ /* 0x001ea40000300a00 */
[----:B--2---:R-:W-:Y:S02]  /*1f5c0*/  HMMA.16816.F32 R12, R8, R14, R24 ;  /* 0x0000000e080c723c */ /* 0x004fe40000001818 */
[----:B------:R-:W2:Y:S04]  /*1f5d0*/  LDL.LU.64 R26, [R1+0x1dd0] ;  /* 0x001dd000011a7983 */ /* 0x000ea80000300a00 */
[----:B------:R-:W2:-:S13]  /*1f5e0*/  LDL.LU R24, [R1+0x1dc8] ;  /* 0x001dc80001187983 */ /* 0x000e9a0000300800 */
[----:B------:R-:W-:Y:S04]  /*1f5f0*/  STL.64 [R1+0x430], R12 ;  /* 0x0004300c01007387 */ /* 0x000fe80000100a00 */
[----:B------:R0:W-:Y:S04]  /*1f600*/  STL.64 [R1+0x438], R14 ;  /* 0x0004380e01007387 */ /* 0x0001e80000100a00 */
[----:B0-----:R-:W2:Y:S04]  /*1f610*/  LDL.LU.64 R14, [R1+0x1dc0] ;  /* 0x001dc000010e7983 */ /* 0x001ea80000300a00 */
[----:B------:R-:W2:Y:S01]  /*1f620*/  LDL.LU.64 R12, [R1+0x1db8] ;  /* 0x001db800010c7983 */ /* 0x000ea20000300a00 */
[C---:B---3--:R-:W-:Y:S08]  /*1f630*/  HMMA.16816.F32 R20, R8.reuse, R22, R4 ;  /* 0x000000160814723c */ /* 0x048ff00000001804 */
[----:B--2---:R-:W-:Y:S01]  /*1f640*/  HMMA.16816.F32 R4, R8, R26, R12 ;  /* 0x0000001a0804723c */ /* 0x004fe2000000180c */
[----:B------:R-:W2:Y:S10]  /*1f650*/  LDL.LU R12, [R1+0x340] ;  /* 0x00034000010c7983 */ /* 0x000eb40000300800 */
[----:B------:R0:W-:Y:S04]  /*1f660*/  STL.64 [R1+0x420], R20 ;  /* 0x0004201401007387 */ /* 0x0001e80000100a00 */
[----:B------:R1:W-:Y:S04]  /*1f670*/  STL.64 [R1+0x428], R22 ;  /* 0x0004281601007387 */ /* 0x0003e80000100a00 */
[----:B------:R-:W-:Y:S04]  /*1f680*/  STL.64 [R1+0x410], R4 ;  /* 0x0004100401007387 */ /* 0x000fe80000100a00 */
[----:B------:R-:W-:Y:S04]  /*1f690*/  STL.64 [R1+0x418], R6 ;  /* 0x0004180601007387 */ /* 0x000fe80000100a00 */
[----:B------:R-:W2:Y:S04]  /*1f6a0*/  LDL.LU R13, [R1+0x344] ;  /* 0x00034400010d7983 */ /* 0x000ea80000300800 */
[----:B------:R-:W3:Y:S04]  /*1f6b0*/  LDL.LU R14, [R1+0x348] ;  /* 0x00034800010e7983 */ /* 0x000ee80000300800 */
[----:B------:R-:W3:Y:S04]  /*1f6c0*/  LDL.LU R15, [R1+0x34c] ;  /* 0x00034c00010f7983 */ /* 0x000ee80000300800 */
[----:B0-----:R-:W2:Y:S04]  /*1f6d0*/  LDL.LU R20, [R1+0x3e0] ;  /* 0x0003e00001147983 */ /* 0x001ea80000300800 */
[----:B------:R-:W2:Y:S04]  /*1f6e0*/  LDL.LU R21, [R1+0x3e4] ;  /* 0x0003e40001157983 */ /* 0x000ea80000300800 */
[----:B-1----:R-:W2:Y:S04]  /*1f6f0*/  LDL.LU R22, [R1+0x3e8] ;  /* 0x0003e80001167983 */ /* 0x002ea80000300800 */
[----:B------:R-:W2:Y:S04]  /*1f700*/  LDL.LU R23, [R1+0x3ec] ;  /* 0x0003ec0001177983 */ /* 0x000ea80000300800 */
[----:B--2---:R0:W-:Y:S04]  /*1f710*/  STL.64 [R1+0x1da0], R22 ;  /* 0x001da01601007387 */ /* 0x0041e80000100a00 */
[----:B------:R1:W-:Y:S01]  /*1f720*/  STL.64 [R1+0x1d98], R20 ;  /* 0x001d981401007387 */ /* 0x0003e20000100a00 */
[----:B0-----:R-:W-:-:S02]  /*1f730*/  IMAD.MOV.U32 R22, RZ, RZ, R24 ;  /* 0x000000ffff167224 */ /* 0x001fc400078e0018 */
[----:B------:R-:W-:-:S05]  /*1f740*/  IMAD.MOV.U32 R23, RZ, RZ, R3 ;  /* 0x000000ffff177224 */ /* 0x000fca00078e0003 */
[----:B------:R0:W-:Y:S04]  /*1f750*/  STL.64 [R1+0x1db0], R22 ;  /* 0x001db01601007387 */ /* 0x0001e80000100a00 */
[----:B-1----:R-:W2:Y:S04]  /*1f760*/  LDL.LU R20, [R1+0x400] ;  /* 0x0004000001147983 */ /* 0x002ea80000300800 */
[----:B------:R-:W2:Y:S04]  /*1f770*/  LDL.LU R21, [R1+0x404] ;  /* 0x0004040001157983 */ /* 0x000ea80000300800 */
[----:B0-----:R-:W2:Y:S04]  /*1f780*/  LDL.LU R22, [R1+0x408] ;  /* 0x0004080001167983 */ /* 0x001ea80000300800 */
[----:B------:R-:W2:Y:S04]  /*1f790*/  LDL.LU R23, [R1+0x40c] ;  /* 0x00040c0001177983 */ /* 0x000ea80000300800 */
[----:B---3--:R0:W-:Y:S04]  /*1f7a0*/  STL.64 [R1+0x1d88], R14 ;  /* 0x001d880e01007387 */ /* 0x0081e80000100a00 */
[----:B------:R1:W-:Y:S04]  /*1f7b0*/  STL.64 [R1+0x1d80], R12 ;  /* 0x001d800c01007387 */ /* 0x0003e80000100a00 */
[----:B0-----:R-:W3:Y:S04]  /*1f7c0*/  LDL.LU.64 R14, [R1+0x78] ;  /* 0x00007800010e7983 */ /* 0x001ee80000300a00 */
[----:B---3--:R0:W-:Y:S04]  /*1f7d0*/  STL.64 [R1+0x1da8], R14 ;  /* 0x001da80e01007387 */ /* 0x0081e80000100a00 */
[----:B-1----:R-:W3:Y:S04]  /*1f7e0*/  LDL.LU R12, [R1+0x3f0] ;  /* 0x0003f000010c7983 */ /* 0x002ee80000300800 */
[----:B------:R-:W3:Y:S04]  /*1f7f0*/  LDL.LU R13, [R1+0x3f4] ;  /* 0x0003f400010d7983 */ /* 0x000ee80000300800 */
[----:B0-----:R-:W3:Y:S04]  /*1f800*/  LDL.LU R14, [R1+0x3f8] ;  /* 0x0003f800010e7983 */ /* 0x001ee80000300800 */
[----:B------:R-:W3:Y:S04]  /*1f810*/  LDL.LU R15, [R1+0x3fc] ;  /* 0x0003fc00010f7983 */ /* 0x000ee80000300800 */
[----:B------:R-:W3:Y:S04]  /*1f820*/  LDL.LU R4, [R1+0x3d0] ;  /* 0x0003d00001047983 */ /* 0x000ee80000300800 */
[----:B------:R-:W3:Y:S04]  /*1f830*/  LDL.LU R5, [R1+0x3d4] ;  /* 0x0003d40001057983 */ /* 0x000ee80000300800 */
[----:B------:R-:W3:Y:S04]  /*1f840*/  LDL.LU R6, [R1+0x3d8] ;  /* 0x0003d80001067983 */ /* 0x000ee80000300800 */
[----:B------:R-:W3:Y:S04]  /*1f850*/  LDL.LU R7, [R1+0x3dc] ;  /* 0x0003dc0001077983 */ /* 0x000ee80000300800 */
[----:B------:R0:W-:Y:S04]  /*1f860*/  STL.64 [R1+0x1d38], R26 ;  /* 0x001d381a01007387 */ /* 0x0001e80000100a00 */
[----:B0-----:R-:W3:Y:S01]  /*1f870*/  LDL.64 R26, [R1+0x8] ;  /* 0x00000800011a7983 */ /* 0x001ee20000100a00 */
[C---:B--2---:R-:W-:Y:S03]  /*1f880*/  HMMA.16816.F32 R20, R8.reuse, R18, R20 ;  /* 0x000000120814723c */ /* 0x044fe60000001814 */
[----:B---3--:R0:W-:Y:S04]  /*1f890*/  STL.64 [R1+0x1d50], R26 ;  /* 0x001d501a01007387 */ /* 0x0081e80000100a00 */
[----:B0-----:R-:W2:Y:S04]  /*1f8a0*/  LDL.64 R26, [R1+0x18] ;  /* 0x00001800011a7983 */ /* 0x001ea80000100a00 */
[----:B--2---:R0:W-:Y:S04]  /*1f8b0*/  STL.64 [R1+0x1d68], R26 ;  /* 0x001d681a01007387 */ /* 0x0041e80000100a00 */
[----:B0-----:R-:W2:Y:S04]  /*1f8c0*/  LDL.64 R26, [R1+0x28] ;  /* 0x00002800011a7983 */ /* 0x001ea80000100a00 */
[----:B------:R-:W-:Y:S04]  /*1f8d0*/  STL.64 [R1+0x400], R20 ;  /* 0x0004001401007387 */ /* 0x000fe80000100a00 */
[----:B------:R0:W-:Y:S04]  /*1f8e0*/  STL.64 [R1+0x408], R22 ;  /* 0x0004081601007387 */ /* 0x0001e80000100a00 */
[----:B0-----:R-:W3:Y:S04]  /*1f8f0*/  LDL.LU.64 R22, [R1+0x1db0] ;  /* 0x001db00001167983 */ /* 0x001ee80000300a00 */
        /* <DEDUP_REMOVED lines=11> */
[C---:B---3--:R-:W-:Y:S03]  /*1f9b0*/  HMMA.16816.F32 R20, R8.reuse, R22, R12 ;  /* 0x000000160814723c */ /* 0x048fe6000000180c */
[----:B--2---:R-:W-:Y:S04]  /*1f9c0*/  STL.64 [R1+0x1d60], R18 ;  /* 0x001d601201007387 */ /* 0x004fe80000100a00 */
[----:B------:R0:W-:Y:S04]  /*1f9d0*/  STL.64 [R1+0x1d58], R16 ;  /* 0x001d581001007387 */ /* 0x0001e80000100a00 */
[----:B0-----:R-:W2:Y:S04]  /*1f9e0*/  LDL.LU R16, [R1+0x3c0] ;  /* 0x0003c00001107983 */ /* 0x001ea80000300800 */
[----:B------:R-:W2:Y:S04]  /*1f9f0*/  LDL.LU R17, [R1+0x3c4] ;  /* 0x0003c40001117983 */ /* 0x000ea80000300800 */
[----:B------:R-:W2:Y:S04]  /*1fa00*/  LDL.LU R18, [R1+0x3c8] ;  /* 0x0003c80001127983 */ /* 0x000ea80000300800 */
[----:B------:R-:W2:Y:S04]  /*1fa10*/  LDL.LU R19, [R1+0x3cc] ;  /* 0x0003cc0001137983 */ /* 0x000ea80000300800 */
[----:B------:R-:W3:Y:S04]  /*1fa20*/  LDL.LU.64 R14, [R1+0x1da8] ;  /* 0x001da800010e7983 */ /* 0x000ee80000300a00 */
[----:B------:R-:W-:Y:S04]  /*1fa30*/  STL.64 [R1+0x3f0], R20 ;  /* 0x0003f01401007387 */ /* 0x000fe80000100a00 */
[----:B------:R0:W-:Y:S04]  /*1fa40*/  STL.64 [R1+0x3f8], R22 ;  /* 0x0003f81601007387 */ /* 0x0001e80000100a00 */
[----:B0-----:R-:W3:Y:S04]  /*1fa50*/  LDL.LU.64 R22, [R1+0x1da0] ;  /* 0x001da00001167983 */ /* 0x001ee80000300a00 */
[----:B------:R-:W3:Y:S02]  /*1fa60*/  LDL.LU.64 R20, [R1+0x1d98] ;  /* 0x001d980001147983 */ /* 0x000ee40000300a00 */
[----:B---3--:R-:W-:Y:S01]  /*1fa70*/  HMMA.16816.F32 R20, R8, R14, R20 ;  /* 0x0000000e0814723c */ /* 0x008fe20000001814 */
[----:B------:R-:W-:-:S15]  /*1fa80*/  IMAD.MOV.U32 R3, RZ, RZ, R15 ;  /* 0x000000ffff037224 */ /* 0x000fde00078e000f */
[----:B------:R-:W-:-:S03]  /*1fa90*/  NOP ;  /* 0x0000000000007918 */ /* 0x000fc60000000000 */
[----:B------:R0:W-:Y:S04]  /*1faa0*/  STL.64 [R1+0x3e0], R20 ;  /* 0x0003e01401007387 */ /* 0x0001e80000100a00 */
[----:B------:R1:W-:Y:S01]  /*1fab0*/  STL.64 [R1+0x3e8], R22 ;  /* 0x0003e81601007387 */ /* 0x0003e20000100a00 */
[----:B0-----:R-:W-:-:S03]  /*1fac0*/  IMAD.MOV.U32 R20, RZ, RZ, R14 ;  /* 0x000000ffff147224 */ /* 0x001fc600078e000e */
[----:B-1----:R-:W3:Y:S04]  /*1fad0*/  LDL.LU.64 R22, [R1+0x1d90] ;  /* 0x001d900001167983 */ /* 0x002ee80000300a00 */
[----:B------:R-:W3:Y:S04]  /*1fae0*/  LDL.LU.64 R14, [R1+0x1d88] ;  /* 0x001d8800010e7983 */ /* 0x000ee80000300a00 */
[----:B------:R-:W3:Y:S02]  /*1faf0*/  LDL.LU.64 R12, [R1+0x1d80] ;  /* 0x001d8000010c7983 */ /* 0x000ee40000300a00 */
[----:B---3--:R-:W-:Y:S02]  /*1fb00*/  HMMA.16816.F32 R8, R8, R22, R12 ;  /* 0x000000160808723c */ /* 0x008fe4000000180c */
[----:B------:R-:W3:Y:S04]  /*1fb10*/  LDL.LU.64 R14, [R1+0x1d78] ;  /* 0x001d7800010e7983 */ /* 0x000ee80000300a00 */
[----:B------:R-:W3:Y:S04]  /*1fb20*/  LDL.LU.64 R12, [R1+0x1d70] ;  /* 0x001d7000010c7983 */ /* 0x000ee80000300a00 */
[----:B------:R0:W-:Y:S04]  /*1fb30*/  STL.64 [R1+0x1d18], R22 ;  /* 0x001d181601007387 */ /* 0x0001e80000100a00 */
[----:B0-----:R-:W2:Y:S05]  /*1fb40*/  LDL.LU.64 R22, [R1+0x38] ;  /* 0x0000380001167983 */ /* 0x001eaa0000300a00 */
[----:B------:R-:W-:Y:S04]  /*1fb50*/  STL.64 [R1+0x1b0], R8 ;  /* 0x0001b00801007387 */ /* 0x000fe80000100a00 */
[----:B------:R-:W-:Y:S01]  /*1fb60*/  STL.64 [R1+0x1b8], R10 ;  /* 0x0001b80a01007387 */ /* 0x000fe20000100a00 */
[----:B---3--:R-:W-:-:S15]  /*1fb70*/  HMMA.16816.F32 R4, R12, R26, R4 ;  /* 0x0000001a0c04723c */ /* 0x008fde0000001804 */
[----:B------:R-:W-:-:S04]  /*1fb80*/  NOP ;  /* 0x0000000000007918 */ /* 0x000fc80000000000 */
[----:B------:R0:W-:Y:S04]  /*1fb90*/  STL.64 [R1+0x3d0], R4 ;  /* 0x0003d00401007387 */ /* 0x0001e80000100a00 */
[----:B------:R1:W-:Y:S01]  /*1fba0*/  STL.64 [R1+0x3d8], R6 ;  /* 0x0003d80601007387 */ /* 0x0003e20000100a00 */
[----:B0-----:R-:W-:Y:S02]  /*1fbb0*/  IMAD.MOV.U32 R5, RZ, RZ, R27 ;  /* 0x000000ffff057224 */ /* 0x001fe400078e001b */
[----:B-1----:R-:W-:Y:S02]  /*1fbc0*/  IMAD.MOV.U32 R6, RZ, RZ, R26 ;  /* 0x000000ffff067224 */ /* 0x002fe400078e001a */
        /* <DEDUP_REMOVED lines=10> */
[----:B------:R-:W-:-:S02]  /*1fc70*/  IMAD.MOV.U32 R10, RZ, RZ, R20 ;  /* 0x000000ffff0a7224 */ /* 0x000fc400078e0014 */
[----:B------:R-:W-:-:S05]  /*1fc80*/  IMAD.MOV.U32 R11, RZ, RZ, R3 ;  /* 0x000000ffff0b7224 */ /* 0x000fca00078e0003 */
[----:B------:R-:W-:Y:S04]  /*1fc90*/  STL.64 [R1+0x1d28], R10 ;  /* 0x001d280a01007387 */ /* 0x000fe80000100a00 */
[----:B------:R0:W-:Y:S04]  /*1fca0*/  STL [R1+0x1d20], R8 ;  /* 0x001d200801007387 */ /* 0x0001e80000100800 */
[----:B0-----:R-:W3:Y:S04]  /*1fcb0*/  LDL.LU R8, [R1+0x380] ;  /* 0x0003800001087983 */ /* 0x001ee80000300800 */
[----:B------:R-:W3:Y:S04]  /*1fcc0*/  LDL.LU R9, [R1+0x384] ;  /* 0x0003840001097983 */ /* 0x000ee80000300800 */
[----:B------:R-:W3:Y:S04]  /*1fcd0*/  LDL.LU R10, [R1+0x388] ;  /* 0x00038800010a7983 */ /* 0x000ee80000300800 */
[----:B------:R-:W3:Y:S01]  /*1fce0*/  LDL.LU R11, [R1+0x38c] ;  /* 0x00038c00010b7983 */ /* 0x000ee20000300800 */
        /* <DEDUP_REMOVED lines=9> */
[----:B--2---:R-:W-:-:S15]  /*1fd80*/  HMMA.16816.F32 R16, R12, R26, R16 ;  /* 0x0000001a0c10723c */ /* 0x004fde0000001810 */
[----:B------:R-:W-:-:S04]  /*1fd90*/  NOP ;  /* 0x0000000000007918 */ /* 0x000fc80000000000 */
[----:B------:R-:W-:Y:S04]  /*1fda0*/  STL.64 [R1+0x3a0], R16 ;  /* 0x0003a01001007387 */ /* 0x000fe80000100a00 */
[----:B------:R0:W-:Y:S04]  /*1fdb0*/  STL.64 [R1+0x3a8], R18 ;  /* 0x0003a81201007387 */ /* 0x0001e80000100a00 */
[----:B0-----:R-:W2:Y:S04]  /*1fdc0*/  LDL.LU.64 R18, [R1+0x1d30] ;  /* 0x001d300001127983 */ /* 0x001ea80000300a00 */
[----:B------:R0:W-:Y:S04]  /*1fdd0*/  STL.64 [R1+0x1cc0], R26 ;  /* 0x001cc01a01007387 */ /* 0x0001e80000100a00 */
[----:B------:R-:W2:Y:S04]  /*1fde0*/  LDL.LU R24, [R1+0x390] ;  /* 0x0003900001187983 */ /* 0x000ea80000300800 */
[----:B------:R-:W2:Y:S04]  /*1fdf0*/  LDL.LU R25, [R1+0x394] ;  /* 0x0003940001197983 */ /* 0x000ea80000300800 */
[----:B0-----:R-:W2:Y:S04]  /*1fe00*/  LDL.LU R26, [R1+0x398] ;  /* 0x00039800011a7983 */ /* 0x001ea80000300800 */
[----:B------:R-:W2:Y:S01]  /*1fe10*/  LDL.LU R27, [R1+0x39c] ;  /* 0x00039c00011b7983 */ /* 0x000ea20000300800 */
[C---:B---3--:R-:W-:Y:S08]  /*1fe20*/  HMMA.16816.F32 R8, R12.reuse, R22, R8 ;  /* 0x000000160c08723c */ /* 0x048ff00000001808 */
[----:B--2---:R-:W-:Y:S01]  /*1fe30*/  HMMA.16816.F32 R16, R12, R18, R24 ;  /* 0x000000120c10723c */ /* 0x004fe20000001818 */
[----:B------:R-:W-:-:S02]  /*1fe40*/  IMAD.MOV.U32 R26, RZ, RZ, R4 ;  /* 0x000000ffff1a7224 */ /* 0x000fc400078e0004 */
[----:B------:R-:W-:-:S15]  /*1fe50*/  IMAD.MOV.U32 R27, RZ, RZ, R3 ;  /* 0x000000ffff1b7224 */ /* 0x000fde00078e0003 */
[----:B------:R-:W-:Y:S01]  /*1fe60*/  NOP ;  /* 0x0000000000007918 */ /* 0x000fe20000000000 */
[----:B------:R0:W-:Y:S04]  /*1fe70*/  STL.64 [R1+0x2e0], R16 ;  /* 0x0002e01001007387 */ /* 0x0001e80000100a00 */
[----:B------:R1:W-:Y:S04]  /*1fe80*/  STL.64 [R1+0x2e8], R18 ;  /* 0x0002e81201007387 */ /* 0x0003e80000100a00 */
[----:B0-----:R-:W2:Y:S04]  /*1fe90*/  LDL.LU R16, [R1+0x2b0] ;  /* 0x0002b00001107983 */ /* 0x001ea80000300800 */
[----:B------:R-:W2:Y:S04]  /*1fea0*/  LDL.LU R17, [R1+0x2b4] ;  /* 0x0002b40001117983 */ /* 0x000ea80000300800 */
[----:B-1----:R-:W2:Y:S04]  /*1feb0*/  LDL.LU R18, [R1+0x2b8] ;  /* 0x0002b80001127983 */ /* 0x002ea80000300800 */
[----:B------:R-:W2:Y:S04]  /*1fec0*/  LDL.LU R19, [R1+0x2bc] ;  /* 0x0002bc0001137983 */ /* 0x000ea80000300800 */
[----:B------:R0:W-:Y:S04]  /*1fed0*/  STL.64 [R1+0x1cd8], R26 ;  /* 0x001cd81a01007387 */ /* 0x0001e80000100a00 */
[----:B------:R-:W3:Y:S04]  /*1fee0*/  LDL.LU R24, [R1+0x370] ;  /* 0x0003700001187983 */ /* 0x000ee80000300800 */
[----:B------:R-:W3:Y:S04]  /*1fef0*/  LDL.LU R25, [R1+0x374] ;  /* 0x0003740001197983 */ /* 0x000ee80000300800 */
[----:B0-----:R-:W3:Y:S04]  /*1ff00*/  LDL.LU R26, [R1+0x378] ;  /* 0x00037800011a7983 */ /* 0x001ee80000300800 */
[----:B------:R-:W3:Y:S04]  /*1ff10*/  LDL.LU R27, [R1+0x37c] ;  /* 0x00037c00011b7983 */ /* 0x000ee80000300800 */
[----:B------:R-:W-:Y:S04]  /*1ff20*/  STL.64 [R1+0x2d0], R8 ;  /* 0x0002d00801007387 */ /* 0x000fe80000100a00 */
[----:B------:R0:W-:Y:S04]  /*1ff30*/  STL.64 [R1+0x2d8], R10 ;  /* 0x0002d80a01007387 */ /* 0x0001e80000100a00 */
[----:B0-----:R-:W3:Y:S04]  /*1ff40*/  LDL.LU.64 R10, [R1+0x1d28] ;  /* 0x001d2800010a7983 */ /* 0x001ee80000300a00 */
[----:B------:R-:W2:Y:S01]  /*1ff50*/  LDL.LU R8, [R1+0x1d20] ;  /* 0x001d200001087983 */ /* 0x000ea20000300800 */
[----:B------:R-:W-:-:S02]  /*1ff60*/  IMAD.MOV.U32 R4, RZ, RZ, R22 ;  /* 0x000000ffff047224 */ /* 0x000fc400078e0016 */
[----:B------:R-:W-:Y:S02]  /*1ff70*/  IMAD.MOV.U32 R3, RZ, RZ, R23 ;  /* 0x000000ffff037224 */ /* 0x000fe400078e0017 */
[----:B------:R-:W2:Y:S01]  /*1ff80*/  LDL.LU.64 R22, [R1+0x1d18] ;  /* 0x001d180001167983 */ /* 0x000ea20000300a00 */
[----:B---3--:R-:W-:-:S15]  /*1ff90*/  HMMA.16816.F32 R24, R12, R10, R24 ;  /* 0x0000000a0c18723c */ /* 0x008fde0000001818 */
[----:B------:R-:W-:-:S04]  /*1ffa0*/  NOP ;  /* 0x0000000000007918 */ /* 0x000fc80000000000 */
[----:B------:R-:W-:Y:S04]  /*1ffb0*/  STL.64 [R1+0x2c0], R24 ;  /* 0x0002c01801007387 */ /* 0x000fe80000100a00 */
[----:B------:R2:W-:Y:S02]  /*1ffc0*/  STL.64 [R1+0x2c8], R26 ;  /* 0x0002c81a01007387 */ /* 0x0005e40000100a00 */
[----:B--2---:R-:W-:Y:S02]  /*1ffd0*/  IMAD.MOV.U32 R26, RZ, RZ, R8 ;  /* 0x000000ffff1a7224 */ /* 0x004fe400078e0008 */
[----:B------:R-:W-:-:S05]  /*1ffe0*/  IMAD.MOV.U32 R27, RZ, RZ, R7 ;  /* 0x000000ffff1b7224 */ /* 0x000fca00078e0007 */
[----:B------:R-:W-:Y:S04]  /*1fff0*/  STL.64 [R1+0x1cf0], R26 ;  /* 0x001cf01a01007387 */ /* 0x000fe80000100a00 */
[----:B------:R0:W-:Y:S04]  /*20000*/  STL.64 [R1+0x1cb8], R10 ;  /* 0x001cb80a01007387 */ /* 0x0001e80000100a00 */
[----:B------:R-:W2:Y:S04]  /*20010*/  LDL.LU R8, [R1+0x270] ;  /* 0x0002700001087983 */ /* 0x000ea80000300800 */
[----:B------:R-:W2:Y:S04]  /*20020*/  LDL.LU R9, [R1+0x274] ;  /* 0x0002740001097983 */ /* 0x000ea80000300800 */
[----:B0-----:R-:W3:Y:S04]  /*20030*/  LDL.LU R10, [R1+0x278] ;  /* 0x00027800010a7983 */ /* 0x001ee80000300800 */
[----:B------:R-:W3:Y:S04]  /*20040*/  LDL.LU R11, [R1+0x27c] ;  /* 0x00027c00010b7983 */ /* 0x000ee80000300800 */
[----:B---3--:R-:W-:Y:S04]  /*20050*/  STL.64 [R1+0x1cd0], R10 ;  /* 0x001cd00a01007387 */ /* 0x008fe80000100a00 */
[----:B--2---:R0:W-:Y:S04]  /*20060*/  STL.64 [R1+0x1cc8], R8 ;  /* 0x001cc80801007387 */ /* 0x0041e80000100a00 */
[----:B0-----:R-:W2:Y:S04]  /*20070*/  LDL.LU R8, [R1+0x280] ;  /* 0x0002800001087983 */ /* 0x001ea80000300800 */
[----:B------:R-:W2:Y:S04]  /*20080*/  LDL.LU R9, [R1+0x284] ;  /* 0x0002840001097983 */ /* 0x000ea80000300800 */
[----:B------:R-:W3:Y:S04]  /*20090*/  LDL.LU R10, [R1+0x288] ;  /* 0x00028800010a7983 */ /* 0x000ee80000300800 */
[----:B------:R-:W3:Y:S01]  /*200a0*/  LDL.LU R11, [R1+0x28c] ;  /* 0x00028c00010b7983 */ /* 0x000ee20000300800 */
[----:B------:R-:W-:Y:S03]  /*200b0*/  HMMA.16816.F32 R12, R12, R22, R16 ;  /* 0x000000160c0c723c */ /* 0x000fe60000001810 */
[----:B---3--:R-:W-:Y:S04]  /*200c0*/  STL.64 [R1+0x1ce8], R10 ;  /* 0x001ce80a01007387 */ /* 0x008fe80000100a00 */
[----:B--2---:R0:W-:Y:S04]  /*200d0*/  STL.64 [R1+0x1ce0], R8 ;  /* 0x001ce00801007387 */ /* 0x0041e80000100a00 */
[----:B0-----:R-:W2:Y:S04]  /*200e0*/  LDL.LU R8, [R1+0x290] ;  /* 0x0002900001087983 */ /* 0x001ea80000300800 */
[----:B------:R-:W2:Y:S04]  /*200f0*/  LDL.LU R9, [R1+0x294] ;  /* 0x0002940001097983 */ /* 0x000ea80000300800 */
[----:B------:R-:W3:Y:S04]  /*20100*/  LDL.LU R10, [R1+0x298] ;  /* 0x00029800010a7983 */ /* 0x000ee80000300800 */
[----:B------:R-:W3:Y:S01]  /*20110*/  LDL.LU R11, [R1+0x29c] ;  /* 0x00029c00010b7983 */ /* 0x000ee20000300800 */
[----:B------:R-:W-:-:S02]  /*20120*/  IMAD.MOV.U32 R27, RZ, RZ, R5 ;  /* 0x000000ffff1b7224 */ /* 0x000fc400078e0005 */
[----:B------:R-:W-:Y:S01]  /*20130*/  IMAD.MOV.U32 R26, RZ, RZ, R6 ;  /* 0x000000ffff1a7224 */ /* 0x000fe200078e0006 */
[----:B---3--:R-:W-:Y:S04]  /*20140*/  STL.64 [R1+0x1d00], R10 ;  /* 0x001d000a01007387 */ /* 0x008fe80000100a00 */
[----:B--2---:R0:W-:Y:S04]  /*20150*/  STL.64 [R1+0x1cf8], R8 ;  /* 0x001cf80801007387 */ /* 0x0041e80000100a00 */
[----:B0-----:R-:W2:Y:S04]  /*20160*/  LDL.LU R8, [R1+0x2a0] ;  /* 0x0002a00001087983 */ /* 0x001ea80000300800 */
[----:B------:R-:W2:Y:S04]  /*20170*/  LDL.LU R9, [R1+0x2a4] ;  /* 0x0002a40001097983 */ /* 0x000ea80000300800 */
[----:B------:R-:W2:Y:S04]  /*20180*/  LDL.LU R10, [R1+0x2a8] ;  /* 0x0002a800010a7983 */ /* 0x000ea80000300800 */
[----:B------:R-:W2:Y:S04]  /*20190*/  LDL.LU R11, [R1+0x2ac] ;  /* 0x0002ac00010b7983 */ /* 0x000ea80000300800 */
[----:B------:R-:W2:Y:S04]  /*201a0*/  LDL.LU.64 R18, [R1+0x1d10] ;  /* 0x001d100001127983 */ /* 0x000ea80000300a00 */
[----:B------:R-:W2:Y:S04]  /*201b0*/  LDL.LU.64 R16, [R1+0x1d08] ;  /* 0x001d080001107983 */ /* 0x000ea80000300a00 */
[----:B------:R0:W-:Y:S04]  /*201c0*/  STL.64 [R1+0x1cb0], R22 ;  /* 0x001cb01601007387 */ /* 0x0001e80000100a00 */
[----:B------:R-:W3:Y:S04]  /*201d0*/  LDL.LU R20, [R1+0x260] ;  /* 0x0002600001147983 */ /* 0x000ee80000300800 */
[----:B------:R-:W-:Y:S04]  /*201e0*/  STL.64 [R1+0x1a0], R12 ;  /* 0x0001a00c01007387 */ /* 0x000fe80000100a00 */
[----:B------:R1:W-:Y:S04]  /*201f0*/  STL.64 [R1+0x1a8], R14 ;  /* 0x0001a80e01007387 */ /* 0x0003e80000100a00 */
[----:B------:R-:W3:Y:S04]  /*20200*/  LDL.LU R21, [R1+0x264] ;  /* 0x0002640001157983 */ /* 0x000ee80000300800 */
[----:B0-----:R-:W3:Y:S04]  /*20210*/  LDL.LU R22, [R1+0x268] ;  /* 0x0002680001167983 */ /* 0x001ee80000300800 */
[----:B------:R-:W3:Y:S01]  /*20220*/  LDL.LU R23, [R1+0x26c] ;  /* 0x00026c0001177983 */ /* 0x000ee20000300800 */
[----:B-1----:R-:W-:-:S03]  /*20230*/  IMAD.MOV.U32 R14, RZ, RZ, R4 ;  /* 0x000000ffff0e7224 */ /* 0x002fc600078e0004 */
        /* <DEDUP_REMOVED lines=9> */
[----:B------:R-:W2:Y:S01]  /*202d0*/  LDL.LU R7, [R1+0x12c] ;  /* 0x00012c0001077983 */ /* 0x000ea20000300800 */
[C---:B------:R-:W-:Y:S03]  /*202e0*/  HMMA.16816.F32 R24, R16.reuse, R26, R8 ;  /* 0x0000001a1018723c */ /* 0x040fe60000001808 */
[----:B--2---:R0:W-:Y:S04]  /*202f0*/  STL.64 [R1+0x1c38], R6 ;  /* 0x001c380601007387 */ /* 0x0041e80000100a00 */
[----:B------:R-:W-:Y:S04]  /*20300*/  STL.64 [R1+0x1c30], R4 ;  /* 0x001c300401007387 */ /* 0x000fe80000100a00 */
[----:B0-----:R-:W3:Y:S04]  /*20310*/  LDL.LU.64 R6, [R1+0x48] ;  /* 0x0000480001067983 */ /* 0x001ee80000300a00 */
[----:B------:R-:W2:Y:S04]  /*20320*/  LDL.LU.64 R10, [R1+0x1d00] ;  /* 0x001d0000010a7983 */ /* 0x000ea80000300a00 */
[----:B------:R-:W2:Y:S04]  /*20330*/  LDL.LU.64 R8, [R1+0x1cf8] ;  /* 0x001cf80001087983 */ /* 0x000ea80000300a00 */
[----:B------:R-:W-:Y:S04]  /*20340*/  STL.64 [R1+0x180], R24 ;  /* 0x0001801801007387 */ /* 0x000fe80000100a00 */
[----:B------:R0:W-:Y:S04]  /*20350*/  STL.64 [R1+0x188], R26 ;  /* 0x0001881a01007387 */ /* 0x0001e80000100a00 */
[----:B0-----:R-:W2:Y:S02]  /*20360*/  LDL.LU.64 R26, [R1+0x1cf0] ;  /* 0x001cf000011a7983 */ /* 0x001ea40000300a00 */
[----:B--2---:R-:W-:Y:S02]  /*20370*/  HMMA.16816.F32 R24, R16, R26, R8 ;  /* 0x0000001a1018723c */ /* 0x004fe40000001808 */
[----:B------:R-:W2:Y:S04]  /*20380*/  LDL.LU.64 R10, [R1+0x1ce8] ;  /* 0x001ce800010a7983 */ /* 0x000ea80000300a00 */
[----:B------:R-:W2:-:S13]  /*20390*/  LDL.LU.64 R8, [R1+0x1ce0] ;  /* 0x001ce00001087983 */ /* 0x000e9a0000300a00 */
        /* <DEDUP_REMOVED lines=9> */
[----:B--2---:R-:W-:-:S15]  /*20430*/  HMMA.16816.F32 R8, R16, R26, R8 ;  /* 0x0000001a1008723c */ /* 0x004fde0000001808 */
[----:B------:R-:W-:-:S04]  /*20440*/  NOP ;  /* 0x0000000000007918 */ /* 0x000fc80000000000 */
[----:B------:R0:W-:Y:S04]  /*20450*/  STL.64 [R1+0xd0], R8 ;  /* 0x0000d00801007387 */ /* 0x0001e80000100a00 */
[----:B------:R1:W-:Y:S04]  /*20460*/  STL.64 [R1+0xd8], R10 ;  /* 0x0000d80a01007387 */ /* 0x0003e80000100a00 */
[----:B0-----:R-:W2:Y:S04]  /*20470*/  LDL.LU R8, [R1+0x250] ;  /* 0x0002500001087983 */ /* 0x001ea80000300800 */
[----:B------:R-:W2:Y:S04]  /*20480*/  LDL.LU R9, [R1+0x254] ;  /* 0x0002540001097983 */ /* 0x000ea80000300800 */
[----:B-1----:R-:W2:Y:S04]  /*20490*/  LDL.LU R10, [R1+0x258] ;  /* 0x00025800010a7983 */ /* 0x002ea80000300800 */
[----:B------:R-:W2:Y:S04]  /*204a0*/  LDL.LU R11, [R1+0x25c] ;  /* 0x00025c00010b7983 */ /* 0x000ea80000300800 */
[----:B------:R0:W-:Y:S04]  /*204b0*/  STL.64 [R1+0x1c70], R26 ;  /* 0x001c701a01007387 */ /* 0x0001e80000100a00 */
[----:B0-----:R-:W2:Y:S01]  /*204c0*/  LDL.LU.64 R26, [R1+0x18] ;  /* 0x00001800011a7983 */ /* 0x001ea20000300a00 */
[----:B---3--:R-:W-:Y:S03]  /*204d0*/  HMMA.16816.F32 R20, R16, R6, R20 ;  /* 0x000000061014723c */ /* 0x008fe60000001814 */
[----:B--2---:R0:W-:Y:S04]  /*204e0*/  STL.64 [R1+0x1c80], R26 ;  /* 0x001c801a01007387 */ /* 0x0041e80000100a00 */
[----:B0-----:R-:W2:Y:S04]  /*204f0*/  LDL.LU.64 R26, [R1+0x28] ;  /* 0x00002800011a7983 */ /* 0x001ea80000300a00 */
[----:B--2---:R0:W-:Y:S04]  /*20500*/  STL.64 [R1+0x1ca8], R26 ;  /* 0x001ca81a01007387 */ /* 0x0041e80000100a00 */
[----:B------:R-:W2:Y:S04]  /*20510*/  LDL.LU R24, [R1+0x190] ;  /* 0x0001900001187983 */ /* 0x000ea80000300800 */
[----:B------:R1:W-:Y:S04]  /*20520*/  STL.64 [R1+0x1d0], R20 ;  /* 0x0001d01401007387 */ /* 0x0003e80000100a00 */
[----:B------:R3:W-:Y:S04]  /*20530*/  STL.64 [R1+0x1d8], R22 ;  /* 0x0001d81601007387 */ /* 0x0007e80000100a00 */
[----:B------:R-:W2:Y:S04]  /*20540*/  LDL.LU R25, [R1+0x194] ;  /* 0x0001940001197983 */ /* 0x000ea80000300800 */
[----:B0-----:R-:W2:Y:S04]  /*20550*/  LDL.LU R26, [R1+0x198] ;  /* 0x00019800011a7983 */ /* 0x001ea80000300800 */
[----:B------:R-:W2:Y:S04]  /*20560*/  LDL.LU R27, [R1+0x19c] ;  /* 0x00019c00011b7983 */ /* 0x000ea80000300800 */
[----:B-1----:R-:W2:Y:S04]  /*20570*/  LDL.LU R20, [R1+0x240] ;  /* 0x0002400001147983 */ /* 0x002ea80000300800 */
[----:B------:R-:W2:Y:S04]  /*20580*/  LDL.LU R21, [R1+0x244] ;  /* 0x0002440001157983 */ /* 0x000ea80000300800 */
[----:B---3--:R-:W2:Y:S04]  /*20590*/  LDL.LU R22, [R1+0x248] ;  /* 0x0002480001167983 */ /* 0x008ea80000300800 */
[----:B------:R-:W2:Y:S04]  /*205a0*/  LDL.LU R23, [R1+0x24c] ;  /* 0x00024c0001177983 */ /* 0x000ea80000300800 */
[----:B------:R0:W-:Y:S04]  /*205b0*/  STL.64 [R1+0x1c48], R6 ;  /* 0x001c480601007387 */ /* 0x0001e80000100a00 */
[----:B------:R-:W3:Y:S04]  /*205c0*/  LDL.LU R4, [R1+0x140] ;  /* 0x0001400001047983 */ /* 0x000ee80000300800 */
[----:B------:R-:W3:Y:S04]  /*205d0*/  LDL.LU R5, [R1+0x144] ;  /* 0x0001440001057983 */ /* 0x000ee80000300800 */
[----:B0-----:R-:W2:Y:S04]  /*205e0*/  LDL.LU R6, [R1+0x148] ;  /* 0x0001480001067983 */ /* 0x001ea80000300800 */
[----:B------:R-:W2:Y:S04]  /*205f0*/  LDL.LU R7, [R1+0x14c] ;  /* 0x00014c0001077983 */ /* 0x000ea80000300800 */
[----:B--2---:R0:W-:Y:S04]  /*20600*/  STL.64 [R1+0x1c58], R6 ;  /* 0x001c580601007387 */ /* 0x0041e80000100a00 */
[----:B---3--:R1:W-:Y:S04]  /*20610*/  STL.64 [R1+0x1c50], R4 ;  /* 0x001c500401007387 */ /* 0x0083e80000100a00 */
[----:B0-----:R-:W2:Y:S01]  /*20620*/  LDL.LU.64 R6, [R1+0x8] ;  /* 0x0000080001067983 */ /* 0x001ea20000300a00 */
[----:B------:R-:W-:-:S07]  /*20630*/  IMAD.MOV.U32 R15, RZ, RZ, R3 ;  /* 0x000000ffff0f7224 */ /* 0x000fce00078e0003 */
[C---:B------:R-:W-:Y:S01]  /*20640*/  HMMA.16816.F32 R8, R16.reuse, R14, R8 ;  /* 0x0000000e1008723c */ /* 0x040fe20000001808 */
[----:B--2---:R0:W-:Y:S04]  /*20650*/  STL.64 [R1+0x1c78], R6 ;  /* 0x001c780601007387 */ /* 0x0041e80000100a00 */
[----:B-1----:R-:W2:Y:S04]  /*20660*/  LDL.LU R4, [R1+0x160] ;  /* 0x0001600001047983 */ /* 0x002ea80000300800 */
[----:B------:R-:W2:Y:S04]  /*20670*/  LDL.LU R5, [R1+0x164] ;  /* 0x0001640001057983 */ /* 0x000ea80000300800 */
[----:B0-----:R-:W3:Y:S04]  /*20680*/  LDL.LU R6, [R1+0x168] ;  /* 0x0001680001067983 */ /* 0x001ee80000300800 */
[----:B------:R-:W3:Y:S04]  /*20690*/  LDL.LU R7, [R1+0x16c] ;  /* 0x00016c0001077983 */ /* 0x000ee80000300800 */
[----:B---3--:R-:W-:Y:S04]  /*206a0*/  STL.64 [R1+0x1c90], R6 ;  /* 0x001c900601007387 */ /* 0x008fe80000100a00 */
[----:B--2---:R0:W-:Y:S04]  /*206b0*/  STL.64 [R1+0x1c88], R4 ;  /* 0x001c880401007387 */ /* 0x0041e80000100a00 */
[----:B0-----:R-:W2:Y:S04]  /*206c0*/  LDL.LU R4, [R1+0x170] ;  /* 0x0001700001047983 */ /* 0x001ea80000300800 */
[----:B------:R-:W2:Y:S04]  /*206d0*/  LDL.LU R5, [R1+0x174] ;  /* 0x0001740001057983 */ /* 0x000ea80000300800 */
[----:B------:R-:W2:Y:S04]  /*206e0*/  LDL.LU R6, [R1+0x178] ;  /* 0x0001780001067983 */ /* 0x000ea80000300800 */
[----:B------:R-:W2:Y:S04]  /*206f0*/  LDL.LU R7, [R1+0x17c] ;  /* 0x00017c0001077983 */ /* 0x000ea80000300800 */
[----:B------:R-:W-:Y:S04]  /*20700*/  STL.64 [R1+0x270], R8 ;  /* 0x0002700801007387 */ /* 0x000fe80000100a00 */
[----:B------:R0:W-:Y:S04]  /*20710*/  STL.64 [R1+0x278], R10 ;  /* 0x0002780a01007387 */ /* 0x0001e80000100a00 */
[----:B0-----:R-:W3:Y:S04]  /*20720*/  LDL.LU.64 R10, [R1+0x1cb8] ;  /* 0x001cb800010a7983 */ /* 0x001ee80000300a00 */
[----:B------:R0:W-:Y:S04]  /*20730*/  STL.64 [R1+0x1c40], R14 ;  /* 0x001c400e01007387 */ /* 0x0001e80000100a00 */
[----:B------:R-:W2:Y:S04]  /*20740*/  LDL.LU R12, [R1+0x130] ;  /* 0x00013000010c7983 */ /* 0x000ea80000300800 */
[----:B------:R-:W2:Y:S04]  /*20750*/  LDL.LU R13, [R1+0x134] ;  /* 0x00013400010d7983 */ /* 0x000ea80000300800 */
[----:B0-----:R-:W2:Y:S04]  /*20760*/  LDL.LU R14, [R1+0x138] ;  /* 0x00013800010e7983 */ /* 0x001ea80000300800 */
        /* <DEDUP_REMOVED lines=10> */
[----:B0-----:R-:W3:Y:S02]  /*20810*/  LDL.LU.64 R22, [R1+0x1cb0] ;  /* 0x001cb00001167983 */ /* 0x001ee40000300a00 */
[----:B---3--:R-:W-:Y:S02]  /*20820*/  HMMA.16816.F32 R16, R16, R22, R24 ;  /* 0x000000161010723c */ /* 0x008fe40000001818 */
[----:B------:R-:W3:Y:S01]  /*20830*/  LDL.LU.64 R26, [R1+0x1ca8] ;  /* 0x001ca800011a7983 */ /* 0x000ee20000300a00 */
[----:B------:R-:W-:-:S02]  /*20840*/  IMAD.MOV.U32 R8, RZ, RZ, R22 ;  /* 0x000000ffff087224 */ /* 0x000fc400078e0016 */
[----:B------:R-:W-:-:S14]  /*20850*/  IMAD.MOV.U32 R3, RZ, RZ, R23 ;  /* 0x000000ffff037224 */ /* 0x000fdc00078e0017 */
[----:B------:R0:W-:Y:S04]  /*20860*/  STL.64 [R1+0x190], R16 ;  /* 0x0001901001007387 */ /* 0x0001e80000100a00 */
[----:B------:R-:W-:Y:S04]  /*20870*/  STL.64 [R1+0x198], R18 ;  /* 0x0001981201007387 */ /* 0x000fe80000100a00 */
[----:B------:R-:W3:Y:S04]  /*20880*/  LDL.LU.64 R22, [R1+0x1ca0] ;  /* 0x001ca00001167983 */ /* 0x000ee80000300a00 */
[----:B------:R-:W3:Y:S02]  /*20890*/  LDL.LU.64 R20, [R1+0x1c98] ;  /* 0x001c980001147983 */ /* 0x000ee40000300a00 */
[----:B---3--:R-:W-:Y:S01]  /*208a0*/  HMMA.16816.F32 R4, R20, R26, R4 ;  /* 0x0000001a1404723c */ /* 0x008fe20000001804 */
[----:B0-----:R-:W-:-:S02]  /*208b0*/  IMAD.MOV.U32 R17, RZ, RZ, R26 ;  /* 0x000000ffff117224 */ /* 0x001fc400078e001a */
[----:B------:R-:W-:-:S15]  /*208c0*/  IMAD.MOV.U32 R16, RZ, RZ, R27 ;  /* 0x000000ffff107224 */ /* 0x000fde00078e001b */
[----:B------:R-:W-:Y:S01]  /*208d0*/  NOP ;  /* 0x0000000000007918 */ /* 0x000fe20000000000 */
[----:B------:R-:W-:Y:S04]  /*208e0*/  STL.64 [R1+0x580], R4 ;  /* 0x0005800401007387 */ /* 0x000fe80000100a00 */
[----:B------:R0:W-:Y:S04]  /*208f0*/  STL.64 [R1+0x588], R6 ;  /* 0x0005880601007387 */ /* 0x0001e80000100a00 */
[----:B0-----:R-:W3:Y:S04]  /*20900*/  LDL.LU.64 R6, [R1+0x1c90] ;  /* 0x001c900001067983 */ /* 0x001ee80000300a00 */
[----:B------:R-:W3:Y:S04]  /*20910*/  LDL.LU.64 R4, [R1+0x1c88] ;  /* 0x001c880001047983 */ /* 0x000ee80000300a00 */
[----:B------:R-:W3:Y:S02]  /*20920*/  LDL.LU.64 R26, [R1+0x1c80] ;  /* 0x001c8000011a7983 */ /* 0x000ee40000300a00 */
[----:B---3--:R-:W-:-:S15]  /*20930*/  HMMA.16816.F32 R4, R20, R26, R4 ;  /* 0x0000001a1404723c */ /* 0x008fde0000001804 */
[----:B------:R-:W-:-:S04]  /*20940*/  NOP ;  /* 0x0000000000007918 */ /* 0x000fc80000000000 */
[----:B------:R-:W-:Y:S04]  /*20950*/  STL.64 [R1+0x570], R4 ;  /* 0x0005700401007387 */ /* 0x000fe80000100a00 */
[----:B------:R0:W-:Y:S04]  /*20960*/  STL.64 [R1+0x578], R6 ;  /* 0x0005780601007387 */ /* 0x0001e80000100a00 */
[----:B0-----:R-:W2:Y:S01]  /*20970*/  LDL.LU.64 R6, [R1+0x1c78] ;  /* 0x001c780001067983 */ /* 0x001ea20000300a00 */
[----:B------:R-:W-:Y:S02]  /*20980*/  IMAD.MOV.U32 R29, RZ, RZ, R26 ;  /* 0x000000ffff1d7224 */ /* 0x000fe400078e001a */
[----:B------:R-:W-:-:S02]  /*20990*/  IMAD.MOV.U32 R24, RZ, RZ, R27 ;  /* 0x000000ffff187224 */ /* 0x000fc400078e001b */
[----:B------:R-:W3:Y:S01]  /*209a0*/  LDL.LU.64 R26, [R1+0x1c70] ;  /* 0x001c7000011a7983 */ /* 0x000ee20000300a00 */
[----:B------:R-:W-:Y:S01]  /*209b0*/  IMAD.MOV.U32 R19, RZ, RZ, R3 ;  /* 0x000000ffff137224 */ /* 0x000fe200078e0003 */
[----:B--2---:R-:W-:Y:S01]  /*209c0*/  HMMA.16816.F32 R12, R20, R6, R12 ;  /* 0x00000006140c723c */ /* 0x004fe2000000180c */
[----:B------:R-:W-:Y:S02]  /*209d0*/  IMAD.MOV.U32 R3, RZ, RZ, R6 ;  /* 0x000000ffff037224 */ /* 0x000fe400078e0006 */
[----:B------:R-:W-:-:S15]  /*209e0*/  IMAD.MOV.U32 R25, RZ, RZ, R7 ;  /* 0x000000ffff197224 */ /* 0x000fde00078e0007 */
[----:B------:R-:W-:Y:S01]  /*209f0*/  NOP ;  /* 0x0000000000007918 */ /* 0x000fe20000000000 */
[----:B------:R-:W-:Y:S04]  /*20a00*/  STL.64 [R1+0x560], R12 ;  /* 0x0005600c01007387 */ /* 0x000fe80000100a00 */
[----:B------:R0:W-:Y:S04]  /*20a10*/  STL.64 [R1+0x568], R14 ;  /* 0x0005680e01007387 */ /* 0x0001e80000100a00 */
[----:B0-----:R-:W2:Y:S04]  /*20a20*/  LDL.LU.64 R14, [R1+0x1c68] ;  /* 0x001c6800010e7983 */ /* 0x001ea80000300a00 */
[----:B------:R-:W2:Y:S04]  /*20a30*/  LDL.LU.64 R12, [R1+0x1c60] ;  /* 0x001c6000010c7983 */ /* 0x000ea80000300a00 */
[----:B------:R-:W3:Y:S04]  /*20a40*/  LDL.LU.64 R6, [R1+0x1c58] ;  /* 0x001c580001067983 */ /* 0x000ee80000300a00 */
[----:B------:R-:W3:Y:S02]  /*20a50*/  LDL.LU.64 R4, [R1+0x1c50] ;  /* 0x001c500001047983 */ /* 0x000ee40000300a00 */
[----:B---3--:R-:W-:-:S15]  /*20a60*/  HMMA.16816.F32 R4, R20, R26, R4 ;  /* 0x0000001a1404723c */ /* 0x008fde0000001804 */
[----:B------:R-:W-:-:S04]  /*20a70*/  NOP ;  /* 0x0000000000007918 */ /* 0x000fc80000000000 */
[----:B------:R-:W-:Y:S04]  /*20a80*/  STL.64 [R1+0x550], R4 ;  /* 0x0005500401007387 */ /* 0x000fe80000100a00 */
[----:B------:R0:W-:Y:S04]  /*20a90*/  STL.64 [R1+0x558], R6 ;  /* 0x0005580601007387 */ /* 0x0001e80000100a00 */
[----:B0-----:R-:W2:Y:S01]  /*20aa0*/  LDL.LU.64 R6, [R1+0x1c48] ;  /* 0x001c480001067983 */ /* 0x001ea20000300a00 */
[----:B------:R-:W-:Y:S01]  /*20ab0*/  IMAD.MOV.U32 R18, RZ, RZ, R8 ;  /* 0x000000ffff127224 */ /* 0x000fe200078e0008 */
        /* <DEDUP_REMOVED lines=14> */
[----:B------:R-:W2:Y:S04]  /*20ba0*/  LDL.LU.64 R4, [R1+0x1c20] ;  /* 0x001c200001047983 */ /* 0x000ea80000300a00 */
[----:B------:R0:W-:Y:S02]  /*20bb0*/  STL.64 [R1+0x1b90], R14 ;  /* 0x001b900e01007387 */ /* 0x0001e40000100a00 */
[----:B0-----:R-:W-:-:S02]  /*20bc0*/  IMAD.MOV.U32 R14, RZ, RZ, R9 ;  /* 0x000000ffff0e7224 */ /* 0x001fc400078e0009 */
[----:B------:R-:W-:-:S05]  /*20bd0*/  IMAD.MOV.U32 R15, RZ, RZ, R8 ;  /* 0x000000ffff0f7224 */ /* 0x000fca00078e0008 */
[----:B------:R0:W-:Y:S04]  /*20be0*/  STL.64 [R1+0x1ba8], R14 ;  /* 0x001ba80e01007387 */ /* 0x0001e80000100a00 */
[----:B------:R-:W3:Y:S04]  /*20bf0*/  LDL.LU R12, [R1+0xb0] ;  /* 0x0000b000010c7983 */ /* 0x000ee80000300800 */
[----:B------:R-:W3:Y:S04]  /*20c00*/  LDL.LU R13, [R1+0xb4] ;  /* 0x0000b400010d7983 */ /* 0x000ee80000300800 */
[----:B0-----:R-:W3:Y:S04]  /*20c10*/  LDL.LU R14, [R1+0xb8] ;  /* 0x0000b800010e7983 */ /* 0x001ee80000300800 */
[----:B------:R-:W3:Y:S01]  /*20c20*/  LDL.LU R15, [R1+0xbc] ;  /* 0x0000bc00010f7983 */ /* 0x000ee20000300800 */
[----:B--2---:R-:W-:-:S15]  /*20c30*/  HMMA.16816.F32 R4, R20, R10, R4 ;  /* 0x0000000a1404723c */ /* 0x004fde0000001804 */
[----:B------:R-:W-:-:S04]  /*20c40*/  NOP ;  /* 0x0000000000007918 */ /* 0x000fc80000000000 */
[----:B------:R-:W-:Y:S04]  /*20c50*/  STL.64 [R1+0x150], R4 ;  /* 0x0001500401007387 */ /* 0x000fe80000100a00 */
[----:B------:R0:W-:Y:S04]  /*20c60*/  STL.64 [R1+0x158], R6 ;  /* 0x0001580601007387 */ /* 0x0001e80000100a00 */
[----:B0-----:R-:W2:Y:S04]  /*20c70*/  LDL.LU.64 R6, [R1+0x1c18] ;  /* 0x001c180001067983 */ /* 0x001ea80000300a00 */
[----:B------:R-:W2:Y:S04]  /*20c80*/  LDL.LU.64 R4, [R1+0x1c10] ;  /* 0x001c100001047983 */ /* 0x000ea80000300a00 */
        /* <DEDUP_REMOVED lines=11> */
[----:B---3--:R-:W-:Y:S03]  /*20d40*/  HMMA.16816.F32 R12, R20, R18, R12 ;  /* 0x00000012140c723c */ /* 0x008fe6000000180c */
[----:B--2---:R0:W-:Y:S04]  /*20d50*/  STL.64 [R1+0x1bb8], R10 ;  /* 0x001bb80a01007387 */ /* 0x0041e80000100a00 */
[----:B------:R-:W-:Y:S01]  /*20d60*/  STL.64 [R1+0x1bb0], R8 ;  /* 0x001bb00801007387 */ /* 0x000fe20000100a00 */
[----:B0-----:R-:W-:-:S02]  /*20d70*/  IMAD.MOV.U32 R10, RZ, RZ, R3 ;  /* 0x000000ffff0a7224 */ /* 0x001fc400078e0003 */
[----:B------:R-:W-:Y:S01]  /*20d80*/  IMAD.MOV.U32 R11, RZ, RZ, R25 ;  /* 0x000000ffff0b7224 */ /* 0x000fe200078e0019 */
[----:B------:R-:W2:Y:S04]  /*20d90*/  LDL.LU R3, [R1+0x1c0c] ;  /* 0x001c0c0001037983 */ /* 0x000ea80000300800 */
[----:B------:R-:W3:Y:S04]  /*20da0*/  LDL.LU R25, [R1+0x1c08] ;  /* 0x001c080001197983 */ /* 0x000ee80000300800 */
[----:B------:R0:W-:Y:S02]  /*20db0*/  STL.64 [R1+0x1bd0], R10 ;  /* 0x001bd00a01007387 */ /* 0x0001e40000100a00 */
[----:B0-----:R-:W-:-:S02]  /*20dc0*/  IMAD.MOV.U32 R10, RZ, RZ, R29 ;  /* 0x000000ffff0a7224 */ /* 0x001fc400078e001d */
[----:B------:R-:W-:Y:S01]  /*20dd0*/  IMAD.MOV.U32 R11, RZ, RZ, R24 ;  /* 0x000000ffff0b7224 */ /* 0x000fe200078e0018 */
[----:B------:R-:W2:Y:S04]  /*20de0*/  LDL.LU R29, [R1+0x1c04] ;  /* 0x001c0400011d7983 */ /* 0x000ea80000300800 */
[----:B------:R-:W2:Y:S04]  /*20df0*/  LDL.LU R24, [R1+0x1c00] ;  /* 0x001c000001187983 */ /* 0x000ea80000300800 */
[----:B------:R-:W-:Y:S04]  /*20e00*/  STL.64 [R1+0x1be8], R10 ;  /* 0x001be80a01007387 */ /* 0x000fe80000100a00 */
[----:B------:R-:W2:Y:S04]  /*20e10*/  LDL.LU R20, [R1+0x50] ;  /* 0x0000500001147983 */ /* 0x000ea80000300800 */
[----:B------:R-:W-:Y:S04]  /*20e20*/  STL.64 [R1+0x4c0], R12 ;  /* 0x0004c00c01007387 */ /* 0x000fe80000100a00 */
[----:B------:R-:W-:Y:S04]  /*20e30*/  STL.64 [R1+0x4c8], R14 ;  /* 0x0004c80e01007387 */ /* 0x000fe80000100a00 */
        /* <DEDUP_REMOVED lines=15> */
[----:B------:R-:W-:-:S02]  /*20f30*/  IMAD.MOV.U32 R10, RZ, RZ, R17 ;  /* 0x000000ffff0a7224 */ /* 0x000fc400078e0011 */
[----:B------:R-:W-:Y:S01]  /*20f40*/  IMAD.MOV.U32 R11, RZ, RZ, R16 ;  /* 0x000000ffff0b7224 */ /* 0x000fe200078e0010 */
[----:B--2---:R-:W-:Y:S04]  /*20f50*/  STL.64 [R1+0x1bf8], R22 ;  /* 0x001bf81601007387 */ /* 0x004fe80000100a00 */
[----:B------:R0:W-:Y:S04]  /*20f60*/  STL.64 [R1+0x1bf0], R20 ;  /* 0x001bf01401007387 */ /* 0x0001e80000100a00 */
[----:B0-----:R-:W2:Y:S04]  /*20f70*/  LDL.LU R20, [R1+0xa0] ;  /* 0x0000a00001147983 */ /* 0x001ea80000300800 */
[----:B------:R-:W2:Y:S04]  /*20f80*/  LDL.LU R21, [R1+0xa4] ;  /* 0x0000a40001157983 */ /* 0x000ea80000300800 */
[----:B------:R-:W2:Y:S04]  /*20f90*/  LDL.LU R22, [R1+0xa8] ;  /* 0x0000a80001167983 */ /* 0x000ea80000300800 */
[----:B------:R-:W2:Y:S04]  /*20fa0*/  LDL.LU R23, [R1+0xac] ;  /* 0x0000ac0001177983 */ /* 0x000ea80000300800 */
[----:B------:R0:W-:Y:S04]  /*20fb0*/  STL.64 [R1+0x1b80], R18 ;  /* 0x001b801201007387 */ /* 0x0001e80000100a00 */
[----:B------:R-:W3:Y:S04]  /*20fc0*/  LDL.LU R17, [R1+0x454] ;  /* 0x0004540001117983 */ /* 0x000ee80000300800 */
[----:B0-----:R-:W3:Y:S04]  /*20fd0*/  LDL.LU R18, [R1+0x458] ;  /* 0x0004580001127983 */ /* 0x001ee80000300800 */
        /* <DEDUP_REMOVED lines=12> */
[----:B0-----:R-:W2:Y:S01]  /*210a0*/  LDL.LU.64 R10, [R1+0x1bd0] ;  /* 0x001bd000010a7983 */ /* 0x001ea20000300a00 */
[----:B------:R-:W-:Y:S02]  /*210b0*/  IMAD.MOV.U32 R16, RZ, RZ, R24 ;  /* 0x000000ffff107224 */ /* 0x000fe400078e0018 */
[----:B------:R-:W0:Y:S01]  /*210c0*/  S2R R24, SR_TID.X ;  /* 0x0000000000187919 */ /* 0x000e220000002100 */
[----:B------:R-:W1:Y:S01]  /*210d0*/  S2R R12, SR_TID.X ;  /* 0x00000000000c7919 */ /* 0x000e620000002100 */
[----:B------:R-:W0:Y:S01]  /*210e0*/  S2R R14, SR_TID.X ;  /* 0x00000000000e7919 */ /* 0x000e220000002100 */
[----:B--2---:R-:W-:Y:S01]  /*210f0*/  HMMA.16816.F32 R8, R4, R10, R20 ;  /* 0x0000000a0408723c */ /* 0x004fe20000001814 */
[----:B------:R-:W2:Y:S04]  /*21100*/  LDL.LU.64 R22, [R1+0x1bc8] ;  /* 0x001bc80001167983 */ /* 0x000ea80000300a00 */
[----:B------:R-:W2:Y:S01]  /*21110*/  LDL.LU.64 R20, [R1+0x1bc0] ;  /* 0x001bc00001147983 */ /* 0x000ea20000300a00 */
[----:B0-----:R-:W-:Y:S01]  /*21120*/  LOP3.LUT R24, R24, 0x7, RZ, 0xc0, !PT ;  /* 0x0000000718187812 */ /* 0x001fe200078ec0ff */
[----:B-1----:R-:W-:-:S04]  /*21130*/  IMAD.SHL.U32 R13, R12, 0x2, RZ ;  /* 0x000000020c0d7824 */ /* 0x002fc800078e00ff */
[----:B------:R-:W-:Y:S01]  /*21140*/  IMAD R24, R24, 0x90, RZ ;  /* 0x0000009018187824 */ /* 0x000fe200078e02ff */
[----:B------:R-:W-:-:S04]  /*21150*/  LOP3.LUT R12, R12, 0x7, RZ, 0xc0, !PT ;  /* 0x000000070c0c7812 */ /* 0x000fc800078ec0ff */
[----:B------:R-:W-:Y:S02]  /*21160*/  LOP3.LUT R24, R24, 0x30, R13, 0x78, !PT ;  /* 0x0000003018187812 */ /* 0x000fe400078e780d */
[----:B------:R-:W-:Y:S01]  /*21170*/  LOP3.LUT R13, R13, 0x10, RZ, 0xc0, !PT ;  /* 0x000000100d0d7812 */ /* 0x000fe200078ec0ff */
[----:B------:R-:W-:-:S03]  /*21180*/  IMAD R15, R12, 0x210, RZ ;  /* 0x000002100c0f7824 */ /* 0x000fc600078e02ff */
[----:B------:R-:W-:Y:S01]  /*21190*/  LOP3.LUT R13, R13, 0x20, R14, 0xf8, !PT ;  /* 0x000000200d0d7812 */ /* 0x000fe200078ef80e */
[----:B------:R-:W-:-:S03]  /*211a0*/  IMAD.SHL.U32 R12, R14, 0x100, RZ ;  /* 0x000001000e0c7824 */ /* 0x000fc600078e00ff */
[----:B------:R-:W-:Y:S01]  /*211b0*/  LOP3.LUT R13, R15, R13, RZ, 0x3c, !PT ;  /* 0x0000000d0f0d7212 */ /* 0x000fe200078e3cff */
[----:B------:R-:W-:Y:S04]  /*211c0*/  STL.64 [R1+0xc0], R8 ;  /* 0x0000c00801007387 */ /* 0x000fe80000100a00 */
[----:B------:R0:W-:Y:S01]  /*211d0*/  STL.64 [R1+0xc8], R10 ;  /* 0x0000c80a01007387 */ /* 0x0001e20000100a00 */
[----:B------:R-:W-:Y:S02]  /*211e0*/  LOP3.LUT R13, R13, 0x1000, R12, 0xf8, !PT ;  /* 0x000010000d0d7812 */ /* 0x000fe400078ef80c */
[----:B------:R-:W-:Y:S01]  /*211f0*/  LOP3.LUT R24, R24, 0x40, RZ, 0x3c, !PT ;  /* 0x0000004018187812 */ /* 0x000fe200078e3cff */
[----:B0-----:R-:W3:Y:S04]  /*21200*/  LDL.LU.64 R10, [R1+0x1bb8] ;  /* 0x001bb800010a7983 */ /* 0x001ee80000300a00 */
[----:B------:R-:W3:Y:S01]  /*21210*/  LDL.LU.64 R8, [R1+0x1bb0] ;  /* 0x001bb00001087983 */ /* 0x000ee20000300a00 */
[----:B--2---:R-:W-:-:S15]  /*21220*/  HMMA.16816.F32 R20, R4, R26, R20 ;  /* 0x0000001a0414723c */ /* 0x004fde0000001814 */
[----:B------:R-:W-:-:S04]  /*21230*/  NOP ;  /* 0x0000000000007918 */ /* 0x000fc80000000000 */
[----:B------:R-:W-:Y:S04]  /*21240*/  STL.64 [R1+0xb0], R20 ;  /* 0x0000b01401007387 */ /* 0x000fe80000100a00 */
[----:B------:R-:W-:Y:S04]  /*21250*/  STL.64 [R1+0xb8], R22 ;  /* 0x0000b81601007387 */ /* 0x000fe80000100a00 */
[----:B------:R-:W0:Y:S04]  /*21260*/  LDSM.16.MT88.4 R20, [R13+UR5+0x4000] ;  /* 0x004000050d14783b */ /* 0x000e280008004200 */
[----:B------:R-:W1:Y:S04]  /*21270*/  LDSM.16.M88.4 R12, [R24+UR5+0x8000] ;  /* 0x00800005180c783b */ /* 0x000e680008000200 */
[----:B0-----:R-:W-:Y:S04]  /*21280*/  STL.64 [R1+0x1b78], R22 ;  /* 0x001b781601007387 */ /* 0x001fe80000100a00 */
[----:B------:R0:W-:Y:S04]  /*21290*/  STL.64 [R1+0x1b70], R20 ;  /* 0x001b701401007387 */ /* 0x0001e80000100a00 */
[----:B0-----:R-:W2:Y:S04]  /*212a0*/  LDL.LU R20, [R1+0x460] ;  /* 0x0004600001147983 */ /* 0x001ea80000300800 */
[----:B------:R-:W2:Y:S04]  /*212b0*/  LDL.LU R21, [R1+0x464] ;  /* 0x0004640001157983 */ /* 0x000ea80000300800 */
[----:B------:R-:W2:Y:S04]  /*212c0*/  LDL.LU R22, [R1+0x468] ;  /* 0x0004680001167983 */ /* 0x000ea80000300800 */
[----:B------:R-:W2:Y:S04]  /*212d0*/  LDL.LU R23, [R1+0x46c] ;  /* 0x00046c0001177983 */ /* 0x000ea80000300800 */
[----:B-1----:R-:W-:Y:S04]  /*212e0*/  STL.64 [R1+0x60], R12 ;  /* 0x0000600c01007387 */ /* 0x002fe80000100a00 */
[----:B------:R0:W-:Y:S04]  /*212f0*/  STL.64 [R1+0x68], R14 ;  /* 0x0000680e01007387 */ /* 0x0001e80000100a00 */
[----:B0-----:R-:W3:Y:S02]  /*21300*/  LDL.LU.64 R14, [R1+0x1ba8] ;  /* 0x001ba800010e7983 */ /* 0x001ee40000300a00 */
[----:B---3--:R-:W-:Y:S02]  /*21310*/  HMMA.16816.F32 R12, R4, R14, R8 ;  /* 0x0000000e040c723c */ /* 0x008fe40000001808 */
[----:B------:R-:W3:Y:S04]  /*21320*/  LDL.LU.64 R10, [R1+0x1ba0] ;  /* 0x001ba000010a7983 */ /* 0x000ee80000300a00 */
[----:B------:R-:W3:-:S13]  /*21330*/  LDL.LU.64 R8, [R1+0x1b98] ;  /* 0x001b980001087983 */ /* 0x000eda0000300a00 */
[----:B------:R-:W-:Y:S04]  /*21340*/  STL.64 [R1+0xa0], R12 ;  /* 0x0000a00c01007387 */ /* 0x000fe80000100a00 */
[----:B------:R-:W-:Y:S04]  /*21350*/  STL.64 [R1+0xa8], R14 ;  /* 0x0000a80e01007387 */ /* 0x000fe80000100a00 */
[----:B------:R-:W0:Y:S04]  /*21360*/  LDSM.16.M88.4 R12, [R24+UR5+0x8400] ;  /* 0x00840005180c783b */ /* 0x000e280008000200 */
[----:B0-----:R-:W-:Y:S04]  /*21370*/  STL.64 [R1+0x50], R12 ;  /* 0x0000500c01007387 */ /* 0x001fe80000100a00 */
[----:B------:R0:W-:Y:S04]  /*21380*/  STL.64 [R1+0x58], R14 ;  /* 0x0000580e01007387 */ /* 0x0001e80000100a00 */
[----:B0-----:R-:W3:Y:S02]  /*21390*/  LDL.LU.64 R14, [R1+0x1b90] ;  /* 0x001b9000010e7983 */ /* 0x001ee40000300a00 */
[----:B---3--:R-:W-:Y:S02]  /*213a0*/  HMMA.16816.F32 R8, R4, R14, R8 ;  /* 0x0000000e0408723c */ /* 0x008fe40000001808 */
[----:B------:R-:W0:-:S15]  /*213b0*/  LDSM.16.M88.4 R12, [R24+UR5+0x8800] ;  /* 0x00880005180c783b */ /* 0x000e1e0008000200 */
[----:B------:R-:W-:Y:S02]  /*213c0*/  NOP ;  /* 0x0000000000007918 */ /* 0x000fe40000000000 */
[----:B------:R-:W-:Y:S04]  /*213d0*/  STL.64 [R1+0x90], R8 ;  /* 0x0000900801007387 */ /* 0x000fe80000100a00 */
[----:B------:R-:W-:Y:S04]  /*213e0*/  STL.64 [R1+0x98], R10 ;  /* 0x0000980a01007387 */ /* 0x000fe80000100a00 */
[----:B------:R-:W1:Y:S04]  /*213f0*/  LDSM.16.M88.4 R8, [R24+UR5+0x8c00] ;  /* 0x008c00051808783b */ /* 0x000e680008000200 */
[----:B0-----:R-:W-:Y:S04]  /*21400*/  STL.64 [R1+0x40], R12 ;  /* 0x0000400c01007387 */ /* 0x001fe80000100a00 */
[----:B------:R-:W-:Y:S04]  /*21410*/  STL.64 [R1+0x48], R14 ;  /* 0x0000480e01007387 */ /* 0x000fe80000100a00 */
[----:B-1----:R-:W-:Y:S04]  /*21420*/  STL.64 [R1+0x30], R8 ;  /* 0x0000300801007387 */ /* 0x002fe80000100a00 */
[----:B------:R0:W-:Y:S04]  /*21430*/  STL.64 [R1+0x38], R10 ;  /* 0x0000380a01007387 */ /* 0x0001e80000100a00 */
[----:B0-----:R-:W3:Y:S01]  /*21440*/  LDL.LU.64 R10, [R1+0x1b88] ;  /* 0x001b8800010a7983 */ /* 0x001ee20000300a00 */
[----:B------:R-:W-:-:S02]  /*21450*/  IMAD.MOV.U32 R13, RZ, RZ, R8 ;  /* 0x000000ffff0d7224 */ /* 0x000fc400078e0008 */
[----:B------:R-:W-:Y:S02]  /*21460*/  IMAD.MOV.U32 R12, RZ, RZ, R9 ;  /* 0x000000ffff0c7224 */ /* 0x000fe400078e0009 */
[----:B---3--:R-:W-:Y:S01]  /*21470*/  HMMA.16816.F32 R8, R4, R10, R16 ;  /* 0x0000000a0408723c */ /* 0x008fe20000001810 */
[----:B------:R-:W2:-:S15]  /*21480*/  LDL.LU.64 R18, [R1+0x1b80] ;  /* 0x001b800001127983 */ /* 0x000e9e0000300a00 */
[----:B------:R-:W-:-:S03]  /*21490*/  NOP ;  /* 0x0000000000007918 */ /* 0x000fc60000000000 */
[----:B------:R-:W-:Y:S04]  /*214a0*/  STL.64 [R1+0x360], R8 ;  /* 0x0003600801007387 */ /* 0x000fe80000100a00 */
[----:B------:R-:W-:Y:S04]  /*214b0*/  STL.64 [R1+0x368], R10 ;  /* 0x0003680a01007387 */ /* 0x000fe80000100a00 */
[----:B------:R-:W0:Y:S04]  /*214c0*/  LDSM.16.M88.4 R8, [R24+UR5+0x9000] ;  /* 0x009000051808783b */ /* 0x000e280008000200 */
[----:B0-----:R-:W-:Y:S04]  /*214d0*/  STL.64 [R1+0x1b68], R10 ;  /* 0x001b680a01007387 */ /* 0x001fe80000100a00 */
[----:B------:R0:W-:Y:S04]  /*214e0*/  STL.64 [R1+0x1b60], R8 ;  /* 0x001b600801007387 */ /* 0x0001e80000100a00 */
[----:B0-----:R-:W3:Y:S04]  /*214f0*/  LDL.LU R8, [R1+0x320] ;  /* 0x0003200001087983 */ /* 0x001ee80000300800 */
[----:B------:R-:W3:Y:S04]  /*21500*/  LDL.LU R9, [R1+0x324] ;  /* 0x0003240001097983 */ /* 0x000ee80000300800 */
[----:B------:R-:W3:Y:S04]  /*21510*/  LDL.LU R10, [R1+0x328] ;  /* 0x00032800010a7983 */ /* 0x000ee80000300800 */
[----:B------:R-:W3:Y:S01]  /*21520*/  LDL.LU R11, [R1+0x32c] ;  /* 0x00032c00010b7983 */ /* 0x000ee20000300800 */
[----:B--2---:R-:W-:Y:S03]  /*21530*/  HMMA.16816.F32 R16, R4, R18, R20 ;  /* 0x000000120410723c */ /* 0x004fe60000001814 */
[----:B------:R-:W3:Y:S04]  /*21540*/  LDL.LU.64 R22, [R1+0x1b78] ;  /* 0x001b780001167983 */ /* 0x000ee80000300a00 */
[----:B------:R-:W3:-:S12]  /*21550*/  LDL.LU.64 R20, [R1+0x1b70] ;  /* 0x001b700001147983 */ /* 0x000ed80000300a00 */
[----:B------:R0:W-:Y:S04]  /*21560*/  STL.64 [R1+0x70], R16 ;  /* 0x0000701001007387 */ /* 0x0001e80000100a00 */
[----:B------:R1:W-:Y:S04]  /*21570*/  STL.64 [R1+0x78], R18 ;  /* 0x0000781201007387 */ /* 0x0003e80000100a00 */
[----:B0-----:R-:W2:Y:S04]  /*21580*/  LDL.LU R16, [R1+0x310] ;  /* 0x0003100001107983 */ /* 0x001ea80000300800 */
[----:B------:R-:W2:Y:S04]  /*21590*/  LDL.LU R17, [R1+0x314] ;  /* 0x0003140001117983 */ /* 0x000ea80000300800 */
[----:B-1----:R-:W2:Y:S01]  /*215a0*/  LDL.LU R18, [R1+0x318] ;  /* 0x0003180001127983 */ /* 0x002ea20000300800 */
[----:B------:R-:W-:-:S05]  /*215b0*/  IMAD.MOV.U32 R19, RZ, RZ, R29 ;  /* 0x000000ffff137224 */ /* 0x000fca00078e001d */
[----:B--2---:R-:W-:Y:S04]  /*215c0*/  STL.64 [R1+0x1b50], R18 ;  /* 0x001b501201007387 */ /* 0x004fe80000100a00 */
[----:B------:R0:W-:Y:S04]  /*215d0*/  STL.64 [R1+0x1b48], R16 ;  /* 0x001b481001007387 */ /* 0x0001e80000100a00 */
[----:B0-----:R-:W3:Y:S01]  /*215e0*/  LDL.64 R16, [R1+0x60] ;  /* 0x0000600001107983 */ /* 0x001ee20000100a00 */
[----:B------:R-:W-:Y:S02]  /*215f0*/  IMAD.MOV.U32 R4, RZ, RZ, R13 ;  /* 0x000000ffff047224 */ /* 0x000fe400078e000d */
[----:B------:R-:W-:-:S02]  /*21600*/  IMAD.MOV.U32 R5, RZ, RZ, R12 ;  /* 0x000000ffff057224 */ /* 0x000fc400078e000c */
[----:B------:R-:W0:Y:S04]  /*21610*/  LDSM.16.M88.4 R12, [R24+UR5+0x9400] ;  /* 0x00940005180c783b */ /* 0x000e280008000200 */
[----:B------:R1:W-:Y:S04]  /*21620*/  STL.64 [R1+0x1b40], R4 ;  /* 0x001b400401007387 */ /* 0x0003e80000100a00 */
[----:B-1----:R-:W2:Y:S01]  /*21630*/  LDL.64 R4, [R1+0x50] ;  /* 0x0000500001047983 */ /* 0x002ea20000100a00 */
[----:B---3--:R-:W-:-:S15]  /*21640*/  HMMA.16816.F32 R8, R20, R16, R8 ;  /* 0x000000101408723c */ /* 0x008fde0000001808 */
[----:B------:R-:W-:-:S04]  /*21650*/  NOP ;  /* 0x0000000000007918 */ /* 0x000fc80000000000 */
[----:B------:R-:W-:Y:S04]  /*21660*/  STL.64 [R1+0x350], R8 ;  /* 0x0003500801007387 */ /* 0x000fe80000100a00 */
[----:B------:R1:W-:Y:S04]  /*21670*/  STL.64 [R1+0x358], R10 ;  /* 0x0003580a01007387 */ /* 0x0003e80000100a00 */
[----:B-1----:R-:W3:Y:S04]  /*21680*/  LDL.LU.64 R10, [R1+0x1b68] ;  /* 0x001b6800010a7983 */ /* 0x002ee80000300a00 */
[----:B------:R-:W2:Y:S04]  /*21690*/  LDL.LU.64 R8, [R1+0x1b60] ;  /* 0x001b600001087983 */ /* 0x000ea80000300a00 */
[----:B--2---:R-:W-:Y:S04]  /*216a0*/  STL.64 [R1+0x20], R8 ;  /* 0x0000200801007387 */ /* 0x004fe80000100a00 */
[----:B---3--:R-:W-:Y:S04]  /*216b0*/  STL.64 [R1+0x28], R10 ;  /* 0x0000280a01007387 */ /* 0x008fe80000100a00 */
[----:B------:R1:W-:Y:S04]  /*216c0*/  STL.64 [R1+0x1b18], R8 ;  /* 0x001b180801007387 */ /* 0x0003e80000100a00 */
[----:B-1----:R-:W2:Y:S04]  /*216d0*/  LDL.LU R8, [R1+0x2f0] ;  /* 0x0002f00001087983 */ /* 0x002ea80000300800 */
[----:B------:R-:W2:Y:S04]  /*216e0*/  LDL.LU R9, [R1+0x2f4] ;  /* 0x0002f40001097983 */ /* 0x000ea80000300800 */
[----:B------:R-:W3:Y:S04]  /*216f0*/  LDL.LU R10, [R1+0x2f8] ;  /* 0x0002f800010a7983 */ /* 0x000ee80000300800 */
[----:B------:R-:W3:Y:S01]  /*21700*/  LDL.LU R11, [R1+0x2fc] ;  /* 0x0002fc00010b7983 */ /* 0x000ee20000300800 */
[----:B------:R-:W-:-:S03]  /*21710*/  IMAD.MOV.U32 R29, RZ, RZ, R17 ;  /* 0x000000ffff1d7224 */ /* 0x000fc600078e0011 */
[----:B------:R-:W1:Y:S04]  /*21720*/  LDSM.16.M88.4 R16, [R24+UR5+0x9800] ;  /* 0x009800051810783b */ /* 0x000e680008000200 */
[----:B---3--:R-:W-:Y:S04]  /*21730*/  STL.64 [R1+0x1b28], R10 ;  /* 0x001b280a01007387 */ /* 0x008fe80000100a00 */
[----:B--2---:R2:W-:Y:S04]  /*21740*/  STL.64 [R1+0x1b20], R8 ;  /* 0x001b200801007387 */ /* 0x0045e80000100a00 */
[----:B--2---:R-:W2:Y:S04]  /*21750*/  LDL.64 R8, [R1+0x40] ;  /* 0x0000400001087983 */ /* 0x004ea80000100a00 */
[----:B------:R-:W-:Y:S04]  /*21760*/  STL [R1+0x1b08], R29 ;  /* 0x001b081d01007387 */ /* 0x000fe80000100800 */
[----:B0-----:R-:W-:Y:S04]  /*21770*/  STL.64 [R1+0x10], R12 ;  /* 0x0000100c01007387 */ /* 0x001fe80000100a00 */
[----:B------:R-:W-:Y:S04]  /*21780*/  STL.64 [R1+0x18], R14 ;  /* 0x0000180e01007387 */ /* 0x000fe80000100a00 */
[----:B------:R4:W-:Y:S02]  /*21790*/  STL.64 [R1+0x1b10], R12 ;  /* 0x001b100c01007387 */ /* 0x0009e40000100a00 */
[----:B----4-:R-:W-:-:S02]  /*217a0*/  IMAD.MOV.U32 R12, RZ, RZ, R0 ;  /* 0x000000ffff0c7224 */ /* 0x010fc400078e0000 */
[----:B------:R-:W3:Y:S04]  /*217b0*/  LDL.LU R0, [R1+0x1b58] ;  /* 0x001b580001007983 */ /* 0x000ee80000300800 */
[----:B------:R-:W4:Y:S04]  /*217c0*/  LDL.LU R13, [R1+0x474] ;  /* 0x00047400010d7983 */ /* 0x000f280000300800 */
[----:B------:R-:W2:Y:S01]  /*217d0*/  LDL.LU R14, [R1+0x478] ;  /* 0x00047800010e7983 */ /* 0x000ea20000300800 */
[----:B------:R-:W-:-:S05]  /*217e0*/  IMAD.MOV.U32 R15, RZ, RZ, R28 ;  /* 0x000000ffff0f7224 */ /* 0x000fca00078e001c */
[----:B--2---:R-:W-:Y:S04]  /*217f0*/  STL.64 [R1+0x1b38], R14 ;  /* 0x001b380e01007387 */ /* 0x004fe80000100a00 */
[----:B----4-:R-:W-:Y:S04]  /*21800*/  STL.64 [R1+0x1b30], R12 ;  /* 0x001b300c01007387 */ /* 0x010fe80000100a00 */
[----:B-1----:R-:W-:Y:S04]  /*21810*/  STL.64 [R1], R16 ;  /* 0x0000001001007387 */ /* 0x002fe80000100a00 */
[----:B------:R0:W-:Y:S04]  /*21820*/  STL.64 [R1+0x8], R18 ;  /* 0x0000081201007387 */ /* 0x0001e80000100a00 */
[----:B0-----:R-:W2:Y:S04]  /*21830*/  LDL.LU.64 R18, [R1+0x1b50] ;  /* 0x001b500001127983 */ /* 0x001ea80000300a00 */
[----:B------:R-:W2:Y:S01]  /*21840*/  LDL.LU.64 R16, [R1+0x1b48] ;  /* 0x001b480001107983 */ /* 0x000ea20000300a00 */
[----:B------:R-:W-:-:S03]  /*21850*/  IMAD.MOV.U32 R12, RZ, RZ, R25 ;  /* 0x000000ffff0c7224 */ /* 0x000fc600078e0019 */
[----:B------:R-:W0:Y:S01]  /*21860*/  LDSM.16.M88.4 R24, [R24+UR5+0x9c00] ;  /* 0x009c00051818783b */ /* 0x000e220008000200 */
[----:B------:R-:W-:Y:S02]  /*21870*/  IMAD.MOV.U32 R13, RZ, RZ, R3 ;  /* 0x000000ffff0d7224 */ /* 0x000fe400078e0003 */
[----:B------:R-:W-:Y:S02]  /*21880*/  IMAD.MOV.U32 R14, RZ, RZ, R2 ;  /* 0x000000ffff0e7224 */ /* 0x000fe400078e0002 */
[----:B---3--:R-:W-:-:S07]  /*21890*/  IMAD.MOV.U32 R15, RZ, RZ, R0 ;  /* 0x000000ffff0f7224 */ /* 0x008fce00078e0000 */
[----:B------:R-:W-:Y:S01]  /*218a0*/  HMMA.16816.F32 R12, R20, R8, R12 ;  /* 0x00000008140c723c */ /* 0x000fe2000000180c */
[----:B------:R-:W-:-:S07]  /*218b0*/  IMAD.MOV.U32 R29, RZ, RZ, R5 ;  /* 0x000000ffff1d7224 */ /* 0x000fce00078e0005 */
[----:B--2---:R-:W-:Y:S01]  /*218c0*/  HMMA.16816.F32 R16, R20, R4, R16 ;  /* 0x000000041410723c */ /* 0x004fe20000001810 */
[----:B------:R-:W2:-:S15]  /*218d0*/  LDL.LU.64 R4, [R1+0x1b40] ;  /* 0x001b400001047983 */ /* 0x000e9e0000300a00 */
[----:B------:R-:W-:-:S03]  /*218e0*/  NOP ;  /* 0x0000000000007918 */ /* 0x000fc60000000000 */
[----:B------:R-:W-:Y:S02]  /*218f0*/  IMAD.MOV.U32 R0, RZ, RZ, R19 ;  /* 0x000000ffff007224 */ /* 0x000fe400078e0013 */
[----:B------:R-:W-:Y:S02]  /*21900*/  IMAD.MOV.U32 R2, RZ, RZ, R18 ;  /* 0x000000ffff027224 */ /* 0x000fe400078e0012 */
[----:B------:R-:W-:Y:S01]  /*21910*/  IMAD.MOV.U32 R3, RZ, RZ, R17 ;  /* 0x000000ffff037224 */ /* 0x000fe200078e0011 */
[----:B------:R1:W-:Y:S04]  /*21920*/  STL [R1+0x340], R16 ;  /* 0x0003401001007387 */ /* 0x0003e80000100800 */
[----:B------:R-:W-:Y:S04]  /*21930*/  STL [R1+0x1768], R0 ;  /* 0x0017680001007387 */ /* 0x000fe80000100800 */
[----:B------:R-:W-:Y:S04]  /*21940*/  STL [R1+0x1764], R2 ;  /* 0x0017640201007387 */ /* 0x000fe80000100800 */
[----:B------:R-:W-:Y:S04]  /*21950*/  STL [R1+0x1760], R3 ;  /* 0x0017600301007387 */ /* 0x000fe80000100800 */
[----:B0-----:R-:W-:Y:S04]  /*21960*/  STL [R1+0x1770], R26 ;  /* 0x0017701a01007387 */ /* 0x001fe80000100800 */
[----:B------:R-:W-:Y:S04]  /*21970*/  STL [R1+0x176c], R27 ;  /* 0x00176c1b01007387 */ /* 0x000fe80000100800 */
[----:B------:R-:W-:Y:S04]  /*21980*/  STL.64 [R1+0x330], R12 ;  /* 0x0003300c01007387 */ /* 0x000fe80000100a00 */
[----:B------:R0:W-:Y:S01]  /*21990*/  STL.64 [R1+0x338], R14 ;  /* 0x0003380e01007387 */ /* 0x0001e20000100a00 */
[----:B------:R-:W-:-:S02]  /*219a0*/  IMAD.MOV.U32 R17, RZ, RZ, R8 ;  /* 0x000000ffff117224 */ /* 0x000fc400078e0008 */
[----:B-1----:R-:W-:Y:S01]  /*219b0*/  IMAD.MOV.U32 R16, RZ, RZ, R9 ;  /* 0x000000ffff107224 */ /* 0x002fe200078e0009 */
[----:B0-----:R-:W3:Y:S04]  /*219c0*/  LDL.LU.64 R14, [R1+0x1b38] ;  /* 0x001b3800010e7983 */ /* 0x001ee80000300a00 */
[----:B------:R-:W3:Y:S04]  /*219d0*/  LDL.LU.64 R12, [R1+0x1b30] ;  /* 0x001b3000010c7983 */ /* 0x000ee80000300a00 */
[----:B------:R-:W2:Y:S04]  /*219e0*/  LDL.LU.64 R10, [R1+0x1b28] ;  /* 0x001b2800010a7983 */ /* 0x000ea80000300a00 */
[----:B------:R-:W2:Y:S01]  /*219f0*/  LDL.LU.64 R8, [R1+0x1b20] ;  /* 0x001b200001087983 */ /* 0x000ea20000300a00 */
[----:B------:R-:W0:Y:S02]  /*21a00*/  S2R R28, SR_TID.X ;  /* 0x00000000001c7919 */ /* 0x000e240000002100 */
[----:B0-----:R-:W-:-:S05]  /*21a10*/  IMAD.SHL.U32 R7, R28, 0x2, RZ ;  /* 0x000000021c077824 */ /* 0x001fca00078e00ff */
[----:B------:R-:W-:Y:S01]  /*21a20*/  LOP3.LUT R26, R7, 0x10, RZ, 0xc0, !PT ;  /* 0x00000010071a7812 */ /* 0x000fe200078ec0ff */
[----:B------:R-:W0:Y:S01]  /*21a30*/  S2R R18, SR_TID.X ;  /* 0x0000000000127919 */ /* 0x000e220000002100 */
[----:B------:R-:W-:Y:S01]  /*21a40*/  LOP3.LUT R28, R28, 0x7, RZ, 0xc0, !PT ;  /* 0x000000071c1c7812 */ /* 0x000fe200078ec0ff */
[----:B--2---:R-:W-:Y:S01]  /*21a50*/  HMMA.16816.F32 R4, R20, R4, R8 ;  /* 0x000000041404723c */ /* 0x004fe20000001808 */
[----:B------:R-:W3:Y:S03]  /*21a60*/  LDL.LU.64 R8, [R1+0x1b18] ;  /* 0x001b180001087983 */ /* 0x000ee60000300a00 */
[----:B------:R-:W-:Y:S01]  /*21a70*/  IMAD R19, R28, 0x210, RZ ;  /* 0x000002101c137824 */ /* 0x000fe200078e02ff */
[----:B0-----:R-:W-:Y:S01]  /*21a80*/  LOP3.LUT R26, R26, 0x20, R18, 0xf8, !PT ;  /* 0x000000201a1a7812 */ /* 0x001fe200078ef812 */
[----:B------:R-:W-:-:S03]  /*21a90*/  IMAD.SHL.U32 R28, R18, 0x100, RZ ;  /* 0x00000100121c7824 */ /* 0x000fc600078e00ff */
[----:B------:R-:W-:-:S04]  /*21aa0*/  LOP3.LUT R26, R19, R26, RZ, 0x3c, !PT ;  /* 0x0000001a131a7212 */ /* 0x000fc800078e3cff */
[----:B------:R-:W-:-:S06]  /*21ab0*/  LOP3.LUT R26, R26, 0x1000, R28, 0xf8, !PT ;  /* 0x000010001a1a7812 */ /* 0x000fcc00078ef81c */
[----:B------:R-:W-:Y:S04]  /*21ac0*/  STL.64 [R1+0x320], R4 ;  /* 0x0003200401007387 */ /* 0x000fe80000100a00 */
[----:B------:R-:W-:Y:S01]  /*21ad0*/  STL [R1+0x328], R6 ;  /* 0x0003280601007387 */ /* 0x000fe20000100800 */
[----:B------:R-:W-:-:S03]  /*21ae0*/  IMAD.MOV.U32 R28, RZ, RZ, R7 ;  /* 0x000000ffff1c7224 */ /* 0x000fc600078e0007 */
[----:B------:R-:W0:Y:S04]  /*21af0*/  LDSM.16.MT88.4 R4, [R26+UR5+0x4080] ;  /* 0x004080051a04783b */ /* 0x000e280008004200 */
[----:B------:R-:W-:Y:S04]  /*21b00*/  STL [R1+0x1748], R28 ;  /* 0x0017481c01007387 */ /* 0x000fe80000100800 */
[----:B0-----:R-:W-:Y:S04]  /*21b10*/  STL.64 [R1+0x1b00], R6 ;  /* 0x001b000601007387 */ /* 0x001fe80000100a00 */
[----:B------:R0:W-:Y:S04]  /*21b20*/  STL.64 [R1+0x1af8], R4 ;  /* 0x001af80401007387 */ /* 0x0001e80000100a00 */
[----:B0-----:R-:W2:Y:S04]  /*21b30*/  LDL.LU R4, [R1+0x540] ;  /* 0x0005400001047983 */ /* 0x001ea80000300800 */
[----:B------:R-:W2:Y:S04]  /*21b40*/  LDL.LU R5, [R1+0x544] ;  /* 0x0005440001057983 */ /* 0x000ea80000300800 */
[----:B------:R-:W2:Y:S04]  /*21b50*/  LDL.LU R6, [R1+0x548] ;  /* 0x0005480001067983 */ /* 0x000ea80000300800 */
[----:B------:R-:W2:Y:S01]  /*21b60*/  LDL.LU R7, [R1+0x54c] ;  /* 0x00054c0001077983 */ /* 0x000ea20000300800 */
[----:B---3--:R-:W-:Y:S03]  /*21b70*/  HMMA.16816.F32 R8, R20, R8, R12 ;  /* 0x000000081408723c */ /* 0x008fe6000000180c */
[----:B------:R-:W3:-:S15]  /*21b80*/  LDL.LU.64 R12, [R1+0x1b10] ;  /* 0x001b1000010c7983 */ /* 0x000ede0000300a00 */
[----:B------:R-:W-:Y:S01]  /*21b90*/  NOP ;  /* 0x0000000000007918 */ /* 0x000fe20000000000 */
[----:B------:R-:W-:Y:S04]  /*21ba0*/  STL.64 [R1+0x310], R8 ;  /* 0x0003100801007387 */ /* 0x000fe80000100a00 */
[----:B------:R-:W-:Y:S04]  /*21bb0*/  STL.64 [R1+0x318], R10 ;  /* 0x0003180a01007387 */ /* 0x000fe80000100a00 */
[----:B------:R-:W0:Y:S04]  /*21bc0*/  LDSM.16.MT88.4 R8, [R26+UR5+0x4100] ;  /* 0x004100051a08783b */ /* 0x000e280008004200 */
[----:B0-----:R-:W-:Y:S04]  /*21bd0*/  STL.64 [R1+0x1a80], R10 ;  /* 0x001a800a01007387 */ /* 0x001fe80000100a00 */
[----:B------:R0:W-:Y:S04]  /*21be0*/  STL.64 [R1+0x1a78], R8 ;  /* 0x001a780801007387 */ /* 0x0001e80000100a00 */
[----:B0-----:R-:W3:Y:S04]  /*21bf0*/  LDL.LU R8, [R1+0x4b0] ;  /* 0x0004b00001087983 */ /* 0x001ee80000300800 */
[----:B------:R-:W3:Y:S04]  /*21c00*/  LDL.LU R9, [R1+0x4b4] ;  /* 0x0004b40001097983 */ /* 0x000ee80000300800 */
[----:B------:R-:W3:Y:S04]  /*21c10*/  LDL.LU R10, [R1+0x4b8] ;  /* 0x0004b800010a7983 */ /* 0x000ee80000300800 */
[----:B------:R-:W3:Y:S02]  /*21c20*/  LDL.LU R11, [R1+0x4bc] ;  /* 0x0004bc00010b7983 */ /* 0x000ee40000300800 */
[----:B---3--:R-:W-:-:S15]  /*21c30*/  HMMA.16816.F32 R12, R20, R12, R8 ;  /* 0x0000000c140c723c */ /* 0x008fde0000001808 */
[----:B------:R-:W-:-:S04]  /*21c40*/  NOP ;  /* 0x0000000000007918 */ /* 0x000fc80000000000 */
[----:B------:R-:W-:Y:S02]  /*21c50*/  IMAD.MOV.U32 R27, RZ, RZ, R12 ;  /* 0x000000ffff1b7224 */ /* 0x000fe400078e000c */
[----:B------:R-:W-:Y:S02]  /*21c60*/  IMAD.MOV.U32 R0, RZ, RZ, R13 ;  /* 0x000000ffff007224 */ /* 0x000fe400078e000d */
[----:B------:R-:W-:Y:S02]  /*21c70*/  IMAD.MOV.U32 R2, RZ, RZ, R14 ;  /* 0x000000ffff027224 */ /* 0x000fe400078e000e */
[----:B------:R-:W-:Y:S02]  /*21c80*/  IMAD.MOV.U32 R3, RZ, RZ, R15 ;  /* 0x000000ffff037224 */ /* 0x000fe400078e000f */
[----:B------:R-:W0:Y:S04]  /*21c90*/  LDSM.16.MT88.4 R12, [R26+UR5+0x4180] ;  /* 0x004180051a0c783b */ /* 0x000e280008004200 */
[----:B------:R-:W-:Y:S04]  /*21ca0*/  STL [R1+0x1780], R3 ;  /* 0x0017800301007387 */ /* 0x000fe80000100800 */
[----:B------:R-:W-:Y:S04]  /*21cb0*/  STL [R1+0x177c], R2 ;  /* 0x00177c0201007387 */ /* 0x000fe80000100800 */
[----:B------:R-:W-:Y:S04]  /*21cc0*/  STL [R1+0x1778], R0 ;  /* 0x0017780001007387 */ /* 0x000fe80000100800 */
[----:B------:R-:W-:Y:S04]  /*21cd0*/  STL [R1+0x1774], R27 ;  /* 0x0017741b01007387 */ /* 0x000fe80000100800 */
[----:B0-----:R-:W-:Y:S04]  /*21ce0*/  STL.64 [R1+0x1a00], R14 ;  /* 0x001a000e01007387 */ /* 0x001fe80000100a00 */
[----:B------:R0:W-:Y:S04]  /*21cf0*/  STL.64 [R1+0x19f8], R12 ;  /* 0x0019f80c01007387 */ /* 0x0001e80000100a00 */
[----:B0-----:R-:W2:Y:S02]  /*21d00*/  LDL.64 R12, [R1] ;  /* 0x00000000010c7983 */ /* 0x001ea40000100a00 */
[----:B--2---:R-:W-:-:S15]  /*21d10*/  HMMA.16816.F32 R4, R20, R12, R4 ;  /* 0x0000000c1404723c */ /* 0x004fde0000001804 */
[----:B------:R-:W-:-:S04]  /*21d20*/  NOP ;  /* 0x0000000000007918 */ /* 0x000fc80000000000 */
[----:B------:R-:W-:Y:S04]  /*21d30*/  STL.64 [R1+0x2f0], R4 ;  /* 0x0002f00401007387 */ /* 0x000fe80000100a00 */
[----:B------:R-:W-:Y:S04]  /*21d40*/  STL [R1+0x2f8], R6 ;  /* 0x0002f80601007387 */ /* 0x000fe80000100800 */
[----:B------:R-:W-:Y:S04]  /*21d50*/  STL.64 [R1+0x1aa8], R12 ;  /* 0x001aa80c01007387 */ /* 0x000fe80000100a00 */
[----:B------:R-:W2:Y:S04]  /*21d60*/  LDL.LU R8, [R1+0x1e0] ;  /* 0x0001e00001087983 */ /* 0x000ea80000300800 */
[----:B------:R-:W2:Y:S04]  /*21d70*/  LDL.LU R9, [R1+0x1e4] ;  /* 0x0001e40001097983 */ /* 0x000ea80000300800 */
[----:B------:R-:W3:Y:S04]  /*21d80*/  LDL.LU R10, [R1+0x1e8] ;  /* 0x0001e800010a7983 */ /* 0x000ee80000300800 */
[----:B------:R-:W3:Y:S04]  /*21d90*/  LDL.LU R11, [R1+0x1ec] ;  /* 0x0001ec00010b7983 */ /* 0x000ee80000300800 */
[----:B---3--:R-:W-:Y:S04]  /*21da0*/  STL.64 [R1+0x1a90], R10 ;  /* 0x001a900a01007387 */ /* 0x008fe80000100a00 */
[----:B--2---:R0:W-:Y:S04]  /*21db0*/  STL.64 [R1+0x1a88], R8 ;  /* 0x001a880801007387 */ /* 0x0041e80000100a00 */
[----:B0-----:R-:W2:Y:S04]  /*21dc0*/  LDL.LU R8, [R1+0x1f0] ;  /* 0x0001f00001087983 */ /* 0x001ea80000300800 */
[----:B------:R-:W2:Y:S04]  /*21dd0*/  LDL.LU R9, [R1+0x1f4] ;  /* 0x0001f40001097983 */ /* 0x000ea80000300800 */
[----:B------:R-:W3:Y:S04]  /*21de0*/  LDL.LU R10, [R1+0x1f8] ;  /* 0x0001f800010a7983 */ /* 0x000ee80000300800 */
[----:B------:R-:W3:Y:S04]  /*21df0*/  LDL.LU R11, [R1+0x1fc] ;  /* 0x0001fc00010b7983 */ /* 0x000ee80000300800 */
[----:B------:R-:W4:Y:S04]  /*21e00*/  LDL.LU R12, [R1+0x200] ;  /* 0x00020000010c7983 */ /* 0x000f280000300800 */
[----:B------:R-:W4:Y:S04]  /*21e10*/  LDL.LU R13, [R1+0x204] ;  /* 0x00020400010d7983 */ /* 0x000f280000300800 */
[----:B------:R-:W2:Y:S04]  /*21e20*/  LDL.LU R14, [R1+0x208] ;  /* 0x00020800010e7983 */ /* 0x000ea80000300800 */
[----:B------:R-:W2:Y:S04]  /*21e30*/  LDL.LU R15, [R1+0x20c] ;  /* 0x00020c00010f7983 */ /* 0x000ea80000300800 */
[----:B------:R-:W3:Y:S04]  /*21e40*/  LDL R27, [R1+0x11e0] ;  /* 0x0011e000011b7983 */ /* 0x000ee80000100800 */
[----:B--2---:R-:W-:Y:S04]  /*21e50*/  STL.64 [R1+0x1ab8], R14 ;  /* 0x001ab80e01007387 */ /* 0x004fe80000100a00 */
[----:B----4-:R0:W-:Y:S04]  /*21e60*/  STL.64 [R1+0x1ab0], R12 ;  /* 0x001ab00c01007387 */ /* 0x0101e80000100a00 */
[----:B0-----:R-:W2:Y:S01]  /*21e70*/  LDL.64 R12, [R1+0x30] ;  /* 0x00003000010c7983 */ /* 0x001ea20000100a00 */
[----:B------:R-:W-:-:S03]  /*21e80*/  IMAD.MOV.U32 R28, RZ, RZ, R7 ;  /* 0x000000ffff1c7224 */ /* 0x000fc600078e0007 */
[----:B--2---:R0:W-:Y:S04]  /*21e90*/  STL.64 [R1+0x1ac8], R12 ;  /* 0x001ac80c01007387 */ /* 0x0041e80000100a00 */
[----:B------:R-:W2:Y:S04]  /*21ea0*/  LDL.LU R4, [R1+0x210] ;  /* 0x0002100001047983 */ /* 0x000ea80000300800 */
[----:B------:R-:W2:Y:S04]  /*21eb0*/  LDL.LU R5, [R1+0x214] ;  /* 0x0002140001057983 */ /* 0x000ea80000300800 */
[----:B------:R-:W2:Y:S04]  /*21ec0*/  LDL.LU R6, [R1+0x218] ;  /* 0x0002180001067983 */ /* 0x000ea80000300800 */
[----:B------:R-:W2:Y:S01]  /*21ed0*/  LDL.LU R7, [R1+0x21c] ;  /* 0x00021c0001077983 */ /* 0x000ea20000300800 */
[----:B0-----:R-:W-:-:S02]  /*21ee0*/  IMAD.MOV.U32 R12, RZ, RZ, R17 ;  /* 0x000000ffff0c7224 */ /* 0x001fc400078e0011 */
[----:B------:R-:W-:Y:S02]  /*21ef0*/  IMAD.MOV.U32 R13, RZ, RZ, R16 ;  /* 0x000000ffff0d7224 */ /* 0x000fe400078e0010 */
[----:B---3--:R-:W0:Y:S04]  /*21f00*/  LDSM.16.MT88.4 R16, [R27+UR5+0x4000] ;  /* 0x004000051b10783b */ /* 0x008e280008004200 */
[----:B------:R1:W-:Y:S04]  /*21f10*/  STL.64 [R1+0x1ae0], R12 ;  /* 0x001ae00c01007387 */ /* 0x0003e80000100a00 */
[----:B-1----:R-:W3:Y:S04]  /*21f20*/  LDL.LU R12, [R1+0x5b0] ;  /* 0x0005b000010c7983 */ /* 0x002ee80000300800 */
[----:B------:R-:W3:Y:S04]  /*21f30*/  LDL.LU R13, [R1+0x5b4] ;  /* 0x0005b400010d7983 */ /* 0x000ee80000300800 */
[----:B------:R-:W4:Y:S04]  /*21f40*/  LDL.LU R14, [R1+0x5b8] ;  /* 0x0005b800010e7983 */ /* 0x000f280000300800 */
[----:B------:R-:W4:Y:S04]  /*21f50*/  LDL.LU R15, [R1+0x5bc] ;  /* 0x0005bc00010f7983 */ /* 0x000f280000300800 */
[----:B----4-:R-:W-:Y:S04]  /*21f60*/  STL.64 [R1+0x1af0], R14 ;  /* 0x001af00e01007387 */ /* 0x010fe80000100a00 */
[----:B---3--:R1:W-:Y:S04]  /*21f70*/  STL.64 [R1+0x1ae8], R12 ;  /* 0x001ae80c01007387 */ /* 0x0083e80000100a00 */
[----:B-1----:R-:W3:Y:S04]  /*21f80*/  LDL.LU R12, [R1+0x5c0] ;  /* 0x0005c000010c7983 */ /* 0x002ee80000300800 */
[----:B------:R-:W3:Y:S04]  /*21f90*/  LDL.LU R13, [R1+0x5c4] ;  /* 0x0005c400010d7983 */ /* 0x000ee80000300800 */
[----:B------:R-:W3:Y:S04]  /*21fa0*/  LDL.LU R14, [R1+0x5c8] ;  /* 0x0005c800010e7983 */ /* 0x000ee80000300800 */
[----:B------:R-:W3:Y:S04]  /*21fb0*/  LDL.LU R15, [R1+0x5cc] ;  /* 0x0005cc00010f7983 */ /* 0x000ee80000300800 */
[----:B------:R-:W-:Y:S04]  /*21fc0*/  STL.64 [R1+0x1aa0], R10 ;  /* 0x001aa00a01007387 */ /* 0x000fe80000100a00 */
[----:B------:R1:W-:Y:S04]  /*21fd0*/  STL.64 [R1+0x1a98], R8 ;  /* 0x001a980801007387 */ /* 0x0003e80000100a00 */
[----:B-1----:R-:W4:Y:S01]  /*21fe0*/  LDL.64 R8, [R1+0x20] ;  /* 0x0000200001087983 */ /* 0x002f220000100a00 */
[----:B--2---:R-:W-:Y:S03]  /*21ff0*/  HMMA.16816.F32 R20, R20, R24, R4 ;  /* 0x000000181414723c */ /* 0x004fe60000001804 */
[----:B----4-:R1:W-:Y:S04]  /*22000*/  STL.64 [R1+0x1ac0], R8 ;  /* 0x001ac00801007387 */ /* 0x0103e80000100a00 */
[----:B-1----:R-:W2:Y:S04]  /*22010*/  LDL.LU R8, [R1+0x590] ;  /* 0x0005900001087983 */ /* 0x002ea80000300800 */
[----:B------:R-:W2:Y:S04]  /*22020*/  LDL.LU R9, [R1+0x594] ;  /* 0x0005940001097983 */ /* 0x000ea80000300800 */
[----:B------:R-:W4:Y:S04]  /*22030*/  LDL.LU R10, [R1+0x598] ;  /* 0x00059800010a7983 */ /* 0x000f280000300800 */
[----:B------:R-:W4:Y:S01]  /*22040*/  LDL.LU R11, [R1+0x59c] ;  /* 0x00059c00010b7983 */ /* 0x000f220000300800 */
[----:B------:R-:W-:-:S02]  /*22050*/  IMAD.MOV.U32 R3, RZ, RZ, R21 ;  /* 0x000000ffff037224 */ /* 0x000fc400078e0015 */
[----:B------:R-:W-:Y:S02]  /*22060*/  IMAD.MOV.U32 R2, RZ, RZ, R22 ;  /* 0x000000ffff027224 */ /* 0x000fe400078e0016 */
[----:B------:R-:W-:Y:S01]  /*22070*/  IMAD.MOV.U32 R0, RZ, RZ, R23 ;  /* 0x000000ffff007224 */ /* 0x000fe200078e0017 */
[----:B----4-:R-:W-:Y:S04]  /*22080*/  STL.64 [R1+0x1ad8], R10 ;  /* 0x001ad80a01007387 */ /* 0x010fe80000100a00 */
[----:B--2---:R1:W-:Y:S04]  /*22090*/  STL.64 [R1+0x1ad0], R8 ;  /* 0x001ad00801007387 */ /* 0x0043e80000100a00 */
[----:B-1----:R-:W2:Y:S04]  /*220a0*/  LDL.LU R8, [R1+0x5a0] ;  /* 0x0005a00001087983 */ /* 0x002ea80000300800 */
[----:B------:R-:W2:Y:S04]  /*220b0*/  LDL.LU R9, [R1+0x5a4] ;  /* 0x0005a40001097983 */ /* 0x000ea80000300800 */
[----:B------:R-:W2:Y:S04]  /*220c0*/  LDL.LU R10, [R1+0x5a8] ;  /* 0x0005a800010a7983 */ /* 0x000ea80000300800 */
[----:B------:R-:W2:Y:S04]  /*220d0*/  LDL.LU R11, [R1+0x5ac] ;  /* 0x0005ac00010b7983 */ /* 0x000ea80000300800 */
[----:B------:R-:W-:Y:S04]  /*220e0*/  STL [R1+0x1858], R28 ;  /* 0x0018581c01007387 */ /* 0x000fe80000100800 */
[----:B0-----:R-:W-:Y:S04]  /*220f0*/  STL.64 [R1+0x1968], R18 ;  /* 0x0019681201007387 */ /* 0x001fe80000100a00 */
[----:B------:R0:W-:Y:S04]  /*22100*/  STL.64 [R1+0x1960], R16 ;  /* 0x0019601001007387 */ /* 0x0001e80000100a00 */
[----:B0-----:R-:W4:Y:S01]  /*22110*/  LDL R16, [R1+0x50] ;  /* 0x0000500001107983 */ /* 0x001f220000100800 */
[----:B------:R-:W-:-:S03]  /*22120*/  IMAD.MOV.U32 R17, RZ, RZ, R29 ;  /* 0x000000ffff117224 */ /* 0x000fc600078e001d */
[----:B------:R-:W2:Y:S04]  /*22130*/  LDL.LU R29, [R1+0x1b08] ;  /* 0x001b0800011d7983 */ /* 0x000ea80000300800 */
[----:B------:R-:W3:Y:S04]  /*22140*/  LDL.LU.64 R6, [R1+0x1b00] ;  /* 0x001b000001067983 */ /* 0x000ee80000300a00 */
[----:B------:R-:W3:Y:S04]  /*22150*/  LDL.LU.64 R4, [R1+0x1af8] ;  /* 0x001af80001047983 */ /* 0x000ee80000300a00 */
[----:B------:R-:W-:Y:S04]  /*22160*/  STL [R1+0x250], R20 ;  /* 0x0002501401007387 */ /* 0x000fe80000100800 */
[----:B------:R-:W0:Y:S04]  /*22170*/  LDSM.16.MT88.4 R20, [R27+UR5+0x4080] ;  /* 0x004080051b14783b */ /* 0x000e280008004200 */
[----:B------:R-:W-:Y:S04]  /*22180*/  STL [R1+0x1864], R0 ;  /* 0x0018640001007387 */ /* 0x000fe80000100800 */
[----:B------:R-:W-:Y:S04]  /*22190*/  STL [R1+0x1860], R2 ;  /* 0x0018600201007387 */ /* 0x000fe80000100800 */
[----:B------:R-:W-:Y:S04]  /*221a0*/  STL [R1+0x185c], R3 ;  /* 0x00185c0301007387 */ /* 0x000fe80000100800 */
[----:B0-----:R-:W-:Y:S04]  /*221b0*/  STL.64 [R1+0x18e0], R22 ;  /* 0x0018e01601007387 */ /* 0x001fe80000100a00 */
[----:B------:R0:W-:Y:S04]  /*221c0*/  STL.64 [R1+0x18d8], R20 ;  /* 0x0018d81401007387 */ /* 0x0001e80000100a00 */
[----:B0-----:R-:W3:Y:S01]  /*221d0*/  LDL R20, [R1+0x60] ;  /* 0x0000600001147983 */ /* 0x001ee20000100800 */
[----:B--2---:R-:W-:-:S07]  /*221e0*/  IMAD.MOV.U32 R21, RZ, RZ, R29 ;  /* 0x000000ffff157224 */ /* 0x004fce00078e001d */
[----:B---3--:R-:W-:-:S15]  /*221f0*/  HMMA.16816.F32 R12, R4, R20, R12 ;  /* 0x00000014040c723c */ /* 0x008fde000000180c */
[----:B------:R-:W-:-:S04]  /*22200*/  NOP ;  /* 0x0000000000007918 */ /* 0x000fc80000000000 */
[----:B------:R-:W-:Y:S04]  /*22210*/  STL.64 [R1+0x240], R12 ;  /* 0x0002400c01007387 */ /* 0x000fe80000100a00 */
[----:B------:R0:W-:Y:S01]  /*22220*/  STL [R1+0x248], R14 ;  /* 0x0002480e01007387 */ /* 0x0001e20000100800 */
[----:B------:R-:W-:-:S03]  /*22230*/  IMAD.MOV.U32 R29, RZ, RZ, R15 ;  /* 0x000000ffff1d7224 */ /* 0x000fc600078e000f */
[----:B0-----:R-:W4:Y:S04]  /*22240*/  LDL.LU.64 R14, [R1+0x1af0] ;  /* 0x001af000010e7983 */ /* 0x001f280000300a00 */
[----:B------:R-:W4:Y:S04]  /*22250*/  LDL.LU.64 R12, [R1+0x1ae8] ;  /* 0x001ae800010c7983 */ /* 0x000f280000300a00 */
[----:B------:R-:W-:Y:S01]  /*22260*/  STL [R1+0x1868], R29 ;  /* 0x0018681d01007387 */ /* 0x000fe20000100800 */
[----:B----4-:R-:W-:Y:S03]  /*22270*/  HMMA.16816.F32 R16, R4, R16, R12 ;  /* 0x000000100410723c */ /* 0x010fe6000000180c */
[----:B------:R-:W2:-:S15]  /*22280*/  LDL.LU.64 R12, [R1+0x1ae0] ;  /* 0x001ae000010c7983 */ /* 0x000e9e0000300a00 */
[----:B------:R-:W-:Y:S01]  /*22290*/  NOP ;  /* 0x0000000000007918 */ /* 0x000fe20000000000 */
[----:B------:R0:W-:Y:S04]  /*222a0*/  STL.64 [R1+0x230], R16 ;  /* 0x0002301001007387 */ /* 0x0001e80000100a00 */
[----:B------:R1:W-:Y:S04]  /*222b0*/  STL.64 [R1+0x238], R18 ;  /* 0x0002381201007387 */ /* 0x0003e80000100a00 */
[----:B0-----:R-:W3:Y:S04]  /*222c0*/  LDL.LU R16, [R1+0x4a0] ;  /* 0x0004a00001107983 */ /* 0x001ee80000300800 */
[----:B------:R-:W3:Y:S04]  /*222d0*/  LDL.LU R17, [R1+0x4a4] ;  /* 0x0004a40001117983 */ /* 0x000ee80000300800 */
[----:B-1----:R-:W4:Y:S04]  /*222e0*/  LDL.LU R18, [R1+0x4a8] ;  /* 0x0004a80001127983 */ /* 0x002f280000300800 */
[----:B------:R-:W4:Y:S01]  /*222f0*/  LDL.LU R19, [R1+0x4ac] ;  /* 0x0004ac0001137983 */ /* 0x000f220000300800 */
[C---:B--2---:R-:W-:Y:S03]  /*22300*/  HMMA.16816.F32 R12, R4.reuse, R12, R8 ;  /* 0x0000000c040c723c */ /* 0x044fe60000001808 */
[----:B----4-:R-:W-:Y:S04]  /*22310*/  STL.64 [R1+0x1a10], R18 ;  /* 0x001a101201007387 */ /* 0x010fe80000100a00 */
[----:B---3--:R0:W-:Y:S04]  /*22320*/  STL.64 [R1+0x1a08], R16 ;  /* 0x001a081001007387 */ /* 0x0081e80000100a00 */
[----:B0-----:R-:W2:Y:S04]  /*22330*/  LDL.64 R16, [R1+0x10] ;  /* 0x0000100001107983 */ /* 0x001ea80000100a00 */
[----:B------:R-:W3:Y:S04]  /*22340*/  LDL.LU.64 R10, [R1+0x1ad8] ;  /* 0x001ad800010a7983 */ /* 0x000ee80000300a00 */
[----:B------:R-:W3:Y:S04]  /*22350*/  LDL.LU.64 R8, [R1+0x1ad0] ;  /* 0x001ad00001087983 */ /* 0x000ee80000300a00 */
[----:B------:R0:W-:Y:S04]  /*22360*/  STL.64 [R1+0x220], R12 ;  /* 0x0002200c01007387 */ /* 0x0001e80000100a00 */
[----:B------:R-:W-:Y:S04]  /*22370*/  STL.64 [R1+0x228], R14 ;  /* 0x0002280e01007387 */ /* 0x000fe80000100a00 */
[----:B0-----:R-:W3:Y:S02]  /*22380*/  LDL.LU.64 R12, [R1+0x1ac8] ;  /* 0x001ac800010c7983 */ /* 0x001ee40000300a00 */
[----:B---3--:R-:W-:Y:S01]  /*22390*/  HMMA.16816.F32 R8, R4, R12, R8 ;  /* 0x0000000c0408723c */ /* 0x008fe20000001808 */
[----:B------:R-:W-:-:S02]  /*223a0*/  IMAD.MOV.U32 R2, RZ, RZ, R12 ;  /* 0x000000ffff027224 */ /* 0x000fc400078e000c */
[----:B------:R-:W-:-:S15]  /*223b0*/  IMAD.MOV.U32 R0, RZ, RZ, R13 ;  /* 0x000000ffff007224 */ /* 0x000fde00078e000d */
[----:B------:R-:W-:Y:S01]  /*223c0*/  NOP ;  /* 0x0000000000007918 */ /* 0x000fe20000000000 */
[----:B------:R0:W-:Y:S04]  /*223d0*/  STL.64 [R1+0x210], R8 ;  /* 0x0002100801007387 */ /* 0x0001e80000100a00 */
[----:B------:R-:W-:Y:S04]  /*223e0*/  STL.64 [R1+0x218], R10 ;  /* 0x0002180a01007387 */ /* 0x000fe80000100a00 */
[----:B0-----:R-:W3:Y:S04]  /*223f0*/  LDL.LU.64 R8, [R1+0x1ac0] ;  /* 0x001ac00001087983 */ /* 0x001ee80000300a00 */
[----:B------:R-:W3:Y:S04]  /*22400*/  LDL.LU.64 R14, [R1+0x1ab8] ;  /* 0x001ab800010e7983 */ /* 0x000ee80000300a00 */
[----:B------:R-:W3:Y:S02]  /*22410*/  LDL.LU.64 R12, [R1+0x1ab0] ;  /* 0x001ab000010c7983 */ /* 0x000ee40000300a00 */
[----:B---3--:R-:W-:Y:S01]  /*22420*/  HMMA.16816.F32 R12, R4, R8, R12 ;  /* 0x00000008040c723c */ /* 0x008fe2000000180c */
[----:B------:R-:W-:-:S15]  /*22430*/  IMAD.MOV.U32 R3, RZ, RZ, R9 ;  /* 0x000000ffff037224 */ /* 0x000fde00078e0009 */
[----:B------:R-:W-:-:S03]  /*22440*/  NOP ;  /* 0x0000000000007918 */ /* 0x000fc60000000000 */
[----:B------:R0:W-:Y:S04]  /*22450*/  STL.64 [R1+0x200], R12 ;  /* 0x0002000c01007387 */ /* 0x0001e80000100a00 */
[----:B------:R1:W-:Y:S04]  /*22460*/  STL.64 [R1+0x208], R14 ;  /* 0x0002080e01007387 */ /* 0x0003e80000100a00 */
[----:B0-----:R-:W3:Y:S01]  /*22470*/  LDL.LU.64 R12, [R1+0x1aa8] ;  /* 0x001aa800010c7983 */ /* 0x001ee20000300a00 */
[----:B-1----:R-:W-:-:S03]  /*22480*/  IMAD.MOV.U32 R14, RZ, RZ, R8 ;  /* 0x000000ffff0e7224 */ /* 0x002fc600078e0008 */
[----:B------:R-:W2:Y:S04]  /*22490*/  LDL.LU.64 R10, [R1+0x1aa0] ;  /* 0x001aa000010a7983 */ /* 0x000ea80000300a00 */
[----:B------:R-:W2:Y:S02]  /*224a0*/  LDL.LU.64 R8, [R1+0x1a98] ;  /* 0x001a980001087983 */ /* 0x000ea40000300a00 */
[----:B--2---:R-:W-:-:S15]  /*224b0*/  HMMA.16816.F32 R8, R4, R16, R8 ;  /* 0x000000100408723c */ /* 0x004fde0000001808 */
[----:B------:R-:W-:-:S04]  /*224c0*/  NOP ;  /* 0x0000000000007918 */ /* 0x000fc80000000000 */
[----:B------:R-:W-:Y:S04]  /*224d0*/  STL.64 [R1+0x1f0], R8 ;  /* 0x0001f00801007387 */ /* 0x000fe80000100a00 */
[----:B------:R0:W-:Y:S04]  /*224e0*/  STL.64 [R1+0x1f8], R10 ;  /* 0x0001f80a01007387 */ /* 0x0001e80000100a00 */
[----:B0-----:R-:W3:Y:S04]  /*224f0*/  LDL.LU.64 R10, [R1+0x1a90] ;  /* 0x001a9000010a7983 */ /* 0x001ee80000300a00 */
[----:B------:R-:W3:Y:S04]  /*22500*/  LDL.LU.64 R8, [R1+0x1a88] ;  /* 0x001a880001087983 */ /* 0x000ee80000300a00 */
[----:B------:R0:W-:Y:S02]  /*22510*/  STL.64 [R1+0x1a20], R16 ;  /* 0x001a201001007387 */ /* 0x0001e40000100a00 */
[----:B0-----:R-:W-:-:S02]  /*22520*/  IMAD.MOV.U32 R16, RZ, RZ, R14 ;  /* 0x000000ffff107224 */ /* 0x001fc400078e000e */
[----:B------:R-:W-:-:S05]  /*22530*/  IMAD.MOV.U32 R17, RZ, RZ, R3 ;  /* 0x000000ffff117224 */ /* 0x000fca00078e0003 */
[----:B------:R0:W-:Y:S04]  /*22540*/  STL.64 [R1+0x1a38], R16 ;  /* 0x001a381001007387 */ /* 0x0001e80000100a00 */
[----:B0-----:R-:W2:Y:S01]  /*22550*/  LDL.LU R16, [R1+0x100] ;  /* 0x0001000001107983 */ /* 0x001ea20000300800 */
[----:B---3--:R-:W-:-:S15]  /*22560*/  HMMA.16816.F32 R8, R4, R12, R8 ;  /* 0x0000000c0408723c */ /* 0x008fde0000001808 */
[----:B------:R-:W-:-:S04]  /*22570*/  NOP ;  /* 0x0000000000007918 */ /* 0x000fc80000000000 */
[----:B------:R0:W-:Y:S04]  /*22580*/  STL.64 [R1+0x1e0], R8 ;  /* 0x0001e00801007387 */ /* 0x0001e80000100a00 */
[----:B------:R1:W-:Y:S04]  /*22590*/  STL.64 [R1+0x1e8], R10 ;  /* 0x0001e80a01007387 */ /* 0x0003e80000100a00 */
[----:B------:R-:W2:Y:S04]  /*225a0*/  LDL.LU R17, [R1+0x104] ;  /* 0x0001040001117983 */ /* 0x000ea80000300800 */
[----:B------:R-:W3:Y:S04]  /*225b0*/  LDL.LU R18, [R1+0x108] ;  /* 0x0001080001127983 */ /* 0x000ee80000300800 */
[----:B------:R-:W3:Y:S04]  /*225c0*/  LDL.LU R19, [R1+0x10c] ;  /* 0x00010c0001137983 */ /* 0x000ee80000300800 */
[----:B0-----:R-:W4:Y:S04]  /*225d0*/  LDL.LU R8, [R1+0x530] ;  /* 0x0005300001087983 */ /* 0x001f280000300800 */
[----:B------:R-:W4:Y:S04]  /*225e0*/  LDL.LU R9, [R1+0x534] ;  /* 0x0005340001097983 */ /* 0x000f280000300800 */
[----:B-1----:R-:W4:Y:S04]  /*225f0*/  LDL.LU R10, [R1+0x538] ;  /* 0x00053800010a7983 */ /* 0x002f280000300800 */
[----:B------:R-:W4:Y:S04]  /*22600*/  LDL.LU R11, [R1+0x53c] ;  /* 0x00053c00010b7983 */ /* 0x000f280000300800 */
[----:B---3--:R-:W-:Y:S04]  /*22610*/  STL.64 [R1+0x1a48], R18 ;  /* 0x001a481201007387 */ /* 0x008fe80000100a00 */
[----:B--2---:R0:W-:Y:S04]  /*22620*/  STL.64 [R1+0x1a40], R16 ;  /* 0x001a401001007387 */ /* 0x0041e80000100a00 */
[----:B0-----:R-:W2:Y:S04]  /*22630*/  LDL.LU R16, [R1+0x4f0] ;  /* 0x0004f00001107983 */ /* 0x001ea80000300800 */
[----:B------:R-:W2:Y:S04]  /*22640*/  LDL.LU R17, [R1+0x4f4] ;  /* 0x0004f40001117983 */ /* 0x000ea80000300800 */
[----:B------:R-:W3:Y:S04]  /*22650*/  LDL.LU R18, [R1+0x4f8] ;  /* 0x0004f80001127983 */ /* 0x000ee80000300800 */
[----:B------:R-:W3:Y:S04]  /*22660*/  LDL.LU R19, [R1+0x4fc] ;  /* 0x0004fc0001137983 */ /* 0x000ee80000300800 */
[----:B---3--:R-:W-:Y:S04]  /*22670*/  STL.64 [R1+0x1a58], R18 ;  /* 0x001a581201007387 */ /* 0x008fe80000100a00 */
[----:B--2---:R0:W-:Y:S04]  /*22680*/  STL.64 [R1+0x1a50], R16 ;  /* 0x001a501001007387 */ /* 0x0041e80000100a00 */
[----:B0-----:R-:W2:Y:S04]  /*22690*/  LDL.64 R16, [R1+0x50] ;  /* 0x0000500001107983 */ /* 0x001ea80000100a00 */
[----:B--2---:R0:W-:Y:S04]  /*226a0*/  STL.64 [R1+0x1a70], R16 ;  /* 0x001a701001007387 */ /* 0x0041e80000100a00 */
[----:B0-----:R-:W2:Y:S04]  /*226b0*/  LDL.LU R16, [R1+0x510] ;  /* 0x0005100001107983 */ /* 0x001ea80000300800 */
[----:B------:R-:W2:Y:S04]  /*226c0*/  LDL.LU R17, [R1+0x514] ;  /* 0x0005140001117983 */ /* 0x000ea80000300800 */
[----:B------:R-:W2:Y:S04]  /*226d0*/  LDL.LU R18, [R1+0x518] ;  /* 0x0005180001127983 */ /* 0x000ea80000300800 */
[----:B------:R-:W2:Y:S04]  /*226e0*/  LDL.LU R19, [R1+0x51c] ;  /* 0x00051c0001137983 */ /* 0x000ea80000300800 */
[----:B------:R0:W-:Y:S04]  /*226f0*/  STL.64 [R1+0x1a18], R12 ;  /* 0x001a180c01007387 */ /* 0x0001e80000100a00 */
[----:B0-----:R-:W3:Y:S04]  /*22700*/  LDL.LU R12, [R1+0x4e0] ;  /* 0x0004e000010c7983 */ /* 0x001ee80000300800 */
[----:B------:R-:W3:Y:S04]  /*22710*/  LDL.LU R13, [R1+0x4e4] ;  /* 0x0004e400010d7983 */ /* 0x000ee80000300800 */
[----:B------:R-:W2:Y:S04]  /*22720*/  LDL.LU R14, [R1+0x4e8] ;  /* 0x0004e800010e7983 */ /* 0x000ea80000300800 */
[----:B------:R-:W2:Y:S04]  /*22730*/  LDL.LU R15, [R1+0x4ec] ;  /* 0x0004ec00010f7983 */ /* 0x000ea80000300800 */
[----:B--2---:R-:W-:Y:S04]  /*22740*/  STL.64 [R1+0x1a30], R14 ;  /* 0x001a300e01007387 */ /* 0x004fe80000100a00 */
[----:B---3--:R0:W-:Y:S04]  /*22750*/  STL.64 [R1+0x1a28], R12 ;  /* 0x001a280c01007387 */ /* 0x0081e80000100a00 */
[----:B0-----:R-:W2:Y:S04]  /*22760*/  LDL.LU R12, [R1+0x1c0] ;  /* 0x0001c000010c7983 */ /* 0x001ea80000300800 */
[----:B------:R-:W2:Y:S04]  /*22770*/  LDL.LU R13, [R1+0x1c4] ;  /* 0x0001c400010d7983 */ /* 0x000ea80000300800 */
[----:B------:R-:W3:Y:S04]  /*22780*/  LDL.LU R14, [R1+0x1c8] ;  /* 0x0001c800010e7983 */ /* 0x000ee80000300800 */
[----:B------:R-:W3:Y:S01]  /*22790*/  LDL.LU R15, [R1+0x1cc] ;  /* 0x0001cc00010f7983 */ /* 0x000ee20000300800 */
[----:B----4-:R-:W-:Y:S03]  /*227a0*/  HMMA.16816.F32 R4, R4, R24, R8 ;  /* 0x000000180404723c */ /* 0x010fe60000001808 */
[----:B---3--:R-:W-:Y:S04]  /*227b0*/  STL.64 [R1+0x1a68], R14 ;  /* 0x001a680e01007387 */ /* 0x008fe80000100a00 */
[----:B--2---:R0:W-:Y:S04]  /*227c0*/  STL.64 [R1+0x1a60], R12 ;  /* 0x001a600c01007387 */ /* 0x0041e80000100a00 */
[----:B0-----:R-:W2:Y:S04]  /*227d0*/  LDL.LU R12, [R1+0x500] ;  /* 0x00050000010c7983 */ /* 0x001ea80000300800 */
[----:B------:R-:W2:Y:S04]  /*227e0*/  LDL.LU R13, [R1+0x504] ;  /* 0x00050400010d7983 */ /* 0x000ea80000300800 */
[----:B------:R-:W2:Y:S04]  /*227f0*/  LDL.LU R14, [R1+0x508] ;  /* 0x00050800010e7983 */ /* 0x000ea80000300800 */
[----:B------:R-:W2:Y:S04]  /*22800*/  LDL.LU R15, [R1+0x50c] ;  /* 0x00050c00010f7983 */ /* 0x000ea80000300800 */
[----:B------:R-:W3:Y:S04]  /*22810*/  LDL.LU.64 R10, [R1+0x1a80] ;  /* 0x001a8000010a7983 */ /* 0x000ee80000300a00 */
[----:B------:R-:W3:Y:S04]  /*22820*/  LDL.LU.64 R8, [R1+0x1a78] ;  /* 0x001a780001087983 */ /* 0x000ee80000300a00 */
[----:B------:R-:W-:Y:S04]  /*22830*/  STL.64 [R1+0x140], R4 ;  /* 0x0001400401007387 */ /* 0x000fe80000100a00 */
[----:B------:R-:W-:Y:S01]  /*22840*/  STL.64 [R1+0x148], R6 ;  /* 0x0001480601007387 */ /* 0x000fe20000100a00 */
[----:B---3--:R-:W-:Y:S03]  /*22850*/  HMMA.16816.F32 R20, R8, R20, R16 ;  /* 0x000000140814723c */ /* 0x008fe60000001810 */
        /* <DEDUP_REMOVED lines=8> */
[----:B--2---:R-:W-:Y:S01]  /*228e0*/  HMMA.16816.F32 R12, R8, R16, R12 ;  /* 0x00000010080c723c */ /* 0x004fe2000000180c */
[----:B------:R-:W-:-:S02]  /*228f0*/  IMAD.MOV.U32 R6, RZ, RZ, R16 ;  /* 0x000000ffff067224 */ /* 0x000fc400078e0010 */
[----:B------:R-:W-:Y:S01]  /*22900*/  IMAD.MOV.U32 R3, RZ, RZ, R17 ;  /* 0x000000ffff037224 */ /* 0x000fe200078e0011 */
[----:B----4-:R-:W-:Y:S04]  /*22910*/  STL.64 [R1+0x1920], R22 ;  /* 0x0019201601007387 */ /* 0x010fe80000100a00 */
[----:B---3--:R0:W-:Y:S04]  /*22920*/  STL.64 [R1+0x1918], R20 ;  /* 0x0019181401007387 */ /* 0x0081e80000100a00 */
[----:B0-----:R-:W2:Y:S07]  /*22930*/  LDL.64 R20, [R1+0x40] ;  /* 0x0000400001147983 */ /* 0x001eae0000100a00 */
[----:B------:R-:W-:Y:S04]  /*22940*/  STL.64 [R1+0x120], R12 ;  /* 0x0001200c01007387 */ /* 0x000fe80000100a00 */
[----:B------:R0:W-:Y:S04]  /*22950*/  STL.64 [R1+0x128], R14 ;  /* 0x0001280e01007387 */ /* 0x0001e80000100a00 */
[----:B0-----:R-:W3:Y:S04]  /*22960*/  LDL.LU.64 R14, [R1+0x1a68] ;  /* 0x001a6800010e7983 */ /* 0x001ee80000300a00 */
[----:B------:R-:W3:Y:S04]  /*22970*/  LDL.LU.64 R12, [R1+0x1a60] ;  /* 0x001a6000010c7983 */ /* 0x000ee80000300a00 */
[----:B------:R-:W2:Y:S04]  /*22980*/  LDL.LU.64 R18, [R1+0x1a58] ;  /* 0x001a580001127983 */ /* 0x000ea80000300a00 */
[----:B------:R-:W2:Y:S02]  /*22990*/  LDL.LU.64 R16, [R1+0x1a50] ;  /* 0x001a500001107983 */ /* 0x000ea40000300a00 */
[----:B--2---:R-:W-:-:S15]  /*229a0*/  HMMA.16816.F32 R16, R8, R20, R16 ;  /* 0x000000140810723c */ /* 0x004fde0000001810 */
[----:B------:R-:W-:-:S04]  /*229b0*/  NOP ;  /* 0x0000000000007918 */ /* 0x000fc80000000000 */
[----:B------:R-:W-:Y:S04]  /*229c0*/  STL.64 [R1+0x110], R16 ;  /* 0x0001101001007387 */ /* 0x000fe80000100a00 */
[----:B------:R0:W-:Y:S04]  /*229d0*/  STL.64 [R1+0x118], R18 ;  /* 0x0001181201007387 */ /* 0x0001e80000100a00 */
[----:B0-----:R-:W2:Y:S04]  /*229e0*/  LDL.LU.64 R18, [R1+0x1a48] ;  /* 0x001a480001127983 */ /* 0x001ea80000300a00 */
[----:B------:R-:W2:Y:S01]  /*229f0*/  LDL.LU.64 R16, [R1+0x1a40] ;  /* 0x001a400001107983 */ /* 0x000ea20000300a00 */
[----:B------:R-:W-:-:S02]  /*22a00*/  IMAD.MOV.U32 R4, RZ, RZ, R2 ;  /* 0x000000ffff047224 */ /* 0x000fc400078e0002 */
[----:B------:R-:W-:Y:S01]  /*22a10*/  IMAD.MOV.U32 R5, RZ, RZ, R0 ;  /* 0x000000ffff057224 */ /* 0x000fe200078e0000 */
[----:B------:R0:W-:Y:S04]  /*22a20*/  STL.64 [R1+0x19c8], R20 ;  /* 0x0019c81401007387 */ /* 0x0001e80000100a00 */
[----:B0-----:R-:W4:Y:S04]  /*22a30*/  LDL.LU R20, [R1+0x4d0] ;  /* 0x0004d00001147983 */ /* 0x001f280000300800 */
[----:B------:R-:W4:Y:S04]  /*22a40*/  LDL.LU R21, [R1+0x4d4] ;  /* 0x0004d40001157983 */ /* 0x000f280000300800 */
[----:B------:R-:W4:Y:S04]  /*22a50*/  LDL.LU R22, [R1+0x4d8] ;  /* 0x0004d80001167983 */ /* 0x000f280000300800 */
[----:B------:R-:W4:Y:S01]  /*22a60*/  LDL.LU R23, [R1+0x4dc] ;  /* 0x0004dc0001177983 */ /* 0x000f220000300800 */
[----:B--2---:R-:W-:-:S15]  /*22a70*/  HMMA.16816.F32 R16, R8, R4, R16 ;  /* 0x000000040810723c */ /* 0x004fde0000001810 */
[----:B------:R-:W-:-:S04]  /*22a80*/  NOP ;  /* 0x0000000000007918 */ /* 0x000fc80000000000 */
[----:B------:R0:W-:Y:S04]  /*22a90*/  STL.64 [R1+0x100], R16 ;  /* 0x0001001001007387 */ /* 0x0001e80000100a00 */
[----:B------:R3:W-:Y:S04]  /*22aa0*/  STL.64 [R1+0x108], R18 ;  /* 0x0001081201007387 */ /* 0x0007e80000100a00 */
[----:B0-----:R-:W3:Y:S04]  /*22ab0*/  LDL.LU.64 R16, [R1+0x1a38] ;  /* 0x001a380001107983 */ /* 0x001ee80000300a00 */
[----:B------:R-:W-:Y:S01]  /*22ac0*/  STL.64 [R1+0x19c0], R4 ;  /* 0x0019c00401007387 */ /* 0x000fe20000100a00 */
[----:B---3--:R-:W-:Y:S03]  /*22ad0*/  HMMA.16816.F32 R16, R8, R16, R12 ;  /* 0x000000100810723c */ /* 0x008fe6000000180c */
[----:B------:R-:W2:Y:S04]  /*22ae0*/  LDL.LU.64 R14, [R1+0x1a30] ;  /* 0x001a3000010e7983 */ /* 0x000ea80000300a00 */
[----:B------:R-:W2:-:S12]  /*22af0*/  LDL.LU.64 R12, [R1+0x1a28] ;  /* 0x001a2800010c7983 */ /* 0x000e980000300a00 */
[----:B------:R0:W-:Y:S04]  /*22b00*/  STL.64 [R1+0x1c0], R16 ;  /* 0x0001c01001007387 */ /* 0x0001e80000100a00 */
[----:B------:R-:W-:Y:S04]  /*22b10*/  STL.64 [R1+0x1c8], R18 ;  /* 0x0001c81201007387 */ /* 0x000fe80000100a00 */
[----:B0-----:R-:W2:Y:S02]  /*22b20*/  LDL.LU.64 R16, [R1+0x1a20] ;  /* 0x001a200001107983 */ /* 0x001ea40000300a00 */
[----:B--2---:R-:W-:Y:S01]  /*22b30*/  HMMA.16816.F32 R12, R8, R16, R12 ;  /* 0x00000010080c723c */ /* 0x004fe2000000180c */
[----:B------:R-:W-:-:S02]  /*22b40*/  IMAD.MOV.U32 R2, RZ, RZ, R16 ;  /* 0x000000ffff027224 */ /* 0x000fc400078e0010 */
[----:B------:R-:W-:-:S15]  /*22b50*/  IMAD.MOV.U32 R0, RZ, RZ, R17 ;  /* 0x000000ffff007224 */ /* 0x000fde00078e0011 */
[----:B------:R-:W-:Y:S01]  /*22b60*/  NOP ;  /* 0x0000000000007918 */ /* 0x000fe20000000000 */
[----:B------:R0:W-:Y:S04]  /*22b70*/  STL.64 [R1+0x260], R12 ;  /* 0x0002600c01007387 */ /* 0x0001e80000100a00 */
[----:B------:R1:W-:Y:S04]  /*22b80*/  STL.64 [R1+0x268], R14 ;  /* 0x0002680e01007387 */ /* 0x0003e80000100a00 */
[----:B0-----:R-:W4:Y:S04]  /*22b90*/  LDL.LU.64 R12, [R1+0x1a18] ;  /* 0x001a1800010c7983 */ /* 0x001f280000300a00 */
[----:B------:R-:W2:Y:S04]  /*22ba0*/  LDL.LU.64 R18, [R1+0x1a10] ;  /* 0x001a100001127983 */ /* 0x000ea80000300a00 */
[----:B------:R-:W2:Y:S01]  /*22bb0*/  LDL.LU.64 R16, [R1+0x1a08] ;  /* 0x001a080001107983 */ /* 0x000ea20000300a00 */
[C---:B----4-:R-:W-:Y:S08]  /*22bc0*/  HMMA.16816.F32 R20, R8.reuse, R12, R20 ;  /* 0x0000000c0814723c */ /* 0x050ff00000001814 */
[----:B--2---:R-:W-:Y:S01]  /*22bd0*/  HMMA.16816.F32 R8, R8, R24, R16 ;  /* 0x000000180808723c */ /* 0x004fe20000001810 */
[----:B------:R-:W-:-:S02]  /*22be0*/  IMAD.MOV.U32 R5, RZ, RZ, R12 ;  /* 0x000000ffff057224 */ /* 0x000fc400078e000c */
[----:B------:R-:W-:-:S08]  /*22bf0*/  IMAD.MOV.U32 R4, RZ, RZ, R13 ;  /* 0x000000ffff047224 */ /* 0x000fd000078e000d */
[----:B------:R0:W-:Y:S04]  /*22c00*/  STL.64 [R1+0x390], R20 ;  /* 0x0003901401007387 */ /* 0x0001e80000100a00 */
[----:B------:R-:W-:Y:S04]  /*22c10*/  STL.64 [R1+0x398], R22 ;  /* 0x0003981601007387 */ /* 0x000fe80000100a00 */
[----:B-1----:R-:W2:Y:S04]  /*22c20*/  LDL.LU.64 R14, [R1+0x1a00] ;  /* 0x001a0000010e7983 */ /* 0x002ea80000300a00 */
[----:B------:R-:W2:Y:S04]  /*22c30*/  LDL.LU.64 R12, [R1+0x19f8] ;  /* 0x0019f800010c7983 */ /* 0x000ea80000300a00 */
[----:B------:R-:W-:Y:S04]  /*22c40*/  STL [R1+0x1978], R26 ;  /* 0x0019781a01007387 */ /* 0x000fe80000100800 */
[----:B------:R1:W-:Y:S04]  /*22c50*/  STL.64 [R1+0x1970], R24 ;  /* 0x0019701801007387 */ /* 0x0003e80000100a00 */
[----:B------:R-:W-:Y:S04]  /*22c60*/  STL.64 [R1+0x380], R8 ;  /* 0x0003800801007387 */ /* 0x000fe80000100a00 */
[----:B------:R-:W-:Y:S04]  /*22c70*/  STL.64 [R1+0x388], R10 ;  /* 0x0003880a01007387 */ /* 0x000fe80000100a00 */
[----:B------:R-:W3:Y:S04]  /*22c80*/  LDL.LU R16, [R1+0x1b0] ;  /* 0x0001b00001107983 */ /* 0x000ee80000300800 */
[----:B------:R-:W3:Y:S04]  /*22c90*/  LDL.LU R17, [R1+0x1b4] ;  /* 0x0001b40001117983 */ /* 0x000ee80000300800 */
[----:B------:R-:W4:Y:S04]  /*22ca0*/  LDL.LU R18, [R1+0x1b8] ;  /* 0x0001b80001127983 */ /* 0x000f280000300800 */
[----:B------:R-:W4:Y:S01]  /*22cb0*/  LDL.LU R19, [R1+0x1bc] ;  /* 0x0001bc0001137983 */ /* 0x000f220000300800 */
[----:B0-----:R-:W-:-:S02]  /*22cc0*/  IMAD.MOV.U32 R20, RZ, RZ, R6 ;  /* 0x000000ffff147224 */ /* 0x001fc400078e0006 */
[----:B------:R-:W-:Y:S02]  /*22cd0*/  IMAD.MOV.U32 R21, RZ, RZ, R3 ;  /* 0x000000ffff157224 */ /* 0x000fe400078e0003 */
[----:B-1----:R-:W-:Y:S02]  /*22ce0*/  IMAD.MOV.U32 R25, RZ, RZ, R4 ;  /* 0x000000ffff197224 */ /* 0x002fe400078e0004 */
[----:B------:R-:W-:Y:S01]  /*22cf0*/  IMAD.MOV.U32 R24, RZ, RZ, R5 ;  /* 0x000000ffff187224 */ /* 0x000fe200078e0005 */
[----:B----4-:R-:W-:Y:S04]  /*22d00*/  STL.64 [R1+0x1988], R18 ;  /* 0x0019881201007387 */ /* 0x010fe80000100a00 */
[----:B---3--:R-:W-:Y:S04]  /*22d10*/  STL.64 [R1+0x1980], R16 ;  /* 0x0019801001007387 */ /* 0x008fe80000100a00 */
[----:B------:R0:W-:Y:S04]  /*22d20*/  STL.64 [R1+0x19e0], R20 ;  /* 0x0019e01401007387 */ /* 0x0001e80000100a00 */
[----:B------:R-:W3:Y:S04]  /*22d30*/  LDL.LU R4, [R1+0x420] ;  /* 0x0004200001047983 */ /* 0x000ee80000300800 */
[----:B------:R-:W3:Y:S04]  /*22d40*/  LDL.LU R5, [R1+0x424] ;  /* 0x0004240001057983 */ /* 0x000ee80000300800 */
[----:B------:R-:W4:Y:S04]  /*22d50*/  LDL.LU R6, [R1+0x428] ;  /* 0x0004280001067983 */ /* 0x000f280000300800 */
[----:B------:R-:W4:Y:S04]  /*22d60*/  LDL.LU R7, [R1+0x42c] ;  /* 0x00042c0001077983 */ /* 0x000f280000300800 */
[----:B0-----:R-:W2:Y:S04]  /*22d70*/  LDL.64 R20, [R1+0x60] ;  /* 0x0000600001147983 */ /* 0x001ea80000100a00 */
[----:B----4-:R-:W-:Y:S04]  /*22d80*/  STL.64 [R1+0x19d8], R6 ;  /* 0x0019d80601007387 */ /* 0x010fe80000100a00 */
[----:B---3--:R0:W-:Y:S04]  /*22d90*/  STL.64 [R1+0x19d0], R4 ;  /* 0x0019d00401007387 */ /* 0x0081e80000100a00 */
[----:B0-----:R-:W3:Y:S04]  /*22da0*/  LDL.LU R4, [R1+0x430] ;  /* 0x0004300001047983 */ /* 0x001ee80000300800 */
[----:B------:R-:W3:Y:S04]  /*22db0*/  LDL.LU R5, [R1+0x434] ;  /* 0x0004340001057983 */ /* 0x000ee80000300800 */
[----:B------:R-:W4:Y:S04]  /*22dc0*/  LDL.LU R6, [R1+0x438] ;  /* 0x0004380001067983 */ /* 0x000f280000300800 */
[----:B------:R-:W4:Y:S04]  /*22dd0*/  LDL.LU R7, [R1+0x43c] ;  /* 0x00043c0001077983 */ /* 0x000f280000300800 */
[----:B----4-:R-:W-:Y:S04]  /*22de0*/  STL.64 [R1+0x19f0], R6 ;  /* 0x0019f00601007387 */ /* 0x010fe80000100a00 */
[----:B---3--:R0:W-:Y:S04]  /*22df0*/  STL.64 [R1+0x19e8], R4 ;  /* 0x0019e80401007387 */ /* 0x0081e80000100a00 */
[----:B0-----:R-:W3:Y:S04]  /*22e00*/  LDL.LU R4, [R1+0x440] ;  /* 0x0004400001047983 */ /* 0x001ee80000300800 */
[----:B------:R-:W3:Y:S04]  /*22e10*/  LDL.LU R5, [R1+0x444] ;  /* 0x0004440001057983 */ /* 0x000ee80000300800 */
[----:B------:R-:W3:Y:S04]  /*22e20*/  LDL.LU R6, [R1+0x448] ;  /* 0x0004480001067983 */ /* 0x000ee80000300800 */
[----:B------:R-:W3:Y:S04]  /*22e30*/  LDL.LU R7, [R1+0x44c] ;  /* 0x00044c0001077983 */ /* 0x000ee80000300800 */
[----:B------:R0:W-:Y:S02]  /*22e40*/  STL.64 [R1+0x1990], R24 ;  /* 0x0019901801007387 */ /* 0x0001e40000100a00 */
[----:B0-----:R-:W-:-:S02]  /*22e50*/  IMAD.MOV.U32 R24, RZ, RZ, R2 ;  /* 0x000000ffff187224 */ /* 0x001fc400078e0002 */
[----:B------:R-:W-:-:S05]  /*22e60*/  IMAD.MOV.U32 R25, RZ, RZ, R0 ;  /* 0x000000ffff197224 */ /* 0x000fca00078e0000 */
[----:B------:R0:W-:Y:S04]  /*22e70*/  STL.64 [R1+0x19a8], R24 ;  /* 0x0019a81801007387 */ /* 0x0001e80000100a00 */
[----:B------:R-:W4:Y:S04]  /*22e80*/  LDL.LU R16, [R1+0x3e0] ;  /* 0x0003e00001107983 */ /* 0x000f280000300800 */
[----:B------:R-:W4:Y:S04]  /*22e90*/  LDL.LU R17, [R1+0x3e4] ;  /* 0x0003e40001117983 */ /* 0x000f280000300800 */
[----:B------:R-:W4:Y:S04]  /*22ea0*/  LDL.LU R18, [R1+0x3e8] ;  /* 0x0003e80001127983 */ /* 0x000f280000300800 */
[----:B------:R-:W4:Y:S04]  /*22eb0*/  LDL.LU R19, [R1+0x3ec] ;  /* 0x0003ec0001137983 */ /* 0x000f280000300800 */
[----:B0-----:R-:W4:Y:S04]  /*22ec0*/  LDL.LU R24, [R1+0x400] ;  /* 0x0004000001187983 */ /* 0x001f280000300800 */
[----:B------:R-:W4:Y:S04]  /*22ed0*/  LDL.LU R25, [R1+0x404] ;  /* 0x0004040001197983 */ /* 0x000f280000300800 */
[----:B------:R-:W4:Y:S04]  /*22ee0*/  LDL.LU R26, [R1+0x408] ;  /* 0x00040800011a7983 */ /* 0x000f280000300800 */
[----:B------:R-:W4:Y:S01]  /*22ef0*/  LDL.LU R27, [R1+0x40c] ;  /* 0x00040c00011b7983 */ /* 0x000f220000300800 */
[----:B--2---:R-:W-:-:S02]  /*22f00*/  IMAD.MOV.U32 R2, RZ, RZ, R20 ;  /* 0x000000ffff027224 */ /* 0x004fc400078e0014 */
[----:B------:R-:W-:Y:S01]  /*22f10*/  IMAD.MOV.U32 R0, RZ, RZ, R21 ;  /* 0x000000ffff007224 */ /* 0x000fe200078e0015 */
[C---:B---3--:R-:W-:Y:S01]  /*22f20*/  HMMA.16816.F32 R4, R12.reuse, R20, R4 ;  /* 0x000000140c04723c */ /* 0x048fe20000001804 */
[----:B----4-:R-:W-:Y:S04]  /*22f30*/  STL.64 [R1+0x19b8], R26 ;  /* 0x0019b81a01007387 */ /* 0x010fe80000100a00 */
[----:B------:R0:W-:Y:S04]  /*22f40*/  STL.64 [R1+0x19b0], R24 ;  /* 0x0019b01801007387 */ /* 0x0001e80000100a00 */
[----:B0-----:R-:W2:Y:S04]  /*22f50*/  LDL.LU R24, [R1+0x410] ;  /* 0x0004100001187983 */ /* 0x001ea80000300800 */
[----:B------:R-:W2:Y:S04]  /*22f60*/  LDL.LU R25, [R1+0x414] ;  /* 0x0004140001197983 */ /* 0x000ea80000300800 */
[----:B------:R-:W2:Y:S04]  /*22f70*/  LDL.LU R26, [R1+0x418] ;  /* 0x00041800011a7983 */ /* 0x000ea80000300800 */
[----:B------:R-:W2:Y:S04]  /*22f80*/  LDL.LU R27, [R1+0x41c] ;  /* 0x00041c00011b7983 */ /* 0x000ea80000300800 */
[----:B------:R-:W-:Y:S04]  /*22f90*/  STL.64 [R1+0x19a0], R18 ;  /* 0x0019a01201007387 */ /* 0x000fe80000100a00 */
[----:B------:R0:W-:Y:S04]  /*22fa0*/  STL.64 [R1+0x1998], R16 ;  /* 0x0019981001007387 */ /* 0x0001e80000100a00 */
[----:B0-----:R-:W3:Y:S04]  /*22fb0*/  LDL.LU R16, [R1+0x3f0] ;  /* 0x0003f00001107983 */ /* 0x001ee80000300800 */
[----:B------:R-:W3:Y:S04]  /*22fc0*/  LDL.LU R17, [R1+0x3f4] ;  /* 0x0003f40001117983 */ /* 0x000ee80000300800 */
[----:B------:R-:W3:Y:S04]  /*22fd0*/  LDL.LU R18, [R1+0x3f8] ;  /* 0x0003f80001127983 */ /* 0x000ee80000300800 */
[----:B------:R-:W3:Y:S04]  /*22fe0*/  LDL.LU R19, [R1+0x3fc] ;  /* 0x0003fc0001137983 */ /* 0x000ee80000300800 */
[----:B------:R-:W4:Y:S04]  /*22ff0*/  LDL.LU.64 R8, [R1+0x20] ;  /* 0x0000200001087983 */ /* 0x000f280000300a00 */
[----:B------:R-:W-:Y:S04]  /*23000*/  STL.64 [R1+0x470], R4 ;  /* 0x0004700401007387 */ /* 0x000fe80000100a00 */
[----:B------:R0:W-:Y:S04]  /*23010*/  STL.64 [R1+0x478], R6 ;  /* 0x0004780601007387 */ /* 0x0001e80000100a00 */
[----:B0-----:R-:W2:Y:S04]  /*23020*/  LDL.LU.64 R6, [R1+0x19f0] ;  /* 0x0019f00001067983 */ /* 0x001ea80000300a00 */
[----:B------:R-:W2:Y:S04]  /*23030*/  LDL.LU.64 R4, [R1+0x19e8] ;  /* 0x0019e80001047983 */ /* 0x000ea80000300a00 */
[----:B------:R-:W2:Y:S04]  /*23040*/  LDL.LU.64 R20, [R1+0x19e0] ;  /* 0x0019e00001147983 */ /* 0x000ea80000300a00 */
[----:B------:R-:W3:Y:S01]  /*23050*/  LDL R29, [R1+0x11e0] ;  /* 0x0011e000011d7983 */ /* 0x000ee20000100800 */
        /* <DEDUP_REMOVED lines=8> */
[----:B------:R0:W-:Y:S04]  /*230e0*/  STL.64 [R1+0x450], R4 ;  /* 0x0004500401007387 */ /* 0x0001e80000100a00 */
[----:B------:R-:W-:Y:S04]  /*230f0*/  STL.64 [R1+0x458], R6 ;  /* 0x0004580601007387 */ /* 0x000fe80000100a00 */
[----:B0-----:R-:W2:Y:S04]  /*23100*/  LDL.LU.64 R4, [R1+0x19c0] ;  /* 0x0019c00001047983 */ /* 0x001ea80000300a00 */
[----:B------:R0:W-:Y:S04]  /*23110*/  STL.64 [R1+0x1930], R20 ;  /* 0x0019301401007387 */ /* 0x0001e80000100a00 */
[----:B0-----:R-:W3:Y:S01]  /*23120*/  LDL.64 R20, [R1+0x50] ;  /* 0x0000500001147983 */ /* 0x001ee20000100a00 */
[----:B--2---:R-:W-:Y:S03]  /*23130*/  HMMA.16816.F32 R24, R12, R4, R24 ;  /* 0x000000040c18723c */ /* 0x004fe60000001818 */
[----:B---3--:R-:W-:-:S15]  /*23140*/  STL.64 [R1+0x1948], R20 ;  /* 0x0019481401007387 */ /* 0x008fde0000100a00 */
[----:B------:R-:W-:Y:S01]  /*23150*/  NOP ;  /* 0x0000000000007918 */ /* 0x000fe20000000000 */
[----:B------:R-:W-:Y:S04]  /*23160*/  STL.64 [R1+0x440], R24 ;  /* 0x0004401801007387 */ /* 0x000fe80000100a00 */
[----:B------:R0:W-:Y:S04]  /*23170*/  STL.64 [R1+0x448], R26 ;  /* 0x0004481a01007387 */ /* 0x0001e80000100a00 */
[----:B0-----:R-:W4:Y:S04]  /*23180*/  LDL.LU.64 R26, [R1+0x19b8] ;  /* 0x0019b800011a7983 */ /* 0x001f280000300a00 */
[----:B------:R-:W4:Y:S04]  /*23190*/  LDL.LU.64 R24, [R1+0x19b0] ;  /* 0x0019b00001187983 */ /* 0x000f280000300a00 */
[----:B------:R0:W-:Y:S04]  /*231a0*/  STL.64 [R1+0x1928], R4 ;  /* 0x0019280401007387 */ /* 0x0001e80000100a00 */
[----:B0-----:R-:W2:Y:S04]  /*231b0*/  LDL.LU R4, [R1+0x3b0] ;  /* 0x0003b00001047983 */ /* 0x001ea80000300800 */
        /* <DEDUP_REMOVED lines=8> */
[----:B------:R-:W3:Y:S01]  /*23240*/  LDL.LU R7, [R1+0x3cc] ;  /* 0x0003cc0001077983 */ /* 0x000ee20000300800 */
[C---:B----4-:R-:W-:Y:S03]  /*23250*/  HMMA.16816.F32 R24, R12.reuse, R8, R24 ;  /* 0x000000080c18723c */ /* 0x050fe60000001818 */
[----:B---3--:R-:W-:Y:S04]  /*23260*/  STL.64 [R1+0x1958], R6 ;  /* 0x0019580601007387 */ /* 0x008fe80000100a00 */
[----:B--2---:R0:W-:Y:S04]  /*23270*/  STL.64 [R1+0x1950], R4 ;  /* 0x0019500401007387 */ /* 0x0041e80000100a00 */
[----:B0-----:R-:W2:Y:S04]  /*23280*/  LDL.LU R4, [R1+0x3d0] ;  /* 0x0003d00001047983 */ /* 0x001ea80000300800 */
[----:B------:R-:W2:Y:S04]  /*23290*/  LDL.LU R5, [R1+0x3d4] ;  /* 0x0003d40001057983 */ /* 0x000ea80000300800 */
[----:B------:R-:W2:Y:S04]  /*232a0*/  LDL.LU R6, [R1+0x3d8] ;  /* 0x0003d80001067983 */ /* 0x000ea80000300800 */
[----:B------:R-:W2:Y:S04]  /*232b0*/  LDL.LU R7, [R1+0x3dc] ;  /* 0x0003dc0001077983 */ /* 0x000ea80000300800 */
[----:B------:R0:W-:Y:S04]  /*232c0*/  STL.64 [R1+0x430], R24 ;  /* 0x0004301801007387 */ /* 0x0001e80000100a00 */
[----:B------:R1:W-:Y:S04]  /*232d0*/  STL.64 [R1+0x438], R26 ;  /* 0x0004381a01007387 */ /* 0x0003e80000100a00 */
[----:B0-----:R-:W1:Y:S02]  /*232e0*/  LDL.LU.64 R24, [R1+0x19a8] ;  /* 0x0019a80001187983 */ /* 0x001e640000300a00 */
[----:B-1----:R-:W-:Y:S02]  /*232f0*/  HMMA.16816.F32 R24, R12, R24, R16 ;  /* 0x000000180c18723c */ /* 0x002fe40000001810 */
[----:B------:R-:W3:Y:S04]  /*23300*/  LDL.LU.64 R18, [R1+0x19a0] ;  /* 0x0019a00001127983 */ /* 0x000ee80000300a00 */
[----:B------:R-:W3:-:S13]  /*23310*/  LDL.LU.64 R16, [R1+0x1998] ;  /* 0x0019980001107983 */ /* 0x000eda0000300a00 */
[----:B------:R0:W-:Y:S04]  /*23320*/  STL.64 [R1+0x420], R24 ;  /* 0x0004201801007387 */ /* 0x0001e80000100a00 */
[----:B------:R3:W-:Y:S04]  /*23330*/  STL.64 [R1+0x428], R26 ;  /* 0x0004281a01007387 */ /* 0x0007e80000100a00 */
[----:B0-----:R-:W3:Y:S02]  /*23340*/  LDL.LU.64 R24, [R1+0x1990] ;  /* 0x0019900001187983 */ /* 0x001ee40000300a00 */
[----:B---3--:R-:W-:Y:S02]  /*23350*/  HMMA.16816.F32 R24, R12, R24, R16 ;  /* 0x000000180c18723c */ /* 0x008fe40000001810 */
[----:B------:R-:W3:Y:S04]  /*23360*/  LDL.LU.64 R18, [R1+0x1988] ;  /* 0x0019880001127983 */ /* 0x000ee80000300a00 */
[----:B------:R-:W3:-:S13]  /*23370*/  LDL.LU.64 R16, [R1+0x1980] ;  /* 0x0019800001107983 */ /* 0x000eda0000300a00 */
[----:B------:R-:W-:Y:S04]  /*23380*/  STL.64 [R1+0x410], R24 ;  /* 0x0004101801007387 */ /* 0x000fe80000100a00 */
[----:B------:R0:W-:Y:S04]  /*23390*/  STL.64 [R1+0x418], R26 ;  /* 0x0004181a01007387 */ /* 0x0001e80000100a00 */
[----:B0-----:R-:W4:Y:S04]  /*233a0*/  LDL.LU R26, [R1+0x1978] ;  /* 0x00197800011a7983 */ /* 0x001f280000300800 */
[----:B------:R-:W3:Y:S01]  /*233b0*/  LDL.LU.64 R24, [R1+0x1970] ;  /* 0x0019700001187983 */ /* 0x000ee20000300a00 */
[----:B------:R-:W-:-:S02]  /*233c0*/  IMAD.MOV.U32 R20, RZ, RZ, R2 ;  /* 0x000000ffff147224 */ /* 0x000fc400078e0002 */
[----:B------:R-:W-:Y:S01]  /*233d0*/  IMAD.MOV.U32 R21, RZ, RZ, R0 ;  /* 0x000000ffff157224 */ /* 0x000fe200078e0000 */
[----:B---3--:R-:W-:Y:S01]  /*233e0*/  HMMA.16816.F32 R12, R12, R24, R16 ;  /* 0x000000180c0c723c */ /* 0x008fe20000001810 */
[----:B------:R-:W2:Y:S04]  /*233f0*/  LDL.LU.64 R18, [R1+0x1968] ;  /* 0x0019680001127983 */ /* 0x000ea80000300a00 */
[----:B------:R-:W2:Y:S04]  /*23400*/  LDL.LU.64 R16, [R1+0x1960] ;  /* 0x0019600001107983 */ /* 0x000ea80000300a00 */
[----:B----4-:R-:W-:Y:S04]  /*23410*/  STL [R1+0x18f0], R26 ;  /* 0x0018f01a01007387 */ /* 0x010fe80000100800 */
[----:B------:R0:W-:Y:S06]  /*23420*/  STL.64 [R1+0x18e8], R24 ;  /* 0x0018e81801007387 */ /* 0x0001ec0000100a00 */
[----:B------:R1:W-:Y:S04]  /*23430*/  STL.64 [R1+0x370], R12 ;  /* 0x0003700c01007387 */ /* 0x0003e80000100a00 */
[----:B------:R-:W-:Y:S04]  /*23440*/  STL.64 [R1+0x378], R14 ;  /* 0x0003780e01007387 */ /* 0x000fe80000100a00 */
[----:B0-----:R-:W3:Y:S04]  /*23450*/  LDL.LU R24, [R1+0x3a0] ;  /* 0x0003a00001187983 */ /* 0x001ee80000300800 */
[----:B------:R-:W3:Y:S04]  /*23460*/  LDL.LU R25, [R1+0x3a4] ;  /* 0x0003a40001197983 */ /* 0x000ee80000300800 */
[----:B------:R-:W3:Y:S04]  /*23470*/  LDL.LU R26, [R1+0x3a8] ;  /* 0x0003a800011a7983 */ /* 0x000ee80000300800 */
[----:B------:R-:W3:Y:S04]  /*23480*/  LDL.LU R27, [R1+0x3ac] ;  /* 0x0003ac00011b7983 */ /* 0x000ee80000300800 */
[----:B-1----:R-:W4:Y:S01]  /*23490*/  LDL.LU.64 R12, [R1+0x10] ;  /* 0x00001000010c7983 */ /* 0x002f220000300a00 */
[----:B--2---:R-:W-:Y:S03]  /*234a0*/  HMMA.16816.F32 R20, R16, R20, R4 ;  /* 0x000000141014723c */ /* 0x004fe60000001804 */
        /* <DEDUP_REMOVED lines=15> */
[----:B------:R-:W-:-:S15]  /*235a0*/  IMAD.MOV.U32 R3, RZ, RZ, R21 ;  /* 0x000000ffff037224 */ /* 0x000fde00078e0015 */
[----:B------:R-:W-:-:S03]  /*235b0*/  NOP ;  /* 0x0000000000007918 */ /* 0x000fc60000000000 */
[----:B------:R0:W-:Y:S04]  /*235c0*/  STL.64 [R1+0x3e0], R4 ;  /* 0x0003e00401007387 */ /* 0x0001e80000100a00 */
[----:B------:R1:W-:Y:S04]  /*235d0*/  STL.64 [R1+0x3e8], R6 ;  /* 0x0003e80601007387 */ /* 0x0003e80000100a00 */
[----:B0-----:R-:W3:Y:S01]  /*235e0*/  LDL.LU.64 R4, [R1+0x1928] ;  /* 0x0019280001047983 */ /* 0x001ee20000300a00 */
[----:B-1----:R-:W-:-:S03]  /*235f0*/  IMAD.MOV.U32 R6, RZ, RZ, R20 ;  /* 0x000000ffff067224 */ /* 0x002fc600078e0014 */
[----:B------:R-:W2:Y:S04]  /*23600*/  LDL.LU.64 R22, [R1+0x1920] ;  /* 0x0019200001167983 */ /* 0x000ea80000300a00 */
[----:B------:R-:W2:Y:S01]  /*23610*/  LDL.LU.64 R20, [R1+0x1918] ;  /* 0x0019180001147983 */ /* 0x000ea20000300a00 */
[C---:B---3--:R-:W-:Y:S08]  /*23620*/  HMMA.16816.F32 R24, R16.reuse, R4, R24 ;  /* 0x000000041018723c */ /* 0x048ff00000001818 */
[----:B--2---:R-:W-:Y:S01]  /*23630*/  HMMA.16816.F32 R20, R16, R8, R20 ;  /* 0x000000081014723c */ /* 0x004fe20000001814 */
[----:B------:R0:W-:Y:S02]  /*23640*/  STL.64 [R1+0x1890], R4 ;  /* 0x0018900401007387 */ /* 0x0001e40000100a00 */
[----:B0-----:R-:W-:-:S02]  /*23650*/  IMAD.MOV.U32 R4, RZ, RZ, R6 ;  /* 0x000000ffff047224 */ /* 0x001fc400078e0006 */
[----:B------:R-:W-:-:S06]  /*23660*/  IMAD.MOV.U32 R5, RZ, RZ, R3 ;  /* 0x000000ffff057224 */ /* 0x000fcc00078e0003 */
[----:B------:R-:W-:Y:S04]  /*23670*/  STL.64 [R1+0x3d0], R24 ;  /* 0x0003d01801007387 */ /* 0x000fe80000100a00 */
[----:B------:R-:W-:Y:S04]  /*23680*/  STL.64 [R1+0x3d8], R26 ;  /* 0x0003d81a01007387 */ /* 0x000fe80000100a00 */
[----:B------:R-:W-:Y:S04]  /*23690*/  STL.64 [R1+0x18a8], R4 ;  /* 0x0018a80401007387 */ /* 0x000fe80000100a00 */
[----:B------:R0:W-:Y:S04]  /*236a0*/  STL.64 [R1+0x3c0], R20 ;  /* 0x0003c01401007387 */ /* 0x0001e80000100a00 */
[----:B------:R1:W-:Y:S04]  /*236b0*/  STL.64 [R1+0x3c8], R22 ;  /* 0x0003c81601007387 */ /* 0x0003e80000100a00 */
[----:B0-----:R-:W2:Y:S04]  /*236c0*/  LDL.LU R20, [R1+0x1a0] ;  /* 0x0001a00001147983 */ /* 0x001ea80000300800 */
[----:B------:R-:W2:Y:S04]  /*236d0*/  LDL.LU R21, [R1+0x1a4] ;  /* 0x0001a40001157983 */ /* 0x000ea80000300800 */
[----:B-1----:R-:W3:Y:S04]  /*236e0*/  LDL.LU R22, [R1+0x1a8] ;  /* 0x0001a80001167983 */ /* 0x002ee80000300800 */
[----:B------:R-:W3:Y:S04]  /*236f0*/  LDL.LU R23, [R1+0x1ac] ;  /* 0x0001ac0001177983 */ /* 0x000ee80000300800 */
        /* <DEDUP_REMOVED lines=10> */
[----:B0-----:R-:W4:Y:S04]  /*237a0*/  LDL.LU R20, [R1+0x2d0] ;  /* 0x0002d00001147983 */ /* 0x001f280000300800 */
[----:B------:R-:W4:Y:S04]  /*237b0*/  LDL.LU R21, [R1+0x2d4] ;  /* 0x0002d40001157983 */ /* 0x000f280000300800 */
[----:B------:R-:W4:Y:S04]  /*237c0*/  LDL.LU R22, [R1+0x2d8] ;  /* 0x0002d80001167983 */ /* 0x000f280000300800 */
[----:B------:R-:W4:Y:S04]  /*237d0*/  LDL.LU R23, [R1+0x2dc] ;  /* 0x0002dc0001177983 */ /* 0x000f280000300800 */
[----:B------:R-:W2:Y:S04]  /*237e0*/  LDL.64 R24, [R1] ;  /* 0x0000000001187983 */ /* 0x000ea80000100a00 */
[----:B------:R0:W-:Y:S04]  /*237f0*/  STL.64 [R1+0x18c0], R4 ;  /* 0x0018c00401007387 */ /* 0x0001e80000100a00 */
[----:B0-----:R-:W3:Y:S04]  /*23800*/  LDL.LU.64 R4, [R1+0x60] ;  /* 0x0000600001047983 */ /* 0x001ee80000300a00 */
        /* <DEDUP_REMOVED lines=11> */
[----:B----4-:R-:W-:Y:S03]  /*238c0*/  HMMA.16816.F32 R20, R16, R12, R20 ;  /* 0x0000000c1014723c */ /* 0x010fe60000001814 */
        /* <DEDUP_REMOVED lines=14> */
[----:B0-----:R-:W4:Y:S04]  /*239b0*/  LDL.LU.64 R22, [R1+0x1910] ;  /* 0x0019100001167983 */ /* 0x001f280000300a00 */
[----:B------:R-:W4:Y:S04]  /*239c0*/  LDL.LU.64 R20, [R1+0x1908] ;  /* 0x0019080001147983 */ /* 0x000f280000300a00 */
[----:B------:R0:W-:Y:S01]  /*239d0*/  STL.64 [R1+0x1880], R12 ;  /* 0x0018800c01007387 */ /* 0x0001e20000100a00 */
[----:B------:R-:W-:-:S02]  /*239e0*/  IMAD.MOV.U32 R2, RZ, RZ, R24 ;  /* 0x000000ffff027224 */ /* 0x000fc400078e0018 */
[----:B------:R-:W-:Y:S01]  /*239f0*/  IMAD.MOV.U32 R0, RZ, RZ, R25 ;  /* 0x000000ffff007224 */ /* 0x000fe200078e0019 */
[----:B0-----:R-:W2:Y:S04]  /*23a00*/  LDL.LU R12, [R1+0x1d0] ;  /* 0x0001d000010c7983 */ /* 0x001ea80000300800 */
[----:B------:R-:W2:Y:S04]  /*23a10*/  LDL.LU R13, [R1+0x1d4] ;  /* 0x0001d400010d7983 */ /* 0x000ea80000300800 */
[----:B------:R-:W2:Y:S04]  /*23a20*/  LDL.LU R14, [R1+0x1d8] ;  /* 0x0001d800010e7983 */ /* 0x000ea80000300800 */
[----:B------:R-:W2:Y:S01]  /*23a30*/  LDL.LU R15, [R1+0x1dc] ;  /* 0x0001dc00010f7983 */ /* 0x000ea20000300800 */
[----:B----4-:R-:W-:-:S15]  /*23a40*/  HMMA.16816.F32 R20, R16, R24, R20 ;  /* 0x000000181014723c */ /* 0x010fde0000001814 */
[----:B------:R-:W-:-:S04]  /*23a50*/  NOP ;  /* 0x0000000000007918 */ /* 0x000fc80000000000 */
[----:B------:R-:W-:Y:S04]  /*23a60*/  STL.64 [R1+0x3a0], R20 ;  /* 0x0003a01401007387 */ /* 0x000fe80000100a00 */
[----:B------:R0:W-:Y:S04]  /*23a70*/  STL.64 [R1+0x3a8], R22 ;  /* 0x0003a81601007387 */ /* 0x0001e80000100a00 */
[----:B0-----:R-:W4:Y:S04]  /*23a80*/  LDL.LU.64 R22, [R1+0x1900] ;  /* 0x0019000001167983 */ /* 0x001f280000300a00 */
[----:B------:R-:W4:Y:S04]  /*23a90*/  LDL.LU.64 R20, [R1+0x18f8] ;  /* 0x0018f80001147983 */ /* 0x000f280000300a00 */
[----:B------:R-:W2:Y:S04]  /*23aa0*/  LDL.LU R26, [R1+0x18f0] ;  /* 0x0018f000011a7983 */ /* 0x000ea80000300800 */
[----:B------:R-:W4:Y:S02]  /*23ab0*/  LDL.LU.64 R24, [R1+0x18e8] ;  /* 0x0018e80001187983 */ /* 0x000f240000300a00 */
[----:B----4-:R-:W-:Y:S02]  /*23ac0*/  HMMA.16816.F32 R16, R16, R24, R20 ;  /* 0x000000181010723c */ /* 0x010fe40000001814 */
[----:B------:R-:W4:Y:S04]  /*23ad0*/  LDL.LU.64 R22, [R1+0x18e0] ;  /* 0x0018e00001167983 */ /* 0x000f280000300a00 */
[----:B------:R-:W4:Y:S04]  /*23ae0*/  LDL.LU.64 R20, [R1+0x18d8] ;  /* 0x0018d80001147983 */ /* 0x000f280000300a00 */
[----:B--2---:R-:W-:Y:S04]  /*23af0*/  STL [R1+0x1878], R26 ;  /* 0x0018781a01007387 */ /* 0x004fe80000100800 */
[----:B------:R0:W-:Y:S01]  /*23b00*/  STL.64 [R1+0x1870], R24 ;  /* 0x0018701801007387 */ /* 0x0001e20000100a00 */
[----:B---3--:R-:W-:-:S02]  /*23b10*/  IMAD.MOV.U32 R3, RZ, RZ, R4 ;  /* 0x000000ffff037224 */ /* 0x008fc400078e0004 */
[----:B------:R-:W-:Y:S02]  /*23b20*/  IMAD.MOV.U32 R28, RZ, RZ, R5 ;  /* 0x000000ffff1c7224 */ /* 0x000fe400078e0005 */
[----:B------:R-:W-:Y:S04]  /*23b30*/  STL.64 [R1+0x2e0], R16 ;  /* 0x0002e01001007387 */ /* 0x000fe80000100a00 */
[----:B------:R-:W-:Y:S04]  /*23b40*/  STL.64 [R1+0x2e8], R18 ;  /* 0x0002e81201007387 */ /* 0x000fe80000100a00 */
        /* <DEDUP_REMOVED lines=8> */
[----:B0-----:R-:W3:Y:S04]  /*23bd0*/  LDL.LU.64 R10, [R1+0x18d0] ;  /* 0x0018d000010a7983 */ /* 0x001ee80000300a00 */
[----:B------:R-:W3:Y:S04]  /*23be0*/  LDL.LU.64 R8, [R1+0x18c8] ;  /* 0x0018c80001087983 */ /* 0x000ee80000300a00 */
[----:B------:R-:W3:Y:S02]  /*23bf0*/  LDL.LU.64 R4, [R1+0x18c0] ;  /* 0x0018c00001047983 */ /* 0x000ee40000300a00 */
[----:B---3--:R-:W-:Y:S02]  /*23c00*/  HMMA.16816.F32 R4, R20, R4, R8 ;  /* 0x000000041404723c */ /* 0x008fe40000001808 */
        /* <DEDUP_REMOVED lines=8> */
[----:B------:R0:W-:Y:S04]  /*23c90*/  STL.64 [R1+0x2b0], R4 ;  /* 0x0002b00401007387 */ /* 0x0001e80000100a00 */
[----:B------:R3:W-:Y:S04]  /*23ca0*/  STL.64 [R1+0x2b8], R6 ;  /* 0x0002b80601007387 */ /* 0x0007e80000100a00 */
[----:B0-----:R-:W3:Y:S02]  /*23cb0*/  LDL.LU.64 R4, [R1+0x1890] ;  /* 0x0018900001047983 */ /* 0x001ee40000300a00 */
[----:B---3--:R-:W-:Y:S02]  /*23cc0*/  HMMA.16816.F32 R4, R20, R4, R8 ;  /* 0x000000041404723c */ /* 0x008fe40000001808 */
[----:B------:R-:W3:-:S15]  /*23cd0*/  LDL.LU.64 R8, [R1+0x1888] ;  /* 0x0018880001087983 */ /* 0x000ede0000300a00 */
[----:B------:R-:W-:Y:S02]  /*23ce0*/  NOP ;  /* 0x0000000000007918 */ /* 0x000fe40000000000 */
[----:B------:R-:W-:Y:S04]  /*23cf0*/  STL.64 [R1+0x2a0], R4 ;  /* 0x0002a00401007387 */ /* 0x000fe80000100a00 */
[----:B------:R-:W-:Y:S01]  /*23d00*/  STL.64 [R1+0x2a8], R6 ;  /* 0x0002a80601007387 */ /* 0x000fe20000100a00 */
[----:B------:R-:W-:Y:S02]  /*23d10*/  IMAD.MOV.U32 R16, RZ, RZ, R2 ;  /* 0x000000ffff107224 */ /* 0x000fe400078e0002 */
[----:B------:R-:W-:Y:S01]  /*23d20*/  IMAD.MOV.U32 R17, RZ, RZ, R0 ;  /* 0x000000ffff117224 */ /* 0x000fe200078e0000 */
[----:B------:R-:W-:Y:S01]  /*23d30*/  LDSM.16.MT88.4 R4, [R29+UR5+0x4100] ;  /* 0x004100051d04783b */ /* 0x000fe20008004200 */
[----:B---3--:R-:W-:-:S15]  /*23d40*/  HMMA.16816.F32 R12, R20, R8, R12 ;  /* 0x00000008140c723c */ /* 0x008fde000000180c */
[----:B------:R-:W-:-:S04]  /*23d50*/  NOP ;  /* 0x0000000000007918 */ /* 0x000fc80000000000 */
[----:B------:R0:W-:Y:S04]  /*23d60*/  STL.64 [R1+0x290], R12 ;  /* 0x0002900c01007387 */ /* 0x0001e80000100a00 */
[----:B------:R-:W-:Y:S04]  /*23d70*/  STL.64 [R1+0x298], R14 ;  /* 0x0002980e01007387 */ /* 0x000fe80000100a00 */
[----:B0-----:R-:W2:Y:S01]  /*23d80*/  LDL.LU.64 R12, [R1+0x1880] ;  /* 0x00188000010c7983 */ /* 0x001ea20000300a00 */
[----:B------:R-:W-:Y:S02]  /*23d90*/  IMAD.MOV.U32 R0, RZ, RZ, R8 ;  /* 0x000000ffff007224 */ /* 0x000fe400078e0008 */
[----:B------:R-:W-:-:S02]  /*23da0*/  IMAD.MOV.U32 R2, RZ, RZ, R9 ;  /* 0x000000ffff027224 */ /* 0x000fc400078e0009 */
[----:B------:R-:W0:Y:S04]  /*23db0*/  LDSM.16.MT88.4 R8, [R29+UR5+0x4180] ;  /* 0x004180051d08783b */ /* 0x000e280008004200 */
[----:B0-----:R-:W-:Y:S04]  /*23dc0*/  STL.64 [R1+0x17f8], R10 ;  /* 0x0017f80a01007387 */ /* 0x001fe80000100a00 */
[----:B------:R0:W-:Y:S04]  /*23dd0*/  STL.64 [R1+0x17f0], R8 ;  /* 0x0017f00801007387 */ /* 0x0001e80000100a00 */
[----:B0-----:R-:W3:Y:S04]  /*23de0*/  LDL.LU R8, [R1+0x190] ;  /* 0x0001900001087983 */ /* 0x001ee80000300800 */
[----:B------:R-:W3:Y:S04]  /*23df0*/  LDL.LU R9, [R1+0x194] ;  /* 0x0001940001097983 */ /* 0x000ee80000300800 */
[----:B------:R-:W3:Y:S04]  /*23e00*/  LDL.LU R10, [R1+0x198] ;  /* 0x00019800010a7983 */ /* 0x000ee80000300800 */
[----:B------:R-:W3:Y:S01]  /*23e10*/  LDL.LU R11, [R1+0x19c] ;  /* 0x00019c00010b7983 */ /* 0x000ee20000300800 */
[----:B--2---:R-:W-:-:S15]  /*23e20*/  HMMA.16816.F32 R24, R20, R12, R24 ;  /* 0x0000000c1418723c */ /* 0x004fde0000001818 */
[----:B------:R-:W-:-:S04]  /*23e30*/  NOP ;  /* 0x0000000000007918 */ /* 0x000fc80000000000 */
[----:B------:R-:W-:Y:S04]  /*23e40*/  STL.64 [R1+0x280], R24 ;  /* 0x0002801801007387 */ /* 0x000fe80000100a00 */
[----:B------:R0:W-:Y:S04]  /*23e50*/  STL.64 [R1+0x288], R26 ;  /* 0x0002881a01007387 */ /* 0x0001e80000100a00 */
[----:B0-----:R-:W2:Y:S01]  /*23e60*/  LDL.LU R26, [R1+0x1878] ;  /* 0x00187800011a7983 */ /* 0x001ea20000300800 */
[----:B------:R-:W-:Y:S02]  /*23e70*/  IMAD.MOV.U32 R29, RZ, RZ, R12 ;  /* 0x000000ffff1d7224 */ /* 0x000fe400078e000c */
[----:B------:R-:W-:Y:S01]  /*23e80*/  IMAD.MOV.U32 R27, RZ, RZ, R13 ;  /* 0x000000ffff1b7224 */ /* 0x000fe200078e000d */
[----:B------:R-:W3:Y:S04]  /*23e90*/  LDL.LU.64 R24, [R1+0x1870] ;  /* 0x0018700001187983 */ /* 0x000ee80000300a00 */
[----:B--2---:R-:W0:Y:S04]  /*23ea0*/  LDSM.16.MT88.4 R12, [R26+UR5+0x6000] ;  /* 0x006000051a0c783b */ /* 0x004e280008004200 */
[----:B0-----:R-:W-:Y:S04]  /*23eb0*/  STL.64 [R1+0x1758], R14 ;  /* 0x0017580e01007387 */ /* 0x001fe80000100a00 */
[----:B------:R0:W-:Y:S04]  /*23ec0*/  STL.64 [R1+0x1750], R12 ;  /* 0x0017500c01007387 */ /* 0x0001e80000100a00 */
[----:B0-----:R-:W2:Y:S04]  /*23ed0*/  LDL.LU R12, [R1+0x520] ;  /* 0x00052000010c7983 */ /* 0x001ea80000300800 */
[----:B------:R-:W2:Y:S04]  /*23ee0*/  LDL.LU R13, [R1+0x524] ;  /* 0x00052400010d7983 */ /* 0x000ea80000300800 */
[----:B------:R-:W2:Y:S04]  /*23ef0*/  LDL.LU R14, [R1+0x528] ;  /* 0x00052800010e7983 */ /* 0x000ea80000300800 */
[----:B------:R-:W2:Y:S01]  /*23f00*/  LDL.LU R15, [R1+0x52c] ;  /* 0x00052c00010f7983 */ /* 0x000ea20000300800 */
[C---:B---3--:R-:W-:Y:S08]  /*23f10*/  HMMA.16816.F32 R8, R20.reuse, R24, R8 ;  /* 0x000000181408723c */ /* 0x048ff00000001808 */
[----:B--2---:R-:W-:Y:S01]  /*23f20*/  HMMA.16816.F32 R12, R20, R16, R12 ;  /* 0x00000010140c723c */ /* 0x004fe2000000180c */
[----:B------:R-:W0:Y:S04]  /*23f30*/  LDSM.16.MT88.4 R16, [R26+UR5+0x6080] ;  /* 0x006080051a10783b */ /* 0x000e280008004200 */
[----:B------:R-:W1:Y:S04]  /*23f40*/  LDSM.16.MT88.4 R20, [R26+UR5+0x6100] ;  /* 0x006100051a14783b */ /* 0x000e680008004200 */
[----:B0-----:R-:W-:Y:S10]  /*23f50*/  STL.64 [R1+0x16c0], R18 ;  /* 0x0016c01201007387 */ /* 0x001ff40000100a00 */
[----:B------:R-:W-:Y:S04]  /*23f60*/  STL.64 [R1+0x270], R12 ;  /* 0x0002700c01007387 */ /* 0x000fe80000100a00 */
[----:B------:R-:W-:Y:S04]  /*23f70*/  STL.64 [R1+0x278], R14 ;  /* 0x0002780e01007387 */ /* 0x000fe80000100a00 */
[----:B------:R0:W-:Y:S02]  /*23f80*/  STL.64 [R1+0x16b8], R16 ;  /* 0x0016b81001007387 */ /* 0x0001e40000100a00 */
[----:B0-----:R-:W-:-:S02]  /*23f90*/  IMAD.MOV.U32 R16, RZ, RZ, R29 ;  /* 0x000000ffff107224 */ /* 0x001fc400078e001d */
[----:B------:R-:W-:Y:S01]  /*23fa0*/  IMAD.MOV.U32 R17, RZ, RZ, R27 ;  /* 0x000000ffff117224 */ /* 0x000fe200078e001b */
[----:B------:R-:W2:Y:S04]  /*23fb0*/  LDL.LU R29, [R1+0x1868] ;  /* 0x00186800011d7983 */ /* 0x000ea80000300800 */
[----:B------:R-:W-:Y:S04]  /*23fc0*/  STL.64 [R1+0x1830], R16 ;  /* 0x0018301001007387 */ /* 0x000fe80000100a00 */
[----:B------:R0:W-:Y:S04]  /*23fd0*/  STL.64 [R1+0x1810], R24 ;  /* 0x0018101801007387 */ /* 0x0001e80000100a00 */
[----:B------:R-:W-:Y:S04]  /*23fe0*/  STL.64 [R1+0x1d0], R8 ;  /* 0x0001d00801007387 */ /* 0x000fe80000100a00 */
[----:B------:R-:W-:Y:S04]  /*23ff0*/  STL.64 [R1+0x1d8], R10 ;  /* 0x0001d80a01007387 */ /* 0x000fe80000100a00 */
[----:B0-----:R-:W3:Y:S04]  /*24000*/  LDL.LU R24, [R1+0x170] ;  /* 0x0001700001187983 */ /* 0x001ee80000300800 */
[----:B------:R-:W3:Y:S04]  /*24010*/  LDL.LU R25, [R1+0x174] ;  /* 0x0001740001197983 */ /* 0x000ee80000300800 */
[----:B------:R-:W4:Y:S04]  /*24020*/  LDL.LU R26, [R1+0x178] ;  /* 0x00017800011a7983 */ /* 0x000f280000300800 */
[----:B------:R-:W4:Y:S04]  /*24030*/  LDL.LU R27, [R1+0x17c] ;  /* 0x00017c00011b7983 */ /* 0x000f280000300800 */
[----:B------:R-:W2:Y:S04]  /*24040*/  LDL.LU R16, [R1+0x560] ;  /* 0x0005600001107983 */ /* 0x000ea80000300800 */
[----:B------:R-:W2:Y:S04]  /*24050*/  LDL.LU R17, [R1+0x564] ;  /* 0x0005640001117983 */ /* 0x000ea80000300800 */
[----:B------:R-:W2:Y:S04]  /*24060*/  LDL.LU R18, [R1+0x568] ;  /* 0x0005680001127983 */ /* 0x000ea80000300800 */
[----:B------:R-:W2:Y:S04]  /*24070*/  LDL.LU R19, [R1+0x56c] ;  /* 0x00056c0001137983 */ /* 0x000ea80000300800 */
[----:B--2---:R-:W-:Y:S04]  /*24080*/  STL.64 [R1+0x1840], R18 ;  /* 0x0018401201007387 */ /* 0x004fe80000100a00 */
[----:B------:R0:W-:Y:S04]  /*24090*/  STL.64 [R1+0x1838], R16 ;  /* 0x0018381001007387 */ /* 0x0001e80000100a00 */
[----:B0-----:R-:W2:Y:S04]  /*240a0*/  LDL.LU.64 R16, [R1+0x50] ;  /* 0x0000500001107983 */ /* 0x001ea80000300a00 */
[----:B--2---:R0:W-:Y:S04]  /*240b0*/  STL.64 [R1+0x1850], R16 ;  /* 0x0018501001007387 */ /* 0x0041e80000100a00 */
[----:B0-----:R-:W2:Y:S04]  /*240c0*/  LDL.LU R16, [R1+0x580] ;  /* 0x0005800001107983 */ /* 0x001ea80000300800 */
[----:B------:R-:W2:Y:S04]  /*240d0*/  LDL.LU R17, [R1+0x584] ;  /* 0x0005840001117983 */ /* 0x000ea80000300800 */
[----:B------:R-:W2:Y:S04]  /*240e0*/  LDL.LU R18, [R1+0x588] ;  /* 0x0005880001127983 */ /* 0x000ea80000300800 */
[----:B------:R-:W2:Y:S04]  /*240f0*/  LDL.LU R19, [R1+0x58c] ;  /* 0x00058c0001137983 */ /* 0x000ea80000300800 */
[----:B----4-:R-:W-:Y:S04]  /*24100*/  STL.64 [R1+0x1820], R26 ;  /* 0x0018201a01007387 */ /* 0x010fe80000100a00 */
[----:B---3--:R0:W-:Y:S04]  /*24110*/  STL.64 [R1+0x1818], R24 ;  /* 0x0018181801007387 */ /* 0x0081e80000100a00 */
[----:B0-----:R-:W3:Y:S04]  /*24120*/  LDL.LU.64 R24, [R1+0x30] ;  /* 0x0000300001187983 */ /* 0x001ee80000300a00 */
[----:B---3--:R0:W-:Y:S04]  /*24130*/  STL.64 [R1+0x1828], R24 ;  /* 0x0018281801007387 */ /* 0x0081e80000100a00 */
[----:B0-----:R-:W3:Y:S04]  /*24140*/  LDL.LU.64 R24, [R1+0x40] ;  /* 0x0000400001187983 */ /* 0x001ee80000300a00 */
[----:B---3--:R0:W-:Y:S04]  /*24150*/  STL.64 [R1+0x1848], R24 ;  /* 0x0018481801007387 */ /* 0x0081e80000100a00 */
[----:B0-----:R-:W3:Y:S04]  /*24160*/  LDL.LU R24, [R1+0x570] ;  /* 0x0005700001187983 */ /* 0x001ee80000300800 */
[----:B------:R-:W3:Y:S04]  /*24170*/  LDL.LU R25, [R1+0x574] ;  /* 0x0005740001197983 */ /* 0x000ee80000300800 */
[----:B------:R-:W3:Y:S04]  /*24180*/  LDL.LU R26, [R1+0x578] ;  /* 0x00057800011a7983 */ /* 0x000ee80000300800 */
[----:B------:R-:W3:Y:S04]  /*24190*/  LDL.LU R27, [R1+0x57c] ;  /* 0x00057c00011b7983 */ /* 0x000ee80000300800 */
[----:B------:R-:W4:Y:S04]  /*241a0*/  LDL.LU R8, [R1+0x160] ;  /* 0x0001600001087983 */ /* 0x000f280000300800 */
[----:B------:R-:W4:Y:S04]  /*241b0*/  LDL.LU R9, [R1+0x164] ;  /* 0x0001640001097983 */ /* 0x000f280000300800 */
[----:B------:R-:W4:Y:S04]  /*241c0*/  LDL.LU R10, [R1+0x168] ;  /* 0x00016800010a7983 */ /* 0x000f280000300800 */
[----:B------:R-:W4:Y:S04]  /*241d0*/  LDL.LU R11, [R1+0x16c] ;  /* 0x00016c00010b7983 */ /* 0x000f280000300800 */
[----:B------:R-:W2:Y:S04]  /*241e0*/  LDL.LU R12, [R1+0x360] ;  /* 0x00036000010c7983 */ /* 0x000ea80000300800 */
[----:B------:R-:W2:Y:S04]  /*241f0*/  LDL.LU R13, [R1+0x364] ;  /* 0x00036400010d7983 */ /* 0x000ea80000300800 */
[----:B------:R-:W2:Y:S04]  /*24200*/  LDL.LU R14, [R1+0x368] ;  /* 0x00036800010e7983 */ /* 0x000ea80000300800 */
[----:B------:R-:W2:Y:S04]  /*24210*/  LDL.LU R15, [R1+0x36c] ;  /* 0x00036c00010f7983 */ /* 0x000ea80000300800 */
[----:B--2---:R-:W-:Y:S04]  /*24220*/  STL.64 [R1+0x1790], R14 ;  /* 0x0017900e01007387 */ /* 0x004fe80000100a00 */
[----:B------:R0:W-:Y:S02]  /*24230*/  STL.64 [R1+0x1788], R12 ;  /* 0x0017880c01007387 */ /* 0x0001e40000100a00 */
[----:B0-----:R-:W-:-:S02]  /*24240*/  IMAD.MOV.U32 R12, RZ, RZ, R0 ;  /* 0x000000ffff0c7224 */ /* 0x001fc400078e0000 */
[----:B------:R-:W-:Y:S01]  /*24250*/  IMAD.MOV.U32 R13, RZ, RZ, R2 ;  /* 0x000000ffff0d7224 */ /* 0x000fe200078e0002 */
[----:B------:R-:W2:Y:S04]  /*24260*/  LDL.LU R0, [R1+0x1864] ;  /* 0x0018640001007983 */ /* 0x000ea80000300800 */
[----:B------:R-:W2:Y:S04]  /*24270*/  LDL.LU R2, [R1+0x1860] ;  /* 0x0018600001027983 */ /* 0x000ea80000300800 */
[----:B-1----:R-:W-:Y:S04]  /*24280*/  STL.64 [R1+0x1640], R22 ;  /* 0x0016401601007387 */ /* 0x002fe80000100a00 */
[----:B------:R0:W-:Y:S02]  /*24290*/  STL.64 [R1+0x1638], R20 ;  /* 0x0016381401007387 */ /* 0x0001e40000100a00 */
[----:B0-----:R-:W-:-:S02]  /*242a0*/  IMAD.MOV.U32 R20, RZ, RZ, R3 ;  /* 0x000000ffff147224 */ /* 0x001fc400078e0003 */
[----:B------:R-:W-:Y:S01]  /*242b0*/  IMAD.MOV.U32 R21, RZ, RZ, R28 ;  /* 0x000000ffff157224 */ /* 0x000fe200078e001c */
[----:B------:R-:W2:Y:S04]  /*242c0*/  LDL.LU R3, [R1+0x185c] ;  /* 0x00185c0001037983 */ /* 0x000ea80000300800 */
[----:B------:R-:W2:Y:S04]  /*242d0*/  LDL.LU R28, [R1+0x1858] ;  /* 0x00185800011c7983 */ /* 0x000ea80000300800 */
[----:B------:R-:W2:Y:S04]  /*242e0*/  LDL R22, [R1+0x68] ;  /* 0x0000680001167983 */ /* 0x000ea80000100800 */
[----:B------:R-:W2:Y:S01]  /*242f0*/  LDL R23, [R1+0x6c] ;  /* 0x00006c0001177983 */ /* 0x000ea20000100800 */
[----:B------:R-:W-:-:S15]  /*24300*/  HMMA.16816.F32 R16, R4, R20, R16 ;  /* 0x000000140410723c */ /* 0x000fde0000001810 */
[----:B------:R-:W-:-:S04]  /*24310*/  NOP ;  /* 0x0000000000007918 */ /* 0x000fc80000000000 */
[----:B------:R0:W-:Y:S04]  /*24320*/  STL.64 [R1+0x1b0], R16 ;  /* 0x0001b01001007387 */ /* 0x0001e80000100a00 */
[----:B------:R-:W-:Y:S04]  /*24330*/  STL.64 [R1+0x1b8], R18 ;  /* 0x0001b81201007387 */ /* 0x000fe80000100a00 */
[----:B0-----:R-:W3:Y:S04]  /*24340*/  LDL.LU.64 R16, [R1+0x1850] ;  /* 0x0018500001107983 */ /* 0x001ee80000300a00 */
[----:B--2---:R-:W-:Y:S04]  /*24350*/  STL.64 [R1+0x1808], R22 ;  /* 0x0018081601007387 */ /* 0x004fe80000100a00 */
[----:B------:R0:W-:Y:S04]  /*24360*/  STL.64 [R1+0x1800], R20 ;  /* 0x0018001401007387 */ /* 0x0001e80000100a00 */
[----:B0-----:R-:W2:Y:S04]  /*24370*/  LDL.LU R20, [R1+0x550] ;  /* 0x0005500001147983 */ /* 0x001ea80000300800 */
[----:B------:R-:W2:Y:S04]  /*24380*/  LDL.LU R21, [R1+0x554] ;  /* 0x0005540001157983 */ /* 0x000ea80000300800 */
[----:B------:R-:W2:Y:S04]  /*24390*/  LDL.LU R22, [R1+0x558] ;  /* 0x0005580001167983 */ /* 0x000ea80000300800 */
[----:B------:R-:W2:Y:S01]  /*243a0*/  LDL.LU R23, [R1+0x55c] ;  /* 0x00055c0001177983 */ /* 0x000ea20000300800 */
        /* <DEDUP_REMOVED lines=9> */
[----:B---3--:R-:W-:-:S15]  /*24440*/  HMMA.16816.F32 R16, R4, R24, R16 ;  /* 0x000000180410723c */ /* 0x008fde0000001810 */
        /* <DEDUP_REMOVED lines=9> */
[----:B------:R0:W-:Y:S04]  /*244e0*/  STL.64 [R1+0x180], R20 ;  /* 0x0001801401007387 */ /* 0x0001e80000100a00 */
[----:B------:R-:W-:Y:S04]  /*244f0*/  STL.64 [R1+0x188], R22 ;  /* 0x0001881601007387 */ /* 0x000fe80000100a00 */
[----:B------:R-:W2:Y:S01]  /*24500*/  LDL.LU.64 R26, [R1+0x1820] ;  /* 0x00182000011a7983 */ /* 0x000ea20000300a00 */
[----:B0-----:R-:W-:Y:S02]  /*24510*/  IMAD.MOV.U32 R21, RZ, RZ, R24 ;  /* 0x000000ffff157224 */ /* 0x001fe400078e0018 */
[----:B------:R-:W-:-:S02]  /*24520*/  IMAD.MOV.U32 R20, RZ, RZ, R25 ;  /* 0x000000ffff147224 */ /* 0x000fc400078e0019 */
[----:B------:R-:W2:Y:S04]  /*24530*/  LDL.LU.64 R24, [R1+0x1818] ;  /* 0x0018180001187983 */ /* 0x000ea80000300a00 */
[----:B------:R0:W-:Y:S01]  /*24540*/  STL.64 [R1+0x17a0], R12 ;  /* 0x0017a00c01007387 */ /* 0x0001e20000100a00 */
[C---:B----4-:R-:W-:Y:S08]  /*24550*/  HMMA.16816.F32 R8, R4.reuse, R16, R8 ;  /* 0x000000100408723c */ /* 0x050ff00000001808 */
[----:B--2---:R-:W-:Y:S01]  /*24560*/  HMMA.16816.F32 R24, R4, R12, R24 ;  /* 0x0000000c0418723c */ /* 0x004fe20000001818 */
[----:B0-----:R-:W-:-:S02]  /*24570*/  IMAD.MOV.U32 R12, RZ, RZ, R21 ;  /* 0x000000ffff0c7224 */ /* 0x001fc400078e0015 */
[----:B------:R-:W-:-:S15]  /*24580*/  IMAD.MOV.U32 R13, RZ, RZ, R20 ;  /* 0x000000ffff0d7224 */ /* 0x000fde00078e0014 */
[----:B------:R-:W-:Y:S01]  /*24590*/  NOP ;  /* 0x0000000000007918 */ /* 0x000fe20000000000 */
[----:B------:R-:W-:Y:S04]  /*245a0*/  STL.64 [R1+0x170], R24 ;  /* 0x0001701801007387 */ /* 0x000fe80000100a00 */
[----:B------:R-:W-:Y:S04]  /*245b0*/  STL.64 [R1+0x178], R26 ;  /* 0x0001781a01007387 */ /* 0x000fe80000100a00 */
[----:B------:R0:W-:Y:S02]  /*245c0*/  STL.64 [R1+0x17b8], R12 ;  /* 0x0017b80c01007387 */ /* 0x0001e40000100a00 */
[----:B0-----:R-:W-:-:S02]  /*245d0*/  IMAD.MOV.U32 R12, RZ, RZ, R19 ;  /* 0x000000ffff0c7224 */ /* 0x001fc400078e0013 */
[----:B------:R-:W-:-:S05]  /*245e0*/  IMAD.MOV.U32 R13, RZ, RZ, R18 ;  /* 0x000000ffff0d7224 */ /* 0x000fca00078e0012 */
[----:B------:R0:W-:Y:S02]  /*245f0*/  STL.64 [R1+0x17d0], R12 ;  /* 0x0017d00c01007387 */ /* 0x0001e40000100a00 */
[----:B0-----:R-:W-:Y:S02]  /*24600*/  IMAD.MOV.U32 R12, RZ, RZ, R15 ;  /* 0x000000ffff0c7224 */ /* 0x001fe400078e000f */
[----:B------:R-:W-:-:S05]  /*24610*/  IMAD.MOV.U32 R13, RZ, RZ, R14 ;  /* 0x000000ffff0d7224 */ /* 0x000fca00078e000e */
[----:B------:R-:W-:Y:S04]  /*24620*/  STL.64 [R1+0x17e8], R12 ;  /* 0x0017e80c01007387 */ /* 0x000fe80000100a00 */
[----:B------:R-:W2:Y:S04]  /*24630*/  LDL.LU R24, [R1+0x150] ;  /* 0x0001500001187983 */ /* 0x000ea80000300800 */
[----:B------:R0:W-:Y:S04]  /*24640*/  STL.64 [R1+0x160], R8 ;  /* 0x0001600801007387 */ /* 0x0001e80000100a00 */
[----:B------:R1:W-:Y:S04]  /*24650*/  STL.64 [R1+0x168], R10 ;  /* 0x0001680a01007387 */ /* 0x0003e80000100a00 */
[----:B------:R-:W2:Y:S04]  /*24660*/  LDL.LU R25, [R1+0x154] ;  /* 0x0001540001197983 */ /* 0x000ea80000300800 */
[----:B------:R-:W2:Y:S04]  /*24670*/  LDL.LU R26, [R1+0x158] ;  /* 0x00015800011a7983 */ /* 0x000ea80000300800 */
[----:B------:R-:W2:Y:S04]  /*24680*/  LDL.LU R27, [R1+0x15c] ;  /* 0x00015c00011b7983 */ /* 0x000ea80000300800 */
[----:B------:R-:W2:Y:S04]  /*24690*/  LDL.LU.64 R20, [R1] ;  /* 0x0000000001147983 */ /* 0x000ea80000300a00 */
[----:B0-----:R-:W3:Y:S04]  /*246a0*/  LDL.LU R8, [R1+0x4c0] ;  /* 0x0004c00001087983 */ /* 0x001ee80000300800 */
[----:B------:R-:W3:Y:S04]  /*246b0*/  LDL.LU R9, [R1+0x4c4] ;  /* 0x0004c40001097983 */ /* 0x000ee80000300800 */
[----:B-1----:R-:W3:Y:S04]  /*246c0*/  LDL.LU R10, [R1+0x4c8] ;  /* 0x0004c800010a7983 */ /* 0x002ee80000300800 */
[----:B------:R-:W3:Y:S04]  /*246d0*/  LDL.LU R11, [R1+0x4cc] ;  /* 0x0004cc00010b7983 */ /* 0x000ee80000300800 */
[----:B------:R-:W4:Y:S04]  /*246e0*/  LDL.LU R12, [R1+0x490] ;  /* 0x00049000010c7983 */ /* 0x000f280000300800 */
[----:B------:R-:W4:Y:S04]  /*246f0*/  LDL.LU R13, [R1+0x494] ;  /* 0x00049400010d7983 */ /* 0x000f280000300800 */
[----:B------:R-:W4:Y:S04]  /*24700*/  LDL.LU R14, [R1+0x498] ;  /* 0x00049800010e7983 */ /* 0x000f280000300800 */
[----:B------:R-:W4:Y:S04]  /*24710*/  LDL.LU R15, [R1+0x49c] ;  /* 0x00049c00010f7983 */ /* 0x000f280000300800 */
        /* <DEDUP_REMOVED lines=11> */
[----:B------:R-:W-:Y:S03]  /*247d0*/  HMMA.16816.F32 R24, R4, R20, R24 ;  /* 0x000000140418723c */ /* 0x000fe60000001818 */
        /* <DEDUP_REMOVED lines=12> */
[----:B------:R0:W-:Y:S04]  /*248a0*/  STL.64 [R1+0x150], R24 ;  /* 0x0001501801007387 */ /* 0x0001e80000100a00 */
[----:B------:R1:W-:Y:S04]  /*248b0*/  STL.64 [R1+0x158], R26 ;  /* 0x0001581a01007387 */ /* 0x0003e80000100a00 */
[----:B0-----:R-:W3:Y:S01]  /*248c0*/  LDL.LU.64 R24, [R1+0x1810] ;  /* 0x0018100001187983 */ /* 0x001ee20000300a00 */
[----:B-1----:R-:W-:-:S02]  /*248d0*/  IMAD.MOV.U32 R27, RZ, RZ, R20 ;  /* 0x000000ffff1b7224 */ /* 0x002fc400078e0014 */
[----:B------:R-:W-:Y:S01]  /*248e0*/  IMAD.MOV.U32 R26, RZ, RZ, R21 ;  /* 0x000000ffff1a7224 */ /* 0x000fe200078e0015 */
[----:B------:R-:W2:Y:S04]  /*248f0*/  LDL.LU.64 R22, [R1+0x1808] ;  /* 0x0018080001167983 */ /* 0x000ea80000300a00 */
[----:B------:R-:W4:Y:S01]  /*24900*/  LDL.LU.64 R20, [R1+0x1800] ;  /* 0x0018000001147983 */ /* 0x000f220000300a00 */
[----:B---3--:R-:W-:Y:S03]  /*24910*/  HMMA.16816.F32 R4, R4, R24, R8 ;  /* 0x000000180404723c */ /* 0x008fe60000001808 */
[----:B------:R-:W4:Y:S04]  /*24920*/  LDL.LU.64 R10, [R1+0x17f8] ;  /* 0x0017f800010a7983 */ /* 0x000f280000300a00 */
[----:B------:R-:W4:-:S12]  /*24930*/  LDL.LU.64 R8, [R1+0x17f0] ;  /* 0x0017f00001087983 */ /* 0x000f180000300a00 */
[----:B------:R0:W-:Y:S04]  /*24940*/  STL.64 [R1+0xf0], R4 ;  /* 0x0000f00401007387 */ /* 0x0001e80000100a00 */
[----:B------:R1:W-:Y:S04]  /*24950*/  STL.64 [R1+0xf8], R6 ;  /* 0x0000f80601007387 */ /* 0x0003e80000100a00 */
[----:B0-----:R-:W3:Y:S04]  /*24960*/  LDL.LU R4, [R1+0x90] ;  /* 0x0000900001047983 */ /* 0x001ee80000300800 */
[----:B------:R-:W3:Y:S04]  /*24970*/  LDL.LU R5, [R1+0x94] ;  /* 0x0000940001057983 */ /* 0x000ee80000300800 */
[----:B-1----:R-:W3:Y:S04]  /*24980*/  LDL.LU R6, [R1+0x98] ;  /* 0x0000980001067983 */ /* 0x002ee80000300800 */
[----:B------:R-:W3:Y:S01]  /*24990*/  LDL.LU R7, [R1+0x9c] ;  /* 0x00009c0001077983 */ /* 0x000ee20000300800 */
[----:B----4-:R-:W-:-:S15]  /*249a0*/  HMMA.16816.F32 R12, R8, R20, R12 ;  /* 0x00000014080c723c */ /* 0x010fde000000180c */
        /* <DEDUP_REMOVED lines=23> */
[----:B------:R-:W3:-:S15]  /*24b20*/  LDL.LU.64 R16, [R1+0x1798] ;  /* 0x0017980001107983 */ /* 0x000ede0000300a00 */
[----:B------:R-:W-:Y:S02]  /*24b30*/  NOP ;  /* 0x0000000000007918 */ /* 0x000fe40000000000 */
[----:B------:R-:W-:Y:S04]  /*24b40*/  STL.64 [R1+0xa0], R12 ;  /* 0x0000a00c01007387 */ /* 0x000fe80000100a00 */
[----:B------:R0:W-:Y:S04]  /*24b50*/  STL.64 [R1+0xa8], R14 ;  /* 0x0000a80e01007387 */ /* 0x0001e80000100a00 */
[----:B0-----:R-:W2:Y:S04]  /*24b60*/  LDL.LU.64 R14, [R1+0x1790] ;  /* 0x00179000010e7983 */ /* 0x001ea80000300a00 */
[----:B------:R-:W2:Y:S01]  /*24b70*/  LDL.LU.64 R12, [R1+0x1788] ;  /* 0x00178800010c7983 */ /* 0x000ea20000300a00 */
[----:B---3--:R-:W-:Y:S03]  /*24b80*/  HMMA.16816.F32 R4, R8, R16, R4 ;  /* 0x000000100804723c */ /* 0x008fe60000001804 */
[----:B------:R-:W3:Y:S01]  /*24b90*/  LDL.LU R16, [R1+0x250] ;  /* 0x0002500001107983 */ /* 0x000ee20000300800 */
[----:B------:R-:W-:-:S02]  /*24ba0*/  IMAD.MOV.U32 R18, RZ, RZ, R2 ;  /* 0x000000ffff127224 */ /* 0x000fc400078e0002 */
[----:B------:R-:W-:Y:S02]  /*24bb0*/  IMAD.MOV.U32 R19, RZ, RZ, R0 ;  /* 0x000000ffff137224 */ /* 0x000fe400078e0000 */
[----:B------:R-:W-:-:S11]  /*24bc0*/  IMAD.MOV.U32 R17, RZ, RZ, R3 ;  /* 0x000000ffff117224 */ /* 0x000fd600078e0003 */
[----:B------:R-:W-:Y:S04]  /*24bd0*/  STL.64 [R1+0x90], R4 ;  /* 0x0000900401007387 */ /* 0x000fe80000100a00 */
[----:B------:R-:W-:Y:S04]  /*24be0*/  STL.64 [R1+0x98], R6 ;  /* 0x0000980601007387 */ /* 0x000fe80000100a00 */
[----:B------:R-:W4:Y:S04]  /*24bf0*/  LDL.LU R3, [R1+0x1780] ;  /* 0x0017800001037983 */ /* 0x000f280000300800 */
[----:B------:R-:W2:Y:S04]  /*24c00*/  LDL.LU R2, [R1+0x177c] ;  /* 0x00177c0001027983 */ /* 0x000ea80000300800 */
[----:B------:R-:W4:Y:S04]  /*24c10*/  LDL.LU R0, [R1+0x1778] ;  /* 0x0017780001007983 */ /* 0x000f280000300800 */
[----:B------:R-:W-:Y:S04]  /*24c20*/  STL.64 [R1+0x16d0], R18 ;  /* 0x0016d01201007387 */ /* 0x000fe80000100a00 */
[----:B---3--:R0:W-:Y:S02]  /*24c30*/  STL.64 [R1+0x16c8], R16 ;  /* 0x0016c81001007387 */ /* 0x0081e40000100a00 */
[----:B0-----:R-:W-:-:S02]  /*24c40*/  IMAD.MOV.U32 R16, RZ, RZ, R27 ;  /* 0x000000ffff107224 */ /* 0x001fc400078e001b */
[----:B------:R-:W-:Y:S01]  /*24c50*/  IMAD.MOV.U32 R17, RZ, RZ, R26 ;  /* 0x000000ffff117224 */ /* 0x000fe200078e001a */
[----:B------:R-:W3:Y:S04]  /*24c60*/  LDL.LU R27, [R1+0x1774] ;  /* 0x00177400011b7983 */ /* 0x000ee80000300800 */
[----:B------:R-:W3:Y:S04]  /*24c70*/  LDL.LU R26, [R1+0x1770] ;  /* 0x00177000011a7983 */ /* 0x000ee80000300800 */
[----:B------:R-:W3:Y:S04]  /*24c80*/  LDL R18, [R1+0x8] ;  /* 0x0000080001127983 */ /* 0x000ee80000100800 */
[----:B------:R-:W3:Y:S01]  /*24c90*/  LDL R19, [R1+0xc] ;  /* 0x00000c0001137983 */ /* 0x000ee20000100800 */
[----:B--2---:R-:W-:Y:S03]  /*24ca0*/  HMMA.16816.F32 R4, R8, R16, R12 ;  /* 0x000000100804723c */ /* 0x004fe6000000180c */
[----:B------:R-:W2:Y:S01]  /*24cb0*/  LDL.LU R12, [R1+0x70] ;  /* 0x00007000010c7983 */ /* 0x000ea20000300800 */
[----:B----4-:R-:W-:-:S15]  /*24cc0*/  IMAD.MOV.U32 R17, RZ, RZ, R0 ;  /* 0x000000ffff117224 */ /* 0x010fde00078e0000 */
[----:B------:R-:W-:Y:S04]  /*24cd0*/  STL.64 [R1+0x80], R4 ;  /* 0x0000800401007387 */ /* 0x000fe80000100a00 */
[----:B------:R-:W-:Y:S04]  /*24ce0*/  STL.64 [R1+0x88], R6 ;  /* 0x0000880601007387 */ /* 0x000fe80000100a00 */
[----:B------:R-:W2:Y:S04]  /*24cf0*/  LDL.LU R13, [R1+0x74] ;  /* 0x00007400010d7983 */ /* 0x000ea80000300800 */
[----:B------:R-:W2:Y:S04]  /*24d00*/  LDL.LU R14, [R1+0x78] ;  /* 0x00007800010e7983 */ /* 0x000ea80000300800 */
[----:B------:R-:W2:Y:S01]  /*24d10*/  LDL.LU R15, [R1+0x7c] ;  /* 0x00007c00010f7983 */ /* 0x000ea20000300800 */
[----:B---3--:R-:W-:-:S03]  /*24d20*/  IMAD.MOV.U32 R16, RZ, RZ, R27 ;  /* 0x000000ffff107224 */ /* 0x008fc600078e001b */
[----:B------:R0:W-:Y:S04]  /*24d30*/  STL.64 [R1+0x16e0], R18 ;  /* 0x0016e01201007387 */ /* 0x0001e80000100a00 */
[----:B------:R-:W3:Y:S04]  /*24d40*/  LDL.LU R27, [R1+0x176c] ;  /* 0x00176c00011b7983 */ /* 0x000ee80000300800 */
[----:B------:R-:W4:Y:S01]  /*24d50*/  LDL.LU R0, [R1+0x1768] ;  /* 0x0017680001007983 */ /* 0x000f220000300800 */
[----:B0-----:R-:W-:Y:S02]  /*24d60*/  IMAD.MOV.U32 R18, RZ, RZ, R2 ;  /* 0x000000ffff127224 */ /* 0x001fe400078e0002 */
[----:B------:R-:W-:Y:S01]  /*24d70*/  IMAD.MOV.U32 R19, RZ, RZ, R3 ;  /* 0x000000ffff137224 */ /* 0x000fe200078e0003 */
[----:B------:R-:W2:Y:S04]  /*24d80*/  LDL.LU R2, [R1+0x1764] ;  /* 0x0017640001027983 */ /* 0x000ea80000300800 */
[----:B------:R-:W2:Y:S04]  /*24d90*/  LDL.LU R3, [R1+0x1760] ;  /* 0x0017600001037983 */ /* 0x000ea80000300800 */
[----:B------:R0:W-:Y:S04]  /*24da0*/  STL.64 [R1+0x16f0], R18 ;  /* 0x0016f01201007387 */ /* 0x0001e80000100a00 */
[----:B------:R-:W-:Y:S04]  /*24db0*/  STL.64 [R1+0x16e8], R16 ;  /* 0x0016e81001007387 */ /* 0x000fe80000100a00 */
[----:B0-----:R-:W2:Y:S04]  /*24dc0*/  LDL R18, [R1+0x28] ;  /* 0x0000280001127983 */ /* 0x001ea80000100800 */
[----:B------:R-:W2:Y:S04]  /*24dd0*/  LDL R19, [R1+0x2c] ;  /* 0x00002c0001137983 */ /* 0x000ea80000100800 */
[----:B------:R-:W2:Y:S04]  /*24de0*/  LDL.LU R4, [R1+0x330] ;  /* 0x0003300001047983 */ /* 0x000ea80000300800 */
[----:B------:R-:W2:Y:S04]  /*24df0*/  LDL.LU R5, [R1+0x334] ;  /* 0x0003340001057983 */ /* 0x000ea80000300800 */
[----:B------:R-:W2:Y:S04]  /*24e00*/  LDL.LU R6, [R1+0x338] ;  /* 0x0003380001067983 */ /* 0x000ea80000300800 */
[----:B------:R-:W2:Y:S04]  /*24e10*/  LDL.LU R7, [R1+0x33c] ;  /* 0x00033c0001077983 */ /* 0x000ea80000300800 */
[----:B--2---:R0:W-:Y:S04]  /*24e20*/  STL.64 [R1+0x1730], R6 ;  /* 0x0017300601007387 */ /* 0x0041e80000100a00 */
[----:B------:R1:W-:Y:S04]  /*24e30*/  STL.64 [R1+0x1728], R4 ;  /* 0x0017280401007387 */ /* 0x0003e80000100a00 */
[----:B0-----:R-:W2:Y:S04]  /*24e40*/  LDL.64 R6, [R1+0x58] ;  /* 0x0000580001067983 */ /* 0x001ea80000100a00 */
[----:B--2---:R0:W-:Y:S04]  /*24e50*/  STL.64 [R1+0x1740], R6 ;  /* 0x0017400601007387 */ /* 0x0041e80000100a00 */
[----:B-1----:R-:W2:Y:S04]  /*24e60*/  LDL.LU R4, [R1+0x350] ;  /* 0x0003500001047983 */ /* 0x002ea80000300800 */
[----:B------:R-:W2:Y:S04]  /*24e70*/  LDL.LU R5, [R1+0x354] ;  /* 0x0003540001057983 */ /* 0x000ea80000300800 */
[----:B0-----:R-:W2:Y:S04]  /*24e80*/  LDL.LU R6, [R1+0x358] ;  /* 0x0003580001067983 */ /* 0x001ea80000300800 */
[----:B------:R-:W2:Y:S04]  /*24e90*/  LDL.LU R7, [R1+0x35c] ;  /* 0x00035c0001077983 */ /* 0x000ea80000300800 */
[----:B------:R0:W-:Y:S04]  /*24ea0*/  STL.64 [R1+0x1708], R18 ;  /* 0x0017081201007387 */ /* 0x0001e80000100a00 */
[----:B0-----:R-:W2:Y:S01]  /*24eb0*/  LDL.64 R18, [R1+0x38] ;  /* 0x0000380001127983 */ /* 0x001ea20000100a00 */
[----:B------:R-:W-:Y:S03]  /*24ec0*/  HMMA.16816.F32 R8, R8, R24, R12 ;  /* 0x000000180808723c */ /* 0x000fe6000000180c */
[----:B--2---:R0:W-:Y:S04]  /*24ed0*/  STL.64 [R1+0x1720], R18 ;  /* 0x0017201201007387 */ /* 0x0041e80000100a00 */
[----:B0-----:R-:W2:Y:S04]  /*24ee0*/  LDL.64 R18, [R1+0x48] ;  /* 0x0000480001127983 */ /* 0x001ea80000100a00 */
[----:B--2---:R-:W-:Y:S04]  /*24ef0*/  STL.64 [R1+0x1738], R18 ;  /* 0x0017381201007387 */ /* 0x004fe80000100a00 */
[----:B------:R-:W2:Y:S04]  /*24f00*/  LDL.LU R16, [R1+0x340] ;  /* 0x0003400001107983 */ /* 0x000ea80000300800 */
[----:B------:R-:W2:Y:S04]  /*24f10*/  LDL.LU.64 R14, [R1+0x1758] ;  /* 0x00175800010e7983 */ /* 0x000ea80000300a00 */
[----:B------:R-:W2:Y:S04]  /*24f20*/  LDL.LU.64 R12, [R1+0x1750] ;  /* 0x00175000010c7983 */ /* 0x000ea80000300a00 */
[----:B------:R-:W-:Y:S04]  /*24f30*/  STL [R1+0x70], R8 ;  /* 0x0000700801007387 */ /* 0x000fe80000100800 */
[----:B---3--:R0:W-:Y:S04]  /*24f40*/  STL.64 [R1+0x16d8], R26 ;  /* 0x0016d81a01007387 */ /* 0x0081e80000100a00 */
[----:B------:R-:W3:Y:S04]  /*24f50*/  LDL.LU R24, [R1+0x2f0] ;  /* 0x0002f00001187983 */ /* 0x000ee80000300800 */
[----:B------:R-:W3:Y:S04]  /*24f60*/  LDL.LU R25, [R1+0x2f4] ;  /* 0x0002f40001197983 */ /* 0x000ee80000300800 */
[----:B0-----:R-:W2:Y:S01]  /*24f70*/  LDL.LU R26, [R1+0x2f8] ;  /* 0x0002f800011a7983 */ /* 0x001ea20000300800 */
[----:B------:R-:W-:-:S03]  /*24f80*/  IMAD.MOV.U32 R27, RZ, RZ, R28 ;  /* 0x000000ffff1b7224 */ /* 0x000fc600078e001c */
[----:B------:R-:W3:Y:S04]  /*24f90*/  LDL.LU R28, [R1+0x1748] ;  /* 0x00174800011c7983 */ /* 0x000ee80000300800 */
[----:B--2---:R-:W-:Y:S04]  /*24fa0*/  STL.64 [R1+0x1700], R26 ;  /* 0x0017001a01007387 */ /* 0x004fe80000100a00 */
[----:B---3--:R0:W-:Y:S04]  /*24fb0*/  STL.64 [R1+0x16f8], R24 ;  /* 0x0016f81801007387 */ /* 0x0081e80000100a00 */
[----:B0-----:R-:W2:Y:S04]  /*24fc0*/  LDL.LU R24, [R1+0x310] ;  /* 0x0003100001187983 */ /* 0x001ea80000300800 */
[----:B------:R-:W2:Y:S04]  /*24fd0*/  LDL.LU R25, [R1+0x314] ;  /* 0x0003140001197983 */ /* 0x000ea80000300800 */
[----:B------:R-:W3:Y:S04]  /*24fe0*/  LDL.LU R26, [R1+0x318] ;  /* 0x00031800011a7983 */ /* 0x000ee80000300800 */
[----:B------:R-:W3:Y:S01]  /*24ff0*/  LDL.LU R27, [R1+0x31c] ;  /* 0x00031c00011b7983 */ /* 0x000ee20000300800 */
[----:B------:R-:W-:Y:S01]  /*25000*/  HMMA.16816.F32 R4, R12, R22, R4 ;  /* 0x000000160c04723c */ /* 0x000fe20000001804 */
[----:B------:R-:W-:-:S02]  /*25010*/  IMAD.MOV.U32 R18, RZ, RZ, R2 ;  /* 0x000000ffff127224 */ /* 0x000fc400078e0002 */
[----:B------:R-:W-:Y:S02]  /*25020*/  IMAD.MOV.U32 R17, RZ, RZ, R3 ;  /* 0x000000ffff117224 */ /* 0x000fe400078e0003 */
[----:B------:R-:W-:Y:S02]  /*25030*/  IMAD.MOV.U32 R2, RZ, RZ, R11 ;  /* 0x000000ffff027224 */ /* 0x000fe400078e000b */
[----:B----4-:R-:W-:Y:S02]  /*25040*/  IMAD.MOV.U32 R19, RZ, RZ, R0 ;  /* 0x000000ffff137224 */ /* 0x010fe400078e0000 */
[----:B------:R-:W-:Y:S02]  /*25050*/  IMAD.MOV.U32 R3, RZ, RZ, R10 ;  /* 0x000000ffff037224 */ /* 0x000fe400078e000a */
[----:B------:R-:W-:Y:S01]  /*25060*/  IMAD.MOV.U32 R0, RZ, RZ, R9 ;  /* 0x000000ffff007224 */ /* 0x000fe200078e0009 */
[----:B---3--:R-:W-:Y:S04]  /*25070*/  STL.64 [R1+0x1718], R26 ;  /* 0x0017181a01007387 */ /* 0x008fe80000100a00 */
[----:B--2---:R0:W-:Y:S04]  /*25080*/  STL.64 [R1+0x1710], R24 ;  /* 0x0017101801007387 */ /* 0x0041e80000100a00 */
[----:B0-----:R-:W2:Y:S04]  /*25090*/  LDL.LU R24, [R1+0x320] ;  /* 0x0003200001187983 */ /* 0x001ea80000300800 */
[----:B------:R-:W2:Y:S04]  /*250a0*/  LDL.LU R25, [R1+0x324] ;  /* 0x0003240001197983 */ /* 0x000ea80000300800 */
[----:B------:R-:W2:Y:S04]  /*250b0*/  LDL.LU R26, [R1+0x328] ;  /* 0x00032800011a7983 */ /* 0x000ea80000300800 */
[----:B------:R-:W3:Y:S04]  /*250c0*/  LDL.64 R10, [R1+0x18] ;  /* 0x00001800010a7983 */ /* 0x000ee80000100a00 */
[----:B------:R-:W-:Y:S04]  /*250d0*/  STL [R1+0x15e0], R2 ;  /* 0x0015e00201007387 */ /* 0x000fe80000100800 */
[----:B------:R-:W-:Y:S04]  /*250e0*/  STL [R1+0x13f4], R3 ;  /* 0x0013f40301007387 */ /* 0x000fe80000100800 */
[----:B------:R-:W-:Y:S04]  /*250f0*/  STL [R1+0x13f0], R0 ;  /* 0x0013f00001007387 */ /* 0x000fe80000100800 */
[----:B------:R-:W-:Y:S04]  /*25100*/  STL.64 [R1+0x6f0], R4 ;  /* 0x0006f00401007387 */ /* 0x000fe80000100a00 */
[----:B------:R0:W-:Y:S04]  /*25110*/  STL.64 [R1+0x6f8], R6 ;  /* 0x0006f80601007387 */ /* 0x0001e80000100a00 */
[----:B0-----:R-:W4:Y:S01]  /*25120*/  LDL.LU.64 R6, [R1+0x1740] ;  /* 0x0017400001067983 */ /* 0x001f220000300a00 */
[----:B------:R-:W-:-:S02]  /*25130*/  IMAD.MOV.U32 R27, RZ, RZ, R28 ;  /* 0x000000ffff1b7224 */ /* 0x000fc400078e001c */
[----:B------:R-:W-:-:S05]  /*25140*/  IMAD.MOV.U32 R28, RZ, RZ, R4 ;  /* 0x000000ffff1c7224 */ /* 0x000fca00078e0004 */
[----:B------:R0:W-:Y:S04]  /*25150*/  STL [R1+0x11e8], R28 ;  /* 0x0011e81c01007387 */ /* 0x0001e80000100800 */
[----:B0-----:R-:W2:Y:S01]  /*25160*/  LDL R28, [R1+0x11e0] ;  /* 0x0011e000011c7983 */ /* 0x001ea20000100800 */
[----:B----4-:R-:W-:Y:S01]  /*25170*/  HMMA.16816.F32 R16, R12, R6, R16 ;  /* 0x000000060c10723c */ /* 0x010fe20000001810 */
[----:B------:R-:W-:Y:S02]  /*25180*/  IMAD.MOV.U32 R2, RZ, RZ, R6 ;  /* 0x000000ffff027224 */ /* 0x000fe400078e0006 */
[----:B------:R-:W-:-:S15]  /*25190*/  IMAD.MOV.U32 R0, RZ, RZ, R7 ;  /* 0x000000ffff007224 */ /* 0x000fde00078e0007 */
[----:B------:R-:W-:Y:S01]  /*251a0*/  NOP ;  /* 0x0000000000007918 */ /* 0x000fe20000000000 */
[----:B------:R-:W-:Y:S04]  /*251b0*/  STL.64 [R1+0x690], R16 ;  /* 0x0006901001007387 */ /* 0x000fe80000100a00 */
[----:B------:R0:W-:Y:S04]  /*251c0*/  STL.64 [R1+0x698], R18 ;  /* 0x0006981201007387 */ /* 0x0001e80000100a00 */
[----:B0-----:R-:W4:Y:S04]  /*251d0*/  LDL.LU.64 R18, [R1+0x1738] ;  /* 0x0017380001127983 */ /* 0x001f280000300a00 */
[----:B------:R-:W4:Y:S04]  /*251e0*/  LDL.LU.64 R6, [R1+0x1730] ;  /* 0x0017300001067983 */ /* 0x000f280000300a00 */
[----:B------:R-:W4:Y:S02]  /*251f0*/  LDL.LU.64 R4, [R1+0x1728] ;  /* 0x0017280001047983 */ /* 0x000f240000300a00 */
[----:B----4-:R-:W-:Y:S01]  /*25200*/  HMMA.16816.F32 R4, R12, R18, R4 ;  /* 0x000000120c04723c */ /* 0x010fe20000001804 */
[----:B------:R-:W-:-:S15]  /*25210*/  IMAD.MOV.U32 R3, RZ, RZ, R19 ;  /* 0x000000ffff037224 */ /* 0x000fde00078e0013 */
[----:B------:R-:W-:-:S03]  /*25220*/  NOP ;  /* 0x0000000000007918 */ /* 0x000fc60000000000 */
[----:B------:R0:W-:Y:S04]  /*25230*/  STL.64 [R1+0x630], R4 ;  /* 0x0006300401007387 */ /* 0x0001e80000100a00 */
[----:B------:R1:W-:Y:S01]  /*25240*/  STL.64 [R1+0x638], R6 ;  /* 0x0006380601007387 */ /* 0x0003e20000100a00 */
[----:B0-----:R-:W-:-:S03]  /*25250*/  IMAD.MOV.U32 R4, RZ, RZ, R18 ;  /* 0x000000ffff047224 */ /* 0x001fc600078e0012 */
[----:B------:R-:W2:Y:S02]  /*25260*/  LDL.LU.64 R18, [R1+0x1720] ;  /* 0x0017200001127983 */ /* 0x000ea40000300a00 */
[----:B--2---:R-:W-:Y:S01]  /*25270*/  HMMA.16816.F32 R24, R12, R18, R24 ;  /* 0x000000120c18723c */ /* 0x004fe20000001818 */
[----:B-1----:R-:W-:Y:S02]  /*25280*/  IMAD.MOV.U32 R6, RZ, RZ, R18 ;  /* 0x000000ffff067224 */ /* 0x002fe400078e0012 */
[----:B------:R-:W-:-:S15]  /*25290*/  IMAD.MOV.U32 R5, RZ, RZ, R19 ;  /* 0x000000ffff057224 */ /* 0x000fde00078e0013 */
[----:B------:R-:W-:Y:S01]  /*252a0*/  NOP ;  /* 0x0000000000007918 */ /* 0x000fe20000000000 */
[----:B------:R-:W-:Y:S04]  /*252b0*/  STL.64 [R1+0x580], R24 ;  /* 0x0005801801007387 */ /* 0x000fe80000100a00 */
[----:B------:R0:W-:Y:S04]  /*252c0*/  STL.64 [R1+0x588], R26 ;  /* 0x0005881a01007387 */ /* 0x0001e80000100a00 */
[----:B0-----:R-:W2:Y:S04]  /*252d0*/  LDL.LU.64 R26, [R1+0x1718] ;  /* 0x00171800011a7983 */ /* 0x001ea80000300a00 */
[----:B------:R-:W2:Y:S04]  /*252e0*/  LDL.LU.64 R24, [R1+0x1710] ;  /* 0x0017100001187983 */ /* 0x000ea80000300a00 */
[----:B------:R-:W2:Y:S02]  /*252f0*/  LDL.LU.64 R18, [R1+0x1708] ;  /* 0x0017080001127983 */ /* 0x000ea40000300a00 */
[----:B--2---:R-:W-:Y:S02]  /*25300*/  HMMA.16816.F32 R16, R12, R18, R24 ;  /* 0x000000120c10723c */ /* 0x004fe40000001818 */
[----:B------:R-:W2:Y:S04]  /*25310*/  LDL.LU.64 R26, [R1+0x1700] ;  /* 0x00170000011a7983 */ /* 0x000ea80000300a00 */
[----:B------:R-:W2:-:S13]  /*25320*/  LDL.LU.64 R24, [R1+0x16f8] ;  /* 0x0016f80001187983 */ /* 0x000e9a0000300a00 */
[----:B------:R-:W-:Y:S04]  /*25330*/  STL.64 [R1+0x530], R16 ;  /* 0x0005301001007387 */ /* 0x000fe80000100a00 */
[----:B------:R0:W-:Y:S04]  /*25340*/  STL.64 [R1+0x538], R18 ;  /* 0x0005381201007387 */ /* 0x0001e80000100a00 */
[----:B0-----:R-:W3:Y:S04]  /*25350*/  LDL.LU.64 R18, [R1+0x16f0] ;  /* 0x0016f00001127983 */ /* 0x001ee80000300a00 */
[----:B------:R-:W3:Y:S02]  /*25360*/  LDL.LU.64 R16, [R1+0x16e8] ;  /* 0x0016e80001107983 */ /* 0x000ee40000300a00 */
[----:B---3--:R-:W-:-:S15]  /*25370*/  HMMA.16816.F32 R16, R12, R10, R16 ;  /* 0x0000000a0c10723c */ /* 0x008fde0000001810 */
[----:B------:R-:W-:-:S04]  /*25380*/  NOP ;  /* 0x0000000000007918 */ /* 0x000fc80000000000 */
[----:B------:R-:W-:Y:S04]  /*25390*/  STL.64 [R1+0x4c0], R16 ;  /* 0x0004c01001007387 */ /* 0x000fe80000100a00 */
[----:B------:R0:W-:Y:S04]  /*253a0*/  STL.64 [R1+0x4c8], R18 ;  /* 0x0004c81201007387 */ /* 0x0001e80000100a00 */
[----:B0-----:R-:W2:Y:S04]  /*253b0*/  LDL.LU.64 R18, [R1+0x16e0] ;  /* 0x0016e00001127983 */ /* 0x001ea80000300a00 */
[----:B------:R0:W-:Y:S04]  /*253c0*/  STL.64 [R1+0x1668], R10 ;  /* 0x0016680a01007387 */ /* 0x0001e80000100a00 */
[----:B------:R-:W3:Y:S04]  /*253d0*/  LDL.LU R8, [R1+0x240] ;  /* 0x0002400001087983 */ /* 0x000ee80000300800 */
[----:B------:R-:W3:Y:S04]  /*253e0*/  LDL.LU R9, [R1+0x244] ;  /* 0x0002440001097983 */ /* 0x000ee80000300800 */
[----:B0-----:R-:W3:Y:S01]  /*253f0*/  LDL.LU R10, [R1+0x248] ;  /* 0x00024800010a7983 */ /* 0x001ee20000300800 */
[----:B--2---:R-:W-:Y:S03]  /*25400*/  HMMA.16816.F32 R16, R12, R18, R24 ;  /* 0x000000120c10723c */ /* 0x004fe60000001818 */
[----:B------:R-:W2:-:S15]  /*25410*/  LDL.LU.64 R26, [R1+0x16d8] ;  /* 0x0016d800011a7983 */ /* 0x000e9e0000300a00 */
[----:B------:R-:W-:Y:S01]  /*25420*/  NOP ;  /* 0x0000000000007918 */ /* 0x000fe20000000000 */
[----:B------:R-:W-:Y:S04]  /*25430*/  STL.64 [R1+0x4b0], R16 ;  /* 0x0004b01001007387 */ /* 0x000fe80000100a00 */
[----:B------:R0:W-:Y:S04]  /*25440*/  STL.64 [R1+0x4b8], R18 ;  /* 0x0004b81201007387 */ /* 0x0001e80000100a00 */
[----:B0-----:R-:W2:Y:S04]  /*25450*/  LDL.LU.64 R18, [R1+0x16d0] ;  /* 0x0016d00001127983 */ /* 0x001ea80000300a00 */
[----:B------:R-:W2:Y:S01]  /*25460*/  LDL.LU.64 R16, [R1+0x16c8] ;  /* 0x0016c80001107983 */ /* 0x000ea20000300a00 */
[----:B------:R-:W-:Y:S01]  /*25470*/  IMAD.MOV.U32 R11, RZ, RZ, R29 ;  /* 0x000000ffff0b7224 */ /* 0x000fe200078e001d */
[----:B--2---:R-:W-:Y:S02]  /*25480*/  HMMA.16816.F32 R12, R12, R26, R16 ;  /* 0x0000001a0c0c723c */ /* 0x004fe40000001810 */
[----:B------:R-:W3:Y:S04]  /*25490*/  LDL.LU.64 R18, [R1+0x16c0] ;  /* 0x0016c00001127983 */ /* 0x000ee80000300a00 */
[----:B------:R-:W3:Y:S04]  /*254a0*/  LDL.LU.64 R16, [R1+0x16b8] ;  /* 0x0016b80001107983 */ /* 0x000ee80000300a00 */
[----:B------:R-:W-:Y:S09]  /*254b0*/  STL.64 [R1+0x1648], R26 ;  /* 0x0016481a01007387 */ /* 0x000ff20000100a00 */
[----:B------:R-:W-:Y:S04]  /*254c0*/  STL.64 [R1+0x360], R12 ;  /* 0x0003600c01007387 */ /* 0x000fe80000100a00 */
[----:B------:R0:W-:Y:S04]  /*254d0*/  STL.64 [R1+0x368], R14 ;  /* 0x0003680e01007387 */ /* 0x0001e80000100a00 */
[----:B0-----:R-:W2:Y:S01]  /*254e0*/  LDL.64 R14, [R1+0x28] ;  /* 0x00002800010e7983 */ /* 0x001ea20000100a00 */
[----:B---3--:R-:W-:-:S15]  /*254f0*/  HMMA.16816.F32 R8, R16, R22, R8 ;  /* 0x000000161008723c */ /* 0x008fde0000001808 */
[----:B------:R-:W-:-:S04]  /*25500*/  NOP ;  /* 0x0000000000007918 */ /* 0x000fc80000000000 */
[----:B------:R-:W-:Y:S01]  /*25510*/  IMAD.MOV.U32 R29, RZ, RZ, R8 ;  /* 0x000000ffff1d7224 */ /* 0x000fe200078e0008 */
[----:B--2---:R0:W-:Y:S04]  /*25520*/  STL.64 [R1+0x1670], R14 ;  /* 0x0016700e01007387 */ /* 0x0041e80000100a00 */
[----:B------:R1:W-:Y:S04]  /*25530*/  STL.64 [R1+0x770], R8 ;  /* 0x0007700801007387 */ /* 0x0003e80000100a00 */
[----:B------:R2:W-:Y:S01]  /*25540*/  STL.64 [R1+0x778], R10 ;  /* 0x0007780a01007387 */ /* 0x0005e20000100a00 */
[----:B0-----:R-:W-:-:S02]  /*25550*/  IMAD.MOV.U32 R14, RZ, RZ, R6 ;  /* 0x000000ffff0e7224 */ /* 0x001fc400078e0006 */
[----:B------:R-:W-:-:S05]  /*25560*/  IMAD.MOV.U32 R15, RZ, RZ, R5 ;  /* 0x000000ffff0f7224 */ /* 0x000fca00078e0005 */
[----:B------:R0:W-:Y:S04]  /*25570*/  STL.64 [R1+0x1688], R14 ;  /* 0x0016880e01007387 */ /* 0x0001e80000100a00 */
[----:B-1----:R-:W3:Y:S04]  /*25580*/  LDL.LU R8, [R1+0x200] ;  /* 0x0002000001087983 */ /* 0x002ee80000300800 */
[----:B------:R-:W3:Y:S04]  /*25590*/  LDL.LU R9, [R1+0x204] ;  /* 0x0002040001097983 */ /* 0x000ee80000300800 */
[----:B--2---:R-:W2:Y:S04]  /*255a0*/  LDL.LU R10, [R1+0x208] ;  /* 0x00020800010a7983 */ /* 0x004ea80000300800 */
[----:B------:R-:W2:Y:S01]  /*255b0*/  LDL.LU R11, [R1+0x20c] ;  /* 0x00020c00010b7983 */ /* 0x000ea20000300800 */
[----:B0-----:R-:W-:-:S02]  /*255c0*/  IMAD.MOV.U32 R14, RZ, RZ, R4 ;  /* 0x000000ffff0e7224 */ /* 0x001fc400078e0004 */
[----:B------:R-:W-:-:S05]  /*255d0*/  IMAD.MOV.U32 R15, RZ, RZ, R3 ;  /* 0x000000ffff0f7224 */ /* 0x000fca00078e0003 */
[----:B------:R-:W-:Y:S04]  /*255e0*/  STL.64 [R1+0x16a0], R14 ;  /* 0x0016a00e01007387 */ /* 0x000fe80000100a00 */
[----:B--2---:R-:W-:Y:S04]  /*255f0*/  STL.64 [R1+0x1680], R10 ;  /* 0x0016800a01007387 */ /* 0x004fe80000100a00 */
[----:B---3--:R0:W-:Y:S04]  /*25600*/  STL.64 [R1+0x1678], R8 ;  /* 0x0016780801007387 */ /* 0x0081e80000100a00 */
        /* <DEDUP_REMOVED lines=14> */
[----:B------:R-:W2:Y:S04]  /*256f0*/  LDL.LU R10, [R1+0x238] ;  /* 0x00023800010a7983 */ /* 0x000ea80000300800 */
[----:B------:R-:W2:Y:S04]  /*25700*/  LDL.LU R11, [R1+0x23c] ;  /* 0x00023c00010b7983 */ /* 0x000ea80000300800 */
[----:B------:R-:W3:Y:S04]  /*25710*/  LDL.LU R4, [R1+0x120] ;  /* 0x0001200001047983 */ /* 0x000ee80000300800 */
[----:B------:R-:W3:Y:S04]  /*25720*/  LDL.LU R5, [R1+0x124] ;  /* 0x0001240001057983 */ /* 0x000ee80000300800 */
[----:B------:R-:W4:Y:S04]  /*25730*/  LDL.LU R6, [R1+0x128] ;  /* 0x0001280001067983 */ /* 0x000f280000300800 */
[----:B------:R-:W4:Y:S04]  /*25740*/  LDL.LU R7, [R1+0x12c] ;  /* 0x00012c0001077983 */ /* 0x000f280000300800 */
[----:B------:R-:W2:Y:S01]  /*25750*/  LDL.64 R26, [R1+0x8] ;  /* 0x00000800011a7983 */ /* 0x000ea20000100a00 */
[----:B------:R-:W-:-:S02]  /*25760*/  IMAD.MOV.U32 R14, RZ, RZ, R2 ;  /* 0x000000ffff0e7224 */ /* 0x000fc400078e0002 */
[----:B------:R-:W-:Y:S01]  /*25770*/  IMAD.MOV.U32 R15, RZ, RZ, R0 ;  /* 0x000000ffff0f7224 */ /* 0x000fe200078e0000 */
[----:B--2---:R0:W-:Y:S04]  /*25780*/  STL.64 [R1+0x1660], R26 ;  /* 0x0016601a01007387 */ /* 0x0041e80000100a00 */
[----:B------:R-:W2:Y:S04]  /*25790*/  LDL.LU R24, [R1+0x1f0] ;  /* 0x0001f00001187983 */ /* 0x000ea80000300800 */
[----:B------:R-:W2:Y:S04]  /*257a0*/  LDL.LU R25, [R1+0x1f4] ;  /* 0x0001f40001197983 */ /* 0x000ea80000300800 */
[----:B0-----:R-:W2:Y:S04]  /*257b0*/  LDL.LU R26, [R1+0x1f8] ;  /* 0x0001f800011a7983 */ /* 0x001ea80000300800 */
[----:B------:R-:W2:Y:S04]  /*257c0*/  LDL.LU R27, [R1+0x1fc] ;  /* 0x0001fc00011b7983 */ /* 0x000ea80000300800 */
[----:B------:R-:W2:Y:S04]  /*257d0*/  LDL.LU R20, [R1+0x140] ;  /* 0x0001400001147983 */ /* 0x000ea80000300800 */
[----:B------:R-:W2:Y:S04]  /*257e0*/  LDL.LU R21, [R1+0x144] ;  /* 0x0001440001157983 */ /* 0x000ea80000300800 */
[----:B------:R-:W2:Y:S04]  /*257f0*/  LDL.LU R22, [R1+0x148] ;  /* 0x0001480001167983 */ /* 0x000ea80000300800 */
[----:B------:R-:W2:Y:S01]  /*25800*/  LDL.LU R23, [R1+0x14c] ;  /* 0x00014c0001177983 */ /* 0x000ea20000300800 */
[C---:B------:R-:W-:Y:S03]  /*25810*/  HMMA.16816.F32 R12, R16.reuse, R14, R8 ;  /* 0x0000000e100c723c */ /* 0x040fe60000001808 */
[----:B--2---:R-:W-:Y:S04]  /*25820*/  STL.64 [R1+0x1658], R22 ;  /* 0x0016581601007387 */ /* 0x004fe80000100a00 */
[----:B------:R0:W-:Y:S04]  /*25830*/  STL.64 [R1+0x1650], R20 ;  /* 0x0016501401007387 */ /* 0x0001e80000100a00 */
[----:B0-----:R-:W2:Y:S04]  /*25840*/  LDL.LU R20, [R1+0x1e0] ;  /* 0x0001e00001147983 */ /* 0x001ea80000300800 */
[----:B------:R-:W2:Y:S04]  /*25850*/  LDL.LU R21, [R1+0x1e4] ;  /* 0x0001e40001157983 */ /* 0x000ea80000300800 */
[----:B------:R-:W2:Y:S04]  /*25860*/  LDL.LU R22, [R1+0x1e8] ;  /* 0x0001e80001167983 */ /* 0x000ea80000300800 */
[----:B------:R-:W2:Y:S04]  /*25870*/  LDL.LU R23, [R1+0x1ec] ;  /* 0x0001ec0001177983 */ /* 0x000ea80000300800 */
[----:B----4-:R-:W-:Y:S04]  /*25880*/  STL.64 [R1+0x1630], R6 ;  /* 0x0016300601007387 */ /* 0x010fe80000100a00 */
[----:B---3--:R0:W-:Y:S04]  /*25890*/  STL.64 [R1+0x1628], R4 ;  /* 0x0016280401007387 */ /* 0x0081e80000100a00 */
[----:B0-----:R-:W3:Y:S04]  /*258a0*/  LDL.LU R4, [R1+0x130] ;  /* 0x0001300001047983 */ /* 0x001ee80000300800 */
[----:B------:R-:W3:Y:S04]  /*258b0*/  LDL.LU R5, [R1+0x134] ;  /* 0x0001340001057983 */ /* 0x000ee80000300800 */
[----:B------:R-:W3:Y:S04]  /*258c0*/  LDL.LU R6, [R1+0x138] ;  /* 0x0001380001067983 */ /* 0x000ee80000300800 */
[----:B------:R-:W3:Y:S04]  /*258d0*/  LDL.LU R7, [R1+0x13c] ;  /* 0x00013c0001077983 */ /* 0x000ee80000300800 */
[----:B------:R-:W-:Y:S04]  /*258e0*/  STL [R1+0x11ec], R29 ;  /* 0x0011ec1d01007387 */ /* 0x000fe80000100800 */
[----:B------:R-:W4:Y:S04]  /*258f0*/  LDL.LU.64 R10, [R1+0x16b0] ;  /* 0x0016b000010a7983 */ /* 0x000f280000300a00 */
[----:B------:R-:W4:Y:S04]  /*25900*/  LDL.LU.64 R8, [R1+0x16a8] ;  /* 0x0016a80001087983 */ /* 0x000f280000300a00 */
        /* <DEDUP_REMOVED lines=15> */
[----:B----4-:R-:W-:-:S15]  /*25a00*/  HMMA.16816.F32 R8, R16, R14, R8 ;  /* 0x0000000e1008723c */ /* 0x010fde0000001808 */
[----:B------:R-:W-:-:S04]  /*25a10*/  NOP ;  /* 0x0000000000007918 */ /* 0x000fc80000000000 */
[----:B------:R-:W-:Y:S04]  /*25a20*/  STL.64 [R1+0x570], R8 ;  /* 0x0005700801007387 */ /* 0x000fe80000100a00 */
[----:B------:R0:W-:Y:S04]  /*25a30*/  STL.64 [R1+0x578], R10 ;  /* 0x0005780a01007387 */ /* 0x0001e80000100a00 */
[----:B0-----:R-:W4:Y:S04]  /*25a40*/  LDL.LU.64 R10, [R1+0x1668] ;  /* 0x00166800010a7983 */ /* 0x001f280000300a00 */
[----:B------:R0:W-:Y:S04]  /*25a50*/  STL.64 [R1+0x1608], R14 ;  /* 0x0016080e01007387 */ /* 0x0001e80000100a00 */
[----:B0-----:R-:W2:Y:S01]  /*25a60*/  LDL.64 R14, [R1+0x48] ;  /* 0x00004800010e7983 */ /* 0x001ea20000100a00 */
[----:B----4-:R-:W-:Y:S03]  /*25a70*/  HMMA.16816.F32 R24, R16, R10, R24 ;  /* 0x0000000a1018723c */ /* 0x010fe60000001818 */
[----:B--2---:R0:W-:Y:S04]  /*25a80*/  STL.64 [R1+0x1620], R14 ;  /* 0x0016200e01007387 */ /* 0x0041e80000100a00 */
[----:B0-----:R-:W3:-:S12]  /*25a90*/  LDL.64 R14, [R1+0x68] ;  /* 0x00006800010e7983 */ /* 0x001ed80000100a00 */
[----:B------:R-:W-:Y:S04]  /*25aa0*/  STL.64 [R1+0x510], R24 ;  /* 0x0005101801007387 */ /* 0x000fe80000100a00 */
[----:B------:R0:W-:Y:S04]  /*25ab0*/  STL.64 [R1+0x518], R26 ;  /* 0x0005181a01007387 */ /* 0x0001e80000100a00 */
[----:B0-----:R-:W2:Y:S04]  /*25ac0*/  LDL.LU.64 R26, [R1+0x1660] ;  /* 0x00166000011a7983 */ /* 0x001ea80000300a00 */
[----:B------:R0:W-:Y:S04]  /*25ad0*/  STL.64 [R1+0x1600], R10 ;  /* 0x0016000a01007387 */ /* 0x0001e80000100a00 */
[----:B------:R-:W4:Y:S04]  /*25ae0*/  LDL.LU R8, [R1+0x1c0] ;  /* 0x0001c00001087983 */ /* 0x000f280000300800 */
[----:B------:R-:W4:Y:S04]  /*25af0*/  LDL.LU R9, [R1+0x1c4] ;  /* 0x0001c40001097983 */ /* 0x000f280000300800 */
[----:B0-----:R-:W3:Y:S04]  /*25b00*/  LDL.LU R10, [R1+0x1c8] ;  /* 0x0001c800010a7983 */ /* 0x001ee80000300800 */
[----:B------:R-:W3:Y:S01]  /*25b10*/  LDL.LU R11, [R1+0x1cc] ;  /* 0x0001cc00010b7983 */ /* 0x000ee20000300800 */
[----:B--2---:R-:W-:Y:S01]  /*25b20*/  HMMA.16816.F32 R20, R16, R26, R20 ;  /* 0x0000001a1014723c */ /* 0x004fe20000001814 */
[----:B------:R-:W-:-:S02]  /*25b30*/  IMAD.MOV.U32 R3, RZ, RZ, R26 ;  /* 0x000000ffff037224 */ /* 0x000fc400078e001a */
[----:B------:R-:W-:Y:S01]  /*25b40*/  IMAD.MOV.U32 R0, RZ, RZ, R27 ;  /* 0x000000ffff007224 */ /* 0x000fe200078e001b */
[----:B---3--:R-:W-:Y:S04]  /*25b50*/  STL.64 [R1+0x1618], R10 ;  /* 0x0016180a01007387 */ /* 0x008fe80000100a00 */
[----:B----4-:R0:W-:Y:S04]  /*25b60*/  STL.64 [R1+0x1610], R8 ;  /* 0x0016100801007387 */ /* 0x0101e80000100a00 */
[----:B0-----:R-:W2:Y:S04]  /*25b70*/  LDL.LU R8, [R1+0x110] ;  /* 0x0001100001087983 */ /* 0x001ea80000300800 */
[----:B------:R-:W2:Y:S04]  /*25b80*/  LDL.LU R9, [R1+0x114] ;  /* 0x0001140001097983 */ /* 0x000ea80000300800 */
[----:B------:R-:W2:Y:S04]  /*25b90*/  LDL.LU R10, [R1+0x118] ;  /* 0x00011800010a7983 */ /* 0x000ea80000300800 */
[----:B------:R-:W2:Y:S04]  /*25ba0*/  LDL.LU R11, [R1+0x11c] ;  /* 0x00011c00010b7983 */ /* 0x000ea80000300800 */
        /* <DEDUP_REMOVED lines=8> */
[----:B------:R-:W-:Y:S04]  /*25c30*/  STL.64 [R1+0x350], R16 ;  /* 0x0003501001007387 */ /* 0x000fe80000100a00 */
[----:B------:R0:W-:Y:S04]  /*25c40*/  STL.64 [R1+0x358], R18 ;  /* 0x0003581201007387 */ /* 0x0001e80000100a00 */
[----:B0-----:R-:W4:Y:S04]  /*25c50*/  LDL.64 R18, [R1+0x38] ;  /* 0x0000380001127983 */ /* 0x001f280000100a00 */
[----:B------:R-:W-:Y:S04]  /*25c60*/  STL [R1+0x15e8], R26 ;  /* 0x0015e81a01007387 */ /* 0x000fe80000100800 */
[----:B------:R0:W-:Y:S04]  /*25c70*/  STL [R1+0x15e4], R27 ;  /* 0x0015e41b01007387 */ /* 0x0001e80000100800 */
[----:B0-----:R-:W2:Y:S01]  /*25c80*/  LDL.64 R26, [R1+0x58] ;  /* 0x00005800011a7983 */ /* 0x001ea20000100a00 */
[----:B---3--:R-:W-:-:S15]  /*25c90*/  HMMA.16816.F32 R4, R20, R14, R4 ;  /* 0x0000000e1404723c */ /* 0x008fde0000001804 */
[----:B------:R-:W-:-:S04]  /*25ca0*/  NOP ;  /* 0x0000000000007918 */ /* 0x000fc80000000000 */
[----:B------:R-:W-:Y:S04]  /*25cb0*/  STL.64 [R1+0x760], R4 ;  /* 0x0007600401007387 */ /* 0x000fe80000100a00 */
[----:B------:R0:W-:Y:S04]  /*25cc0*/  STL.64 [R1+0x768], R6 ;  /* 0x0007680601007387 */ /* 0x0001e80000100a00 */
[----:B0-----:R-:W2:Y:S04]  /*25cd0*/  LDL.LU.64 R6, [R1+0x1630] ;  /* 0x0016300001067983 */ /* 0x001ea80000300a00 */
[----:B------:R-:W2:Y:S01]  /*25ce0*/  LDL.LU.64 R4, [R1+0x1628] ;  /* 0x0016280001047983 */ /* 0x000ea20000300a00 */
[----:B------:R-:W-:-:S02]  /*25cf0*/  IMAD.MOV.U32 R2, RZ, RZ, R14 ;  /* 0x000000ffff027224 */ /* 0x000fc400078e000e */
[----:B------:R-:W-:Y:S02]  /*25d00*/  IMAD.MOV.U32 R29, RZ, RZ, R15 ;  /* 0x000000ffff1d7224 */ /* 0x000fe400078e000f */
[----:B--2---:R-:W-:-:S15]  /*25d10*/  HMMA.16816.F32 R12, R20, R26, R4 ;  /* 0x0000001a140c723c */ /* 0x004fde0000001804 */
[----:B------:R-:W-:-:S04]  /*25d20*/  NOP ;  /* 0x0000000000007918 */ /* 0x000fc80000000000 */
[----:B------:R-:W-:Y:S01]  /*25d30*/  STL.64 [R1+0x6e0], R12 ;  /* 0x0006e00c01007387 */ /* 0x000fe20000100a00 */
[----:B------:R-:W-:-:S03]  /*25d40*/  IMAD.MOV.U32 R25, RZ, RZ, R14 ;  /* 0x000000ffff197224 */ /* 0x000fc600078e000e */
[----:B------:R0:W-:Y:S04]  /*25d50*/  STL.64 [R1+0x6e8], R14 ;  /* 0x0006e80e01007387 */ /* 0x0001e80000100a00 */
[----:B0-----:R-:W2:Y:S01]  /*25d60*/  LDL.LU.64 R14, [R1+0x1620] ;  /* 0x00162000010e7983 */ /* 0x001ea20000300a00 */
[----:B------:R-:W-:Y:S02]  /*25d70*/  IMAD.MOV.U32 R24, RZ, RZ, R12 ;  /* 0x000000ffff187224 */ /* 0x000fe400078e000c */
[----:B------:R-:W-:-:S03]  /*25d80*/  IMAD.MOV.U32 R5, RZ, RZ, R26 ;  /* 0x000000ffff057224 */ /* 0x000fc600078e001a */
[----:B------:R0:W-:Y:S04]  /*25d90*/  STL [R1+0x11f4], R24 ;  /* 0x0011f41801007387 */ /* 0x0001e80000100800 */
[----:B------:R1:W-:Y:S01]  /*25da0*/  STL [R1+0x11f0], R25 ;  /* 0x0011f01901007387 */ /* 0x0003e20000100800 */
[----:B------:R-:W-:-:S03]  /*25db0*/  IMAD.MOV.U32 R4, RZ, RZ, R27 ;  /* 0x000000ffff047224 */ /* 0x000fc600078e001b */
[----:B0-----:R-:W4:Y:S04]  /*25dc0*/  LDL.LU R24, [R1+0x100] ;  /* 0x0001000001187983 */ /* 0x001f280000300800 */
[----:B-1----:R-:W4:Y:S04]  /*25dd0*/  LDL.LU R25, [R1+0x104] ;  /* 0x0001040001197983 */ /* 0x002f280000300800 */
[----:B------:R-:W4:Y:S04]  /*25de0*/  LDL.LU R26, [R1+0x108] ;  /* 0x00010800011a7983 */ /* 0x000f280000300800 */
[----:B------:R-:W4:Y:S01]  /*25df0*/  LDL.LU R27, [R1+0x10c] ;  /* 0x00010c00011b7983 */ /* 0x000f220000300800 */
        /* <DEDUP_REMOVED lines=9> */
[C---:B----4-:R-:W-:Y:S03]  /*25e90*/  HMMA.16816.F32 R24, R20.reuse, R18, R24 ;  /* 0x000000121418723c */ /* 0x050fe60000001818 */
[----:B------:R-:W-:Y:S04]  /*25ea0*/  STL.64 [R1+0x15f8], R6 ;  /* 0x0015f80601007387 */ /* 0x000fe80000100a00 */
[----:B------:R0:W-:Y:S04]  /*25eb0*/  STL.64 [R1+0x15f0], R4 ;  /* 0x0015f00401007387 */ /* 0x0001e80000100a00 */
[----:B0-----:R-:W3:Y:S04]  /*25ec0*/  LDL.LU R4, [R1+0x260] ;  /* 0x0002600001047983 */ /* 0x001ee80000300800 */
[----:B------:R-:W3:Y:S04]  /*25ed0*/  LDL.LU R5, [R1+0x264] ;  /* 0x0002640001057983 */ /* 0x000ee80000300800 */
[----:B------:R-:W3:Y:S04]  /*25ee0*/  LDL.LU R6, [R1+0x268] ;  /* 0x0002680001067983 */ /* 0x000ee80000300800 */
[----:B------:R-:W3:Y:S04]  /*25ef0*/  LDL.LU R7, [R1+0x26c] ;  /* 0x00026c0001077983 */ /* 0x000ee80000300800 */
[----:B------:R-:W-:Y:S04]  /*25f00*/  STL.64 [R1+0x5c0], R24 ;  /* 0x0005c01801007387 */ /* 0x000fe80000100a00 */
[----:B------:R-:W-:Y:S01]  /*25f10*/  STL.64 [R1+0x5c8], R26 ;  /* 0x0005c81a01007387 */ /* 0x000fe20000100a00 */
[----:B------:R-:W0:Y:S01]  /*25f20*/  S2R R13, SR_TID.X ;  /* 0x00000000000d7919 */ /* 0x000e220000002100 */
[----:B------:R-:W1:Y:S01]  /*25f30*/  S2R R16, SR_TID.X ;  /* 0x0000000000107919 */ /* 0x000e620000002100 */
[----:B--2---:R-:W-:-:S15]  /*25f40*/  HMMA.16816.F32 R8, R20, R14, R8 ;  /* 0x0000000e1408723c */ /* 0x004fde0000001808 */
[----:B------:R-:W-:-:S04]  /*25f50*/  NOP ;  /* 0x0000000000007918 */ /* 0x000fc80000000000 */
[----:B------:R-:W-:Y:S04]  /*25f60*/  STL.64 [R1+0x550], R8 ;  /* 0x0005500801007387 */ /* 0x000fe80000100a00 */
[----:B------:R2:W-:Y:S04]  /*25f70*/  STL.64 [R1+0x558], R10 ;  /* 0x0005580a01007387 */ /* 0x0005e80000100a00 */
[----:B--2---:R-:W3:Y:S01]  /*25f80*/  LDL.LU.64 R10, [R1+0x1600] ;  /* 0x00160000010a7983 */ /* 0x004ee20000300a00 */
[C---:B0-----:R-:W-:Y:S01]  /*25f90*/  LOP3.LUT R12, R13.reuse, 0x7, RZ, 0xc0, !PT ;  /* 0x000000070d0c7812 */ /* 0x041fe200078ec0ff */
[----:B------:R-:W-:-:S05]  /*25fa0*/  IMAD.SHL.U32 R13, R13, 0x2, RZ ;  /* 0x000000020d0d7824 */ /* 0x000fca00078e00ff */
[----:B------:R-:W-:Y:S01]  /*25fb0*/  LOP3.LUT R13, R13, 0x10, RZ, 0xc0, !PT ;  /* 0x000000100d0d7812 */ /* 0x000fe200078ec0ff */
[----:B------:R-:W-:-:S03]  /*25fc0*/  IMAD R17, R12, 0x210, RZ ;  /* 0x000002100c117824 */ /* 0x000fc600078e02ff */
[----:B-1----:R-:W-:Y:S01]  /*25fd0*/  LOP3.LUT R13, R13, 0x20, R16, 0xf8, !PT ;  /* 0x000000200d0d7812 */ /* 0x002fe200078ef810 */
[----:B------:R-:W-:-:S03]  /*25fe0*/  IMAD.SHL.U32 R12, R16, 0x100, RZ ;  /* 0x00000100100c7824 */ /* 0x000fc600078e00ff */
[----:B------:R-:W-:-:S04]  /*25ff0*/  LOP3.LUT R13, R17, R13, RZ, 0x3c, !PT ;  /* 0x0000000d110d7212 */ /* 0x000fc800078e3cff */
[----:B------:R-:W-:Y:S01]  /*26000*/  LOP3.LUT R13, R13, 0x1000, R12, 0xf8, !PT ;  /* 0x000010000d0d7812 */ /* 0x000fe200078ef80c */
[----:B------:R-:W-:Y:S02]  /*26010*/  IMAD.MOV.U32 R25, RZ, RZ, R18 ;  /* 0x000000ffff197224 */ /* 0x000fe400078e0012 */
[----:B------:R-:W-:Y:S02]  /*26020*/  IMAD.MOV.U32 R24, RZ, RZ, R19 ;  /* 0x000000ffff187224 */ /* 0x000fe400078e0013 */
[----:B------:R-:W-:Y:S02]  /*26030*/  IMAD.MOV.U32 R26, RZ, RZ, R14 ;  /* 0x000000ffff1a7224 */ /* 0x000fe400078e000e */
[----:B------:R-:W-:Y:S01]  /*26040*/  IMAD.MOV.U32 R27, RZ, RZ, R15 ;  /* 0x000000ffff1b7224 */ /* 0x000fe200078e000f */
[----:B------:R-:W-:Y:S04]  /*26050*/  LDSM.16.MT88.4 R16, [R13+UR5+0x6180] ;  /* 0x006180050d10783b */ /* 0x000fe80008004200 */
[----:B------:R-:W0:Y:S04]  /*26060*/  LDSM.16.MT88.4 R12, [R28+UR5+0x6000] ;  /* 0x006000051c0c783b */ /* 0x000e280008004200 */
[----:B0-----:R0:W-:Y:S02]  /*26070*/  STL.64 [R1+0x1558], R14 ;  /* 0x0015580e01007387 */ /* 0x0011e40000100a00 */
[----:B0-----:R-:W-:-:S02]  /*26080*/  IMAD.MOV.U32 R14, RZ, RZ, R3 ;  /* 0x000000ffff0e7224 */ /* 0x001fc400078e0003 */
[----:B------:R-:W-:Y:S01]  /*26090*/  IMAD.MOV.U32 R15, RZ, RZ, R0 ;  /* 0x000000ffff0f7224 */ /* 0x000fe200078e0000 */
[----:B------:R-:W-:Y:S01]  /*260a0*/  STL.64 [R1+0x1550], R12 ;  /* 0x0015500c01007387 */ /* 0x000fe20000100a00 */
[----:B---3--:R-:W-:Y:S01]  /*260b0*/  HMMA.16816.F32 R4, R20, R10, R4 ;  /* 0x0000000a1404723c */ /* 0x008fe20000001804 */
[----:B------:R-:W-:Y:S02]  /*260c0*/  IMAD.MOV.U32 R3, RZ, RZ, R10 ;  /* 0x000000ffff037224 */ /* 0x000fe400078e000a */
[----:B------:R-:W-:Y:S02]  /*260d0*/  IMAD.MOV.U32 R0, RZ, RZ, R11 ;  /* 0x000000ffff007224 */ /* 0x000fe400078e000b */
[----:B------:R-:W0:-:S14]  /*260e0*/  LDSM.16.MT88.4 R8, [R28+UR5+0x6080] ;  /* 0x006080051c08783b */ /* 0x000e1c0008004200 */
[----:B------:R-:W-:Y:S04]  /*260f0*/  STL.64 [R1+0x230], R4 ;  /* 0x0002300401007387 */ /* 0x000fe80000100a00 */
[----:B------:R1:W-:Y:S04]  /*26100*/  STL.64 [R1+0x238], R6 ;  /* 0x0002380601007387 */ /* 0x0003e80000100a00 */
[----:B-1----:R-:W2:Y:S04]  /*26110*/  LDL.LU.64 R6, [R1+0x15f8] ;  /* 0x0015f80001067983 */ /* 0x002ea80000300a00 */
[----:B------:R-:W3:Y:S04]  /*26120*/  LDL.LU.64 R4, [R1+0x15f0] ;  /* 0x0015f00001047983 */ /* 0x000ee80000300a00 */
[----:B0-----:R-:W-:Y:S04]  /*26130*/  STL.64 [R1+0x14e8], R10 ;  /* 0x0014e80a01007387 */ /* 0x001fe80000100a00 */
[----:B------:R0:W-:Y:S04]  /*26140*/  STL.64 [R1+0x14e0], R8 ;  /* 0x0014e00801007387 */ /* 0x0001e80000100a00 */
[----:B0-----:R-:W4:Y:S04]  /*26150*/  LDL.LU R8, [R1+0x420] ;  /* 0x0004200001087983 */ /* 0x001f280000300800 */
[----:B------:R-:W4:Y:S04]  /*26160*/  LDL.LU R9, [R1+0x424] ;  /* 0x0004240001097983 */ /* 0x000f280000300800 */
[----:B------:R-:W2:Y:S04]  /*26170*/  LDL.LU R10, [R1+0x428] ;  /* 0x00042800010a7983 */ /* 0x000ea80000300800 */
[----:B------:R-:W2:Y:S04]  /*26180*/  LDL.LU R11, [R1+0x42c] ;  /* 0x00042c00010b7983 */ /* 0x000ea80000300800 */
[----:B--2---:R0:W-:Y:S04]  /*26190*/  STL.64 [R1+0x1570], R10 ;  /* 0x0015700a01007387 */ /* 0x0041e80000100a00 */
[----:B----4-:R-:W-:Y:S01]  /*261a0*/  STL.64 [R1+0x1568], R8 ;  /* 0x0015680801007387 */ /* 0x010fe20000100a00 */
[----:B0-----:R-:W-:-:S02]  /*261b0*/  IMAD.MOV.U32 R10, RZ, RZ, R26 ;  /* 0x000000ffff0a7224 */ /* 0x001fc400078e001a */
[----:B------:R-:W-:Y:S01]  /*261c0*/  IMAD.MOV.U32 R11, RZ, RZ, R27 ;  /* 0x000000ffff0b7224 */ /* 0x000fe200078e001b */
[----:B------:R-:W2:Y:S04]  /*261d0*/  LDL.LU R26, [R1+0x15e8] ;  /* 0x0015e800011a7983 */ /* 0x000ea80000300800 */
[----:B------:R-:W2:Y:S04]  /*261e0*/  LDL.LU R27, [R1+0x15e4] ;  /* 0x0015e400011b7983 */ /* 0x000ea80000300800 */
[----:B------:R0:W-:Y:S02]  /*261f0*/  STL.64 [R1+0x1580], R10 ;  /* 0x0015800a01007387 */ /* 0x0001e40000100a00 */
[----:B0-----:R-:W-:-:S02]  /*26200*/  IMAD.MOV.U32 R10, RZ, RZ, R25 ;  /* 0x000000ffff0a7224 */ /* 0x001fc400078e0019 */
[----:B------:R-:W-:-:S05]  /*26210*/  IMAD.MOV.U32 R11, RZ, RZ, R24 ;  /* 0x000000ffff0b7224 */ /* 0x000fca00078e0018 */
[----:B------:R0:W-:Y:S04]  /*26220*/  STL.64 [R1+0x1598], R10 ;  /* 0x0015980a01007387 */ /* 0x0001e80000100a00 */
[----:B------:R-:W4:Y:S04]  /*26230*/  LDL.LU R8, [R1+0x390] ;  /* 0x0003900001087983 */ /* 0x000f280000300800 */
[----:B------:R-:W4:Y:S04]  /*26240*/  LDL.LU R9, [R1+0x394] ;  /* 0x0003940001097983 */ /* 0x000f280000300800 */
[----:B0-----:R-:W4:Y:S04]  /*26250*/  LDL.LU R10, [R1+0x398] ;  /* 0x00039800010a7983 */ /* 0x001f280000300800 */
[----:B------:R-:W4:Y:S02]  /*26260*/  LDL.LU R11, [R1+0x39c] ;  /* 0x00039c00010b7983 */ /* 0x000f240000300800 */
[----:B----4-:R-:W-:Y:S01]  /*26270*/  HMMA.16816.F32 R12, R20, R14, R8 ;  /* 0x0000000e140c723c */ /* 0x010fe20000001808 */
[----:B------:R-:W-:-:S02]  /*26280*/  IMAD.MOV.U32 R10, RZ, RZ, R7 ;  /* 0x000000ffff0a7224 */ /* 0x000fc400078e0007 */
[----:B------:R-:W-:-:S15]  /*26290*/  IMAD.MOV.U32 R11, RZ, RZ, R6 ;  /* 0x000000ffff0b7224 */ /* 0x000fde00078e0006 */
[----:B------:R-:W-:Y:S01]  /*262a0*/  NOP ;  /* 0x0000000000007918 */ /* 0x000fe20000000000 */
[----:B------:R0:W-:Y:S04]  /*262b0*/  STL.64 [R1+0x340], R12 ;  /* 0x0003400c01007387 */ /* 0x0001e80000100a00 */
[----:B------:R-:W-:Y:S04]  /*262c0*/  STL.64 [R1+0x348], R14 ;  /* 0x0003480e01007387 */ /* 0x000fe80000100a00 */
[----:B------:R3:W-:Y:S04]  /*262d0*/  STL.64 [R1+0x15b0], R10 ;  /* 0x0015b00a01007387 */ /* 0x0007e80000100a00 */
[----:B0-----:R-:W2:Y:S04]  /*262e0*/  LDL.LU R12, [R1+0x380] ;  /* 0x00038000010c7983 */ /* 0x001ea80000300800 */
[----:B------:R-:W2:Y:S01]  /*262f0*/  LDL.LU R13, [R1+0x384] ;  /* 0x00038400010d7983 */ /* 0x000ea20000300800 */
[----:B---3--:R-:W-:-:S02]  /*26300*/  IMAD.MOV.U32 R10, RZ, RZ, R5 ;  /* 0x000000ffff0a7224 */ /* 0x008fc400078e0005 */
[----:B------:R-:W-:Y:S01]  /*26310*/  IMAD.MOV.U32 R11, RZ, RZ, R4 ;  /* 0x000000ffff0b7224 */ /* 0x000fe200078e0004 */
[----:B------:R-:W2:Y:S04]  /*26320*/  LDL.LU R14, [R1+0x388] ;  /* 0x00038800010e7983 */ /* 0x000ea80000300800 */
[----:B------:R-:W0:Y:S04]  /*26330*/  LDSM.16.MT88.4 R4, [R28+UR5+0x6100] ;  /* 0x006100051c04783b */ /* 0x000e280008004200 */
[----:B------:R-:W2:Y:S04]  /*26340*/  LDL.LU R15, [R1+0x38c] ;  /* 0x00038c00010f7983 */ /* 0x000ea80000300800 */
[----:B------:R-:W-:Y:S04]  /*26350*/  STL.64 [R1+0x15c8], R10 ;  /* 0x0015c80a01007387 */ /* 0x000fe80000100a00 */
[----:B0-----:R0:W-:Y:S04]  /*26360*/  STL.64 [R1+0x1468], R6 ;  /* 0x0014680601007387 */ /* 0x0011e80000100a00 */
[----:B------:R1:W-:Y:S04]  /*26370*/  STL.64 [R1+0x1460], R4 ;  /* 0x0014600401007387 */ /* 0x0003e80000100a00 */
[----:B0-----:R-:W3:Y:S04]  /*26380*/  LDL.LU.64 R6, [R1+0x8] ;  /* 0x0000080001067983 */ /* 0x001ee80000300a00 */
[----:B---3--:R0:W-:Y:S04]  /*26390*/  STL.64 [R1+0x1578], R6 ;  /* 0x0015780601007387 */ /* 0x0081e80000100a00 */
[----:B-1----:R-:W3:Y:S04]  /*263a0*/  LDL.LU R4, [R1+0x430] ;  /* 0x0004300001047983 */ /* 0x002ee80000300800 */
[----:B------:R-:W3:Y:S04]  /*263b0*/  LDL.LU R5, [R1+0x434] ;  /* 0x0004340001057983 */ /* 0x000ee80000300800 */
[----:B0-----:R-:W4:Y:S04]  /*263c0*/  LDL.LU R6, [R1+0x438] ;  /* 0x0004380001067983 */ /* 0x001f280000300800 */
[----:B------:R-:W4:Y:S01]  /*263d0*/  LDL.LU R7, [R1+0x43c] ;  /* 0x00043c0001077983 */ /* 0x000f220000300800 */
[----:B------:R-:W-:-:S03]  /*263e0*/  IMAD.MOV.U32 R10, RZ, RZ, R2 ;  /* 0x000000ffff0a7224 */ /* 0x000fc600078e0002 */
[----:B------:R-:W2:Y:S04]  /*263f0*/  LDL.LU R2, [R1+0x15e0] ;  /* 0x0015e00001027983 */ /* 0x000ea80000300800 */
        /* <DEDUP_REMOVED lines=17> */
[----:B------:R-:W4:Y:S01]  /*26510*/  LDL.LU R7, [R1+0x46c] ;  /* 0x00046c0001077983 */ /* 0x000f220000300800 */
[----:B--2---:R-:W-:Y:S03]  /*26520*/  HMMA.16816.F32 R12, R20, R26, R12 ;  /* 0x0000001a140c723c */ /* 0x004fe6000000180c */
[----:B------:R-:W0:Y:S04]  /*26530*/  LDSM.16.MT88.4 R20, [R28+UR5+0x6180] ;  /* 0x006180051c14783b */ /* 0x000e280008004200 */
[----:B----4-:R-:W-:Y:S04]  /*26540*/  STL.64 [R1+0x15d8], R6 ;  /* 0x0015d80601007387 */ /* 0x010fe80000100a00 */
[----:B---3--:R1:W-:Y:S04]  /*26550*/  STL.64 [R1+0x15d0], R4 ;  /* 0x0015d00401007387 */ /* 0x0083e80000100a00 */
[----:B-1----:R-:W2:Y:S04]  /*26560*/  LDL.LU R4, [R1+0x470] ;  /* 0x0004700001047983 */ /* 0x002ea80000300800 */
[----:B------:R-:W2:Y:S04]  /*26570*/  LDL.LU R5, [R1+0x474] ;  /* 0x0004740001057983 */ /* 0x000ea80000300800 */
[----:B------:R-:W2:Y:S04]  /*26580*/  LDL.LU R6, [R1+0x478] ;  /* 0x0004780001067983 */ /* 0x000ea80000300800 */
[----:B------:R-:W2:Y:S01]  /*26590*/  LDL.LU R7, [R1+0x47c] ;  /* 0x00047c0001077983 */ /* 0x000ea20000300800 */
[----:B------:R-:W-:-:S03]  /*265a0*/  IMAD.MOV.U32 R11, RZ, RZ, R29 ;  /* 0x000000ffff0b7224 */ /* 0x000fc600078e001d */
[----:B------:R1:W-:Y:S04]  /*265b0*/  STL.64 [R1+0x1560], R26 ;  /* 0x0015601a01007387 */ /* 0x0003e80000100a00 */
[----:B------:R3:W-:Y:S04]  /*265c0*/  STL.64 [R1+0x260], R12 ;  /* 0x0002600c01007387 */ /* 0x0007e80000100a00 */
[----:B------:R4:W-:Y:S04]  /*265d0*/  STL.64 [R1+0x268], R14 ;  /* 0x0002680e01007387 */ /* 0x0009e80000100a00 */
[----:B0-----:R-:W-:Y:S04]  /*265e0*/  STL.64 [R1+0x13e8], R22 ;  /* 0x0013e81601007387 */ /* 0x001fe80000100a00 */
[----:B------:R-:W-:Y:S04]  /*265f0*/  STL.64 [R1+0x13e0], R20 ;  /* 0x0013e01401007387 */ /* 0x000fe80000100a00 */
[----:B------:R-:W2:Y:S04]  /*26600*/  LDL.LU R24, [R1+0x410] ;  /* 0x0004100001187983 */ /* 0x000ea80000300800 */
[----:B------:R-:W2:Y:S04]  /*26610*/  LDL.LU R25, [R1+0x414] ;  /* 0x0004140001197983 */ /* 0x000ea80000300800 */
[----:B-1----:R-:W2:Y:S04]  /*26620*/  LDL.LU R26, [R1+0x418] ;  /* 0x00041800011a7983 */ /* 0x002ea80000300800 */
[----:B------:R-:W2:Y:S04]  /*26630*/  LDL.LU R27, [R1+0x41c] ;  /* 0x00041c00011b7983 */ /* 0x000ea80000300800 */
[----:B---3--:R-:W3:Y:S04]  /*26640*/  LDL.LU R12, [R1+0x370] ;  /* 0x00037000010c7983 */ /* 0x008ee80000300800 */
[----:B------:R-:W3:Y:S04]  /*26650*/  LDL.LU R13, [R1+0x374] ;  /* 0x00037400010d7983 */ /* 0x000ee80000300800 */
[----:B----4-:R-:W3:Y:S04]  /*26660*/  LDL.LU R14, [R1+0x378] ;  /* 0x00037800010e7983 */ /* 0x010ee80000300800 */
        /* <DEDUP_REMOVED lines=26> */
[----:B------:R-:W2:-:S15]  /*26810*/  LDL.LU.64 R6, [R1+0x1578] ;  /* 0x0015780001067983 */ /* 0x000e9e0000300a00 */
[----:B------:R-:W-:Y:S02]  /*26820*/  NOP ;  /* 0x0000000000007918 */ /* 0x000fe40000000000 */
[----:B------:R-:W-:Y:S04]  /*26830*/  STL.64 [R1+0x380], R8 ;  /* 0x0003800801007387 */ /* 0x000fe80000100a00 */
[----:B------:R0:W-:Y:S04]  /*26840*/  STL.64 [R1+0x388], R10 ;  /* 0x0003880a01007387 */ /* 0x0001e80000100a00 */
[----:B0-----:R-:W4:Y:S04]  /*26850*/  LDL.LU.64 R10, [R1+0x1570] ;  /* 0x00157000010a7983 */ /* 0x001f280000300a00 */
[----:B------:R-:W4:Y:S01]  /*26860*/  LDL.LU.64 R8, [R1+0x1568] ;  /* 0x0015680001087983 */ /* 0x000f220000300a00 */
[----:B------:R-:W-:-:S02]  /*26870*/  IMAD.MOV.U32 R22, RZ, RZ, R3 ;  /* 0x000000ffff167224 */ /* 0x000fc400078e0003 */
[----:B------:R-:W-:-:S07]  /*26880*/  IMAD.MOV.U32 R23, RZ, RZ, R0 ;  /* 0x000000ffff177224 */ /* 0x000fce00078e0000 */
[----:B----4-:R-:W-:-:S15]  /*26890*/  HMMA.16816.F32 R8, R16, R22, R8 ;  /* 0x000000161008723c */ /* 0x010fde0000001808 */
[----:B------:R-:W-:-:S04]  /*268a0*/  NOP ;  /* 0x0000000000007918 */ /* 0x000fc80000000000 */
[----:B------:R0:W-:Y:S04]  /*268b0*/  STL.64 [R1+0x250], R8 ;  /* 0x0002500801007387 */ /* 0x0001e80000100a00 */
[----:B------:R1:W-:Y:S04]  /*268c0*/  STL.64 [R1+0x258], R10 ;  /* 0x0002580a01007387 */ /* 0x0003e80000100a00 */
[----:B0-----:R-:W4:Y:S04]  /*268d0*/  LDL.LU R8, [R1+0x3e0] ;  /* 0x0003e00001087983 */ /* 0x001f280000300800 */
[----:B------:R-:W4:Y:S04]  /*268e0*/  LDL.LU R9, [R1+0x3e4] ;  /* 0x0003e40001097983 */ /* 0x000f280000300800 */
[----:B-1----:R-:W2:Y:S04]  /*268f0*/  LDL.LU R10, [R1+0x3e8] ;  /* 0x0003e800010a7983 */ /* 0x002ea80000300800 */
[----:B------:R-:W2:Y:S04]  /*26900*/  LDL.LU R11, [R1+0x3ec] ;  /* 0x0003ec00010b7983 */ /* 0x000ea80000300800 */
[----:B--2---:R0:W-:Y:S04]  /*26910*/  STL.64 [R1+0x1538], R10 ;  /* 0x0015380a01007387 */ /* 0x0041e80000100a00 */
[----:B----4-:R1:W-:Y:S04]  /*26920*/  STL.64 [R1+0x1530], R8 ;  /* 0x0015300801007387 */ /* 0x0103e80000100a00 */
[----:B0-----:R-:W2:Y:S04]  /*26930*/  LDL.64 R10, [R1+0x58] ;  /* 0x00005800010a7983 */ /* 0x001ea80000100a00 */
[----:B--2---:R0:W-:Y:S04]  /*26940*/  STL.64 [R1+0x1548], R10 ;  /* 0x0015480a01007387 */ /* 0x0041e80000100a00 */
[----:B-1----:R-:W2:Y:S04]  /*26950*/  LDL.LU R8, [R1+0x400] ;  /* 0x0004000001087983 */ /* 0x002ea80000300800 */
[----:B------:R-:W2:Y:S04]  /*26960*/  LDL.LU R9, [R1+0x404] ;  /* 0x0004040001097983 */ /* 0x000ea80000300800 */
[----:B0-----:R-:W2:Y:S04]  /*26970*/  LDL.LU R10, [R1+0x408] ;  /* 0x00040800010a7983 */ /* 0x001ea80000300800 */
[----:B------:R-:W2:Y:S04]  /*26980*/  LDL.LU R11, [R1+0x40c] ;  /* 0x00040c00010b7983 */ /* 0x000ea80000300800 */
[----:B------:R0:W-:Y:S04]  /*26990*/  STL.64 [R1+0x14f8], R22 ;  /* 0x0014f81601007387 */ /* 0x0001e80000100a00 */
[----:B0-----:R-:W4:Y:S04]  /*269a0*/  LDL.64 R22, [R1+0x28] ;  /* 0x0000280001167983 */ /* 0x001f280000100a00 */
[----:B----4-:R0:W-:Y:S04]  /*269b0*/  STL.64 [R1+0x1510], R22 ;  /* 0x0015101601007387 */ /* 0x0101e80000100a00 */
[----:B0-----:R-:W4:Y:S01]  /*269c0*/  LDL.64 R22, [R1+0x38] ;  /* 0x0000380001167983 */ /* 0x001f220000100a00 */
[C---:B------:R-:W-:Y:S03]  /*269d0*/  HMMA.16816.F32 R24, R16.reuse, R6, R24 ;  /* 0x000000061018723c */ /* 0x040fe60000001818 */
[----:B----4-:R0:W-:Y:S04]  /*269e0*/  STL.64 [R1+0x1528], R22 ;  /* 0x0015281601007387 */ /* 0x0101e80000100a00 */
[----:B0-----:R-:W4:Y:S04]  /*269f0*/  LDL.64 R22, [R1+0x48] ;  /* 0x0000480001167983 */ /* 0x001f280000100a00 */
[----:B----4-:R0:W-:Y:S04]  /*26a00*/  STL.64 [R1+0x1540], R22 ;  /* 0x0015401601007387 */ /* 0x0101e80000100a00 */
[----:B------:R-:W4:Y:S04]  /*26a10*/  LDL.LU R20, [R1+0x3f0] ;  /* 0x0003f00001147983 */ /* 0x000f280000300800 */
[----:B------:R-:W4:Y:S04]  /*26a20*/  LDL.LU R21, [R1+0x3f4] ;  /* 0x0003f40001157983 */ /* 0x000f280000300800 */
[----:B0-----:R-:W4:Y:S04]  /*26a30*/  LDL.LU R22, [R1+0x3f8] ;  /* 0x0003f80001167983 */ /* 0x001f280000300800 */
[----:B------:R-:W4:Y:S04]  /*26a40*/  LDL.LU R23, [R1+0x3fc] ;  /* 0x0003fc0001177983 */ /* 0x000f280000300800 */
[----:B------:R-:W-:Y:S04]  /*26a50*/  STL.64 [R1+0x240], R24 ;  /* 0x0002401801007387 */ /* 0x000fe80000100a00 */
[----:B------:R0:W-:Y:S04]  /*26a60*/  STL.64 [R1+0x248], R26 ;  /* 0x0002481a01007387 */ /* 0x0001e80000100a00 */
[----:B0-----:R-:W3:Y:S02]  /*26a70*/  LDL.LU.64 R26, [R1+0x1560] ;  /* 0x00156000011a7983 */ /* 0x001ee40000300a00 */
[----:B---3--:R-:W-:Y:S02]  /*26a80*/  HMMA.16816.F32 R16, R16, R26, R12 ;  /* 0x0000001a1010723c */ /* 0x008fe4000000180c */
[----:B------:R-:W2:Y:S04]  /*26a90*/  LDL.LU.64 R14, [R1+0x1558] ;  /* 0x00155800010e7983 */ /* 0x000ea80000300a00 */
[----:B------:R-:W2:-:S13]  /*26aa0*/  LDL.LU.64 R12, [R1+0x1550] ;  /* 0x00155000010c7983 */ /* 0x000e9a0000300a00 */
[----:B------:R-:W-:Y:S04]  /*26ab0*/  STL.64 [R1+0x120], R16 ;  /* 0x0001201001007387 */ /* 0x000fe80000100a00 */
[----:B------:R-:W-:Y:S04]  /*26ac0*/  STL.64 [R1+0x128], R18 ;  /* 0x0001281201007387 */ /* 0x000fe80000100a00 */
[----:B------:R0:W-:Y:S04]  /*26ad0*/  STL.64 [R1+0x14f0], R26 ;  /* 0x0014f01a01007387 */ /* 0x0001e80000100a00 */
[----:B------:R-:W3:Y:S04]  /*26ae0*/  LDL.LU R24, [R1+0x3b0] ;  /* 0x0003b00001187983 */ /* 0x000ee80000300800 */
[----:B------:R-:W3:Y:S04]  /*26af0*/  LDL.LU R25, [R1+0x3b4] ;  /* 0x0003b40001197983 */ /* 0x000ee80000300800 */
[----:B0-----:R-:W2:Y:S04]  /*26b00*/  LDL.LU R26, [R1+0x3b8] ;  /* 0x0003b800011a7983 */ /* 0x001ea80000300800 */
[----:B------:R-:W2:Y:S04]  /*26b10*/  LDL.LU R27, [R1+0x3bc] ;  /* 0x0003bc00011b7983 */ /* 0x000ea80000300800 */
[----:B--2---:R-:W-:Y:S04]  /*26b20*/  STL.64 [R1+0x1508], R26 ;  /* 0x0015081a01007387 */ /* 0x004fe80000100a00 */
[----:B---3--:R0:W-:Y:S04]  /*26b30*/  STL.64 [R1+0x1500], R24 ;  /* 0x0015001801007387 */ /* 0x0081e80000100a00 */
[----:B0-----:R-:W2:Y:S04]  /*26b40*/  LDL.LU R24, [R1+0x3c0] ;  /* 0x0003c00001187983 */ /* 0x001ea80000300800 */
[----:B------:R-:W2:Y:S04]  /*26b50*/  LDL.LU R25, [R1+0x3c4] ;  /* 0x0003c40001197983 */ /* 0x000ea80000300800 */
[----:B------:R-:W3:Y:S04]  /*26b60*/  LDL.LU R26, [R1+0x3c8] ;  /* 0x0003c800011a7983 */ /* 0x000ee80000300800 */
[----:B------:R-:W3:Y:S01]  /*26b70*/  LDL.LU R27, [R1+0x3cc] ;  /* 0x0003cc00011b7983 */ /* 0x000ee20000300800 */
[----:B------:R-:W-:-:S03]  /*26b80*/  IMAD.MOV.U32 R16, RZ, RZ, R17 ;  /* 0x000000ffff107224 */ /* 0x000fc600078e0011 */
[----:B---3--:R-:W-:Y:S04]  /*26b90*/  STL.64 [R1+0x1520], R26 ;  /* 0x0015201a01007387 */ /* 0x008fe80000100a00 */
[----:B--2---:R0:W-:Y:S04]  /*26ba0*/  STL.64 [R1+0x1518], R24 ;  /* 0x0015181801007387 */ /* 0x0041e80000100a00 */
[----:B0-----:R-:W2:Y:S04]  /*26bb0*/  LDL.LU R24, [R1+0x3d0] ;  /* 0x0003d00001187983 */ /* 0x001ea80000300800 */
[----:B------:R-:W2:Y:S04]  /*26bc0*/  LDL.LU R25, [R1+0x3d4] ;  /* 0x0003d40001197983 */ /* 0x000ea80000300800 */
[----:B------:R-:W2:Y:S04]  /*26bd0*/  LDL.LU R26, [R1+0x3d8] ;  /* 0x0003d800011a7983 */ /* 0x000ea80000300800 */
[----:B------:R-:W2:Y:S04]  /*26be0*/  LDL.LU R27, [R1+0x3dc] ;  /* 0x0003dc00011b7983 */ /* 0x000ea80000300800 */
[----:B------:R-:W-:Y:S04]  /*26bf0*/  STL [R1+0x11f8], R16 ;  /* 0x0011f81001007387 */ /* 0x000fe80000100800 */
[----:B------:R-:W3:Y:S02]  /*26c00*/  LDL.LU.64 R18, [R1+0x68] ;  /* 0x0000680001127983 */ /* 0x000ee40000300a00 */
[----:B---3--:R-:W-:-:S15]  /*26c10*/  HMMA.16816.F32 R8, R12, R18, R8 ;  /* 0x000000120c08723c */ /* 0x008fde0000001808 */
[----:B------:R-:W-:-:S04]  /*26c20*/  NOP ;  /* 0x0000000000007918 */ /* 0x000fc80000000000 */
[----:B------:R-:W-:Y:S04]  /*26c30*/  STL.64 [R1+0x730], R8 ;  /* 0x0007300801007387 */ /* 0x000fe80000100a00 */
[----:B------:R0:W-:Y:S04]  /*26c40*/  STL.64 [R1+0x738], R10 ;  /* 0x0007380a01007387 */ /* 0x0001e80000100a00 */
[----:B0-----:R-:W4:Y:S02]  /*26c50*/  LDL.LU.64 R10, [R1+0x1548] ;  /* 0x00154800010a7983 */ /* 0x001f240000300a00 */
[----:B----4-:R-:W-:Y:S01]  /*26c60*/  HMMA.16816.F32 R20, R12, R10, R20 ;  /* 0x0000000a0c14723c */ /* 0x010fe20000001814 */
[----:B------:R-:W-:-:S02]  /*26c70*/  IMAD.MOV.U32 R5, RZ, RZ, R10 ;  /* 0x000000ffff057224 */ /* 0x000fc400078e000a */
        /* <DEDUP_REMOVED lines=9> */
[----:B------:R0:W-:Y:S04]  /*26d10*/  STL.64 [R1+0x620], R8 ;  /* 0x0006200801007387 */ /* 0x0001e80000100a00 */
[----:B------:R1:W-:Y:S01]  /*26d20*/  STL.64 [R1+0x628], R10 ;  /* 0x0006280a01007387 */ /* 0x0003e20000100a00 */
[----:B0-----:R-:W-:Y:S02]  /*26d30*/  IMAD.MOV.U32 R9, RZ, RZ, R22 ;  /* 0x000000ffff097224 */ /* 0x001fe400078e0016 */
[----:B------:R-:W-:Y:S02]  /*26d40*/  IMAD.MOV.U32 R8, RZ, RZ, R23 ;  /* 0x000000ffff087224 */ /* 0x000fe400078e0017 */
[----:B------:R-:W2:Y:S02]  /*26d50*/  LDL.LU.64 R22, [R1+0x1528] ;  /* 0x0015280001167983 */ /* 0x000ea40000300a00 */
[----:B--2---:R-:W-:Y:S01]  /*26d60*/  HMMA.16816.F32 R24, R12, R22, R24 ;  /* 0x000000160c18723c */ /* 0x004fe20000001818 */
[----:B-1----:R-:W-:-:S02]  /*26d70*/  IMAD.MOV.U32 R11, RZ, RZ, R22 ;  /* 0x000000ffff0b7224 */ /* 0x002fc400078e0016 */
        /* <DEDUP_REMOVED lines=22> */
[----:B------:R-:W3:Y:S04]  /*26ee0*/  LDL.LU R20, [R1+0x290] ;  /* 0x0002900001147983 */ /* 0x000ee80000300800 */
[----:B------:R-:W3:Y:S04]  /*26ef0*/  LDL.LU R21, [R1+0x294] ;  /* 0x0002940001157983 */ /* 0x000ee80000300800 */
[----:B0-----:R-:W4:Y:S04]  /*26f00*/  LDL.LU R22, [R1+0x298] ;  /* 0x0002980001167983 */ /* 0x001f280000300800 */
[----:B------:R-:W4:Y:S04]  /*26f10*/  LDL.LU R23, [R1+0x29c] ;  /* 0x00029c0001177983 */ /* 0x000f280000300800 */
[----:B----4-:R0:W-:Y:S04]  /*26f20*/  STL.64 [R1+0x1490], R22 ;  /* 0x0014901601007387 */ /* 0x0101e80000100a00 */
[----:B---3--:R-:W-:Y:S01]  /*26f30*/  STL.64 [R1+0x1488], R20 ;  /* 0x0014881401007387 */ /* 0x008fe20000100a00 */
[----:B0-----:R-:W-:-:S02]  /*26f40*/  IMAD.MOV.U32 R22, RZ, RZ, R11 ;  /* 0x000000ffff167224 */ /* 0x001fc400078e000b */
[----:B------:R-:W-:-:S05]  /*26f50*/  IMAD.MOV.U32 R23, RZ, RZ, R10 ;  /* 0x000000ffff177224 */ /* 0x000fca00078e000a */
[----:B------:R0:W-:Y:S02]  /*26f60*/  STL.64 [R1+0x14a8], R22 ;  /* 0x0014a81601007387 */ /* 0x0001e40000100a00 */
[----:B0-----:R-:W-:Y:S02]  /*26f70*/  IMAD.MOV.U32 R22, RZ, RZ, R9 ;  /* 0x000000ffff167224 */ /* 0x001fe400078e0009 */
[----:B------:R-:W-:Y:S02]  /*26f80*/  IMAD.MOV.U32 R23, RZ, RZ, R8 ;  /* 0x000000ffff177224 */ /* 0x000fe400078e0008 */
[----:B------:R-:W2:Y:S04]  /*26f90*/  LDL.LU R8, [R1+0x2e0] ;  /* 0x0002e00001087983 */ /* 0x000ea80000300800 */
[----:B------:R-:W2:Y:S04]  /*26fa0*/  LDL.LU R9, [R1+0x2e4] ;  /* 0x0002e40001097983 */ /* 0x000ea80000300800 */
[----:B------:R-:W2:Y:S04]  /*26fb0*/  LDL.LU R10, [R1+0x2e8] ;  /* 0x0002e800010a7983 */ /* 0x000ea80000300800 */
[----:B------:R-:W2:Y:S04]  /*26fc0*/  LDL.LU R11, [R1+0x2ec] ;  /* 0x0002ec00010b7983 */ /* 0x000ea80000300800 */
[----:B------:R0:W-:Y:S02]  /*26fd0*/  STL.64 [R1+0x14c0], R22 ;  /* 0x0014c01601007387 */ /* 0x0001e40000100a00 */
[----:B0-----:R-:W-:-:S02]  /*26fe0*/  IMAD.MOV.U32 R22, RZ, RZ, R5 ;  /* 0x000000ffff167224 */ /* 0x001fc400078e0005 */
[----:B------:R-:W-:-:S05]  /*26ff0*/  IMAD.MOV.U32 R23, RZ, RZ, R4 ;  /* 0x000000ffff177224 */ /* 0x000fca00078e0004 */
[----:B------:R0:W-:Y:S04]  /*27000*/  STL.64 [R1+0x14d8], R22 ;  /* 0x0014d81601007387 */ /* 0x0001e80000100a00 */
[----:B------:R-:W3:Y:S04]  /*27010*/  LDL.LU R20, [R1+0x3a0] ;  /* 0x0003a00001147983 */ /* 0x000ee80000300800 */
[----:B------:R-:W3:Y:S04]  /*27020*/  LDL.LU R21, [R1+0x3a4] ;  /* 0x0003a40001157983 */ /* 0x000ee80000300800 */
[----:B0-----:R-:W3:Y:S04]  /*27030*/  LDL.LU R22, [R1+0x3a8] ;  /* 0x0003a80001167983 */ /* 0x001ee80000300800 */
[----:B------:R-:W3:Y:S02]  /*27040*/  LDL.LU R23, [R1+0x3ac] ;  /* 0x0003ac0001177983 */ /* 0x000ee40000300800 */
[----:B---3--:R-:W-:-:S15]  /*27050*/  HMMA.16816.F32 R20, R12, R6, R20 ;  /* 0x000000060c14723c */ /* 0x008fde0000001814 */
[----:B------:R-:W-:-:S04]  /*27060*/  NOP ;  /* 0x0000000000007918 */ /* 0x000fc80000000000 */
[----:B------:R0:W-:Y:S04]  /*27070*/  STL.64 [R1+0x130], R20 ;  /* 0x0001301401007387 */ /* 0x0001e80000100a00 */
[----:B------:R1:W-:Y:S04]  /*27080*/  STL.64 [R1+0x138], R22 ;  /* 0x0001381601007387 */ /* 0x0003e80000100a00 */
[----:B0-----:R-:W3:Y:S04]  /*27090*/  LDL.LU R20, [R1+0x2d0] ;  /* 0x0002d00001147983 */ /* 0x001ee80000300800 */
[----:B------:R-:W3:Y:S04]  /*270a0*/  LDL.LU R21, [R1+0x2d4] ;  /* 0x0002d40001157983 */ /* 0x000ee80000300800 */
[----:B-1----:R-:W3:Y:S04]  /*270b0*/  LDL.LU R22, [R1+0x2d8] ;  /* 0x0002d80001167983 */ /* 0x002ee80000300800 */
[----:B------:R-:W3:Y:S04]  /*270c0*/  LDL.LU R23, [R1+0x2dc] ;  /* 0x0002dc0001177983 */ /* 0x000ee80000300800 */
[----:B------:R0:W-:Y:S04]  /*270d0*/  STL.64 [R1+0x1478], R6 ;  /* 0x0014780601007387 */ /* 0x0001e80000100a00 */
[----:B------:R-:W4:Y:S04]  /*270e0*/  LDL.LU R4, [R1+0x280] ;  /* 0x0002800001047983 */ /* 0x000f280000300800 */
[----:B------:R-:W4:Y:S04]  /*270f0*/  LDL.LU R5, [R1+0x284] ;  /* 0x0002840001057983 */ /* 0x000f280000300800 */
[----:B0-----:R-:W2:Y:S04]  /*27100*/  LDL.LU R6, [R1+0x288] ;  /* 0x0002880001067983 */ /* 0x001ea80000300800 */
[----:B------:R-:W2:Y:S04]  /*27110*/  LDL.LU R7, [R1+0x28c] ;  /* 0x00028c0001077983 */ /* 0x000ea80000300800 */
[----:B--2---:R-:W-:Y:S04]  /*27120*/  STL.64 [R1+0x14a0], R6 ;  /* 0x0014a00601007387 */ /* 0x004fe80000100a00 */
[----:B----4-:R0:W-:Y:S04]  /*27130*/  STL.64 [R1+0x1498], R4 ;  /* 0x0014980401007387 */ /* 0x0101e80000100a00 */
        /* <DEDUP_REMOVED lines=8> */
[----:B------:R-:W4:Y:S04]  /*271c0*/  LDL.LU R6, [R1+0x2b8] ;  /* 0x0002b80001067983 */ /* 0x000f280000300800 */
[----:B------:R-:W4:Y:S01]  /*271d0*/  LDL.LU R7, [R1+0x2bc] ;  /* 0x0002bc0001077983 */ /* 0x000f220000300800 */
[----:B------:R-:W-:Y:S03]  /*271e0*/  HMMA.16816.F32 R12, R12, R26, R8 ;  /* 0x0000001a0c0c723c */ /* 0x000fe60000001808 */
[----:B----4-:R-:W-:Y:S04]  /*271f0*/  STL.64 [R1+0x14d0], R6 ;  /* 0x0014d00601007387 */ /* 0x010fe80000100a00 */
        /* <DEDUP_REMOVED lines=8> */
[----:B------:R-:W-:Y:S04]  /*27280*/  STL.64 [R1+0x118], R14 ;  /* 0x0001180e01007387 */ /* 0x000fe80000100a00 */
[----:B------:R0:W-:Y:S04]  /*27290*/  STL.64 [R1+0x1470], R26 ;  /* 0x0014701a01007387 */ /* 0x0001e80000100a00 */
[----:B------:R-:W4:Y:S04]  /*272a0*/  LDL.LU R24, [R1+0x270] ;  /* 0x0002700001187983 */ /* 0x000f280000300800 */
[----:B------:R-:W4:Y:S04]  /*272b0*/  LDL.LU R25, [R1+0x274] ;  /* 0x0002740001197983 */ /* 0x000f280000300800 */
[----:B0-----:R-:W4:Y:S04]  /*272c0*/  LDL.LU R26, [R1+0x278] ;  /* 0x00027800011a7983 */ /* 0x001f280000300800 */
[----:B------:R-:W4:Y:S01]  /*272d0*/  LDL.LU R27, [R1+0x27c] ;  /* 0x00027c00011b7983 */ /* 0x000f220000300800 */
[----:B---3--:R-:W-:-:S15]  /*272e0*/  HMMA.16816.F32 R20, R8, R18, R20 ;  /* 0x000000120814723c */ /* 0x008fde0000001814 */
[----:B------:R-:W-:-:S04]  /*272f0*/  NOP ;  /* 0x0000000000007918 */ /* 0x000fc80000000000 */
        /* <DEDUP_REMOVED lines=20> */
[----:B0-----:R-:W3:Y:S04]  /*27440*/  LDL.LU.64 R22, [R1+0x1490] ;  /* 0x0014900001167983 */ /* 0x001ee80000300a00 */
[----:B------:R-:W3:Y:S01]  /*27450*/  LDL.LU.64 R20, [R1+0x1488] ;  /* 0x0014880001147983 */ /* 0x000ee20000300a00 */
[----:B------:R-:W-:-:S02]  /*27460*/  IMAD.MOV.U32 R14, RZ, RZ, R3 ;  /* 0x000000ffff0e7224 */ /* 0x000fc400078e0003 */
[----:B------:R-:W-:-:S07]  /*27470*/  IMAD.MOV.U32 R15, RZ, RZ, R0 ;  /* 0x000000ffff0f7224 */ /* 0x000fce00078e0000 */
[----:B---3--:R-:W-:Y:S01]  /*27480*/  HMMA.16816.F32 R12, R8, R14, R20 ;  /* 0x0000000e080c723c */ /* 0x008fe20000001814 */
[----:B------:R-:W2:-:S15]  /*27490*/  LDL.LU.64 R22, [R1+0x1480] ;  /* 0x0014800001167983 */ /* 0x000e9e0000300a00 */
[----:B------:R-:W-:-:S03]  /*274a0*/  NOP ;  /* 0x0000000000007918 */ /* 0x000fc60000000000 */
[----:B------:R-:W-:Y:S04]  /*274b0*/  STL.64 [R1+0x500], R12 ;  /* 0x0005000c01007387 */ /* 0x000fe80000100a00 */
[----:B------:R-:W-:Y:S04]  /*274c0*/  STL.64 [R1+0x508], R14 ;  /* 0x0005080e01007387 */ /* 0x000fe80000100a00 */
[----:B------:R0:W-:Y:S04]  /*274d0*/  STL [R1+0x11fc], R12 ;  /* 0x0011fc0c01007387 */ /* 0x0001e80000100800 */
[----:B0-----:R-:W3:Y:S04]  /*274e0*/  LDL.LU R12, [R1+0x1d0] ;  /* 0x0001d000010c7983 */ /* 0x001ee80000300800 */
[----:B------:R-:W3:Y:S04]  /*274f0*/  LDL.LU R13, [R1+0x1d4] ;  /* 0x0001d400010d7983 */ /* 0x000ee80000300800 */
[----:B------:R-:W3:Y:S04]  /*27500*/  LDL.LU R14, [R1+0x1d8] ;  /* 0x0001d800010e7983 */ /* 0x000ee80000300800 */
[----:B------:R-:W3:Y:S01]  /*27510*/  LDL.LU R15, [R1+0x1dc] ;  /* 0x0001dc00010f7983 */ /* 0x000ee20000300800 */
[----:B--2---:R-:W-:Y:S03]  /*27520*/  HMMA.16816.F32 R20, R8, R22, R4 ;  /* 0x000000160814723c */ /* 0x004fe60000001804 */
[----:B------:R-:W4:-:S15]  /*27530*/  LDL.LU.64 R6, [R1+0x1478] ;  /* 0x0014780001067983 */ /* 0x000f1e0000300a00 */
[----:B------:R-:W-:Y:S01]  /*27540*/  NOP ;  /* 0x0000000000007918 */ /* 0x000fe20000000000 */
[----:B------:R0:W-:Y:S04]  /*27550*/  STL.64 [R1+0x470], R20 ;  /* 0x0004701401007387 */ /* 0x0001e80000100a00 */
[----:B------:R1:W-:Y:S04]  /*27560*/  STL.64 [R1+0x478], R22 ;  /* 0x0004781601007387 */ /* 0x0003e80000100a00 */
[----:B0-----:R-:W2:Y:S04]  /*27570*/  LDL.LU R20, [R1+0x1a0] ;  /* 0x0001a00001147983 */ /* 0x001ea80000300800 */
[----:B------:R-:W2:Y:S04]  /*27580*/  LDL.LU R21, [R1+0x1a4] ;  /* 0x0001a40001157983 */ /* 0x000ea80000300800 */
[----:B-1----:R-:W2:Y:S04]  /*27590*/  LDL.LU R22, [R1+0x1a8] ;  /* 0x0001a80001167983 */ /* 0x002ea80000300800 */
[----:B------:R-:W2:Y:S01]  /*275a0*/  LDL.LU R23, [R1+0x1ac] ;  /* 0x0001ac0001177983 */ /* 0x000ea20000300800 */
[----:B----4-:R-:W-:-:S15]  /*275b0*/  HMMA.16816.F32 R24, R8, R6, R24 ;  /* 0x000000060818723c */ /* 0x010fde0000001818 */
[----:B------:R-:W-:-:S04]  /*275c0*/  NOP ;  /* 0x0000000000007918 */ /* 0x000fc80000000000 */
[----:B------:R-:W-:Y:S04]  /*275d0*/  STL.64 [R1+0x4a0], R24 ;  /* 0x0004a01801007387 */ /* 0x000fe80000100a00 */
[----:B------:R0:W-:Y:S04]  /*275e0*/  STL.64 [R1+0x4a8], R26 ;  /* 0x0004a81a01007387 */ /* 0x0001e80000100a00 */
[----:B0-----:R-:W3:Y:S01]  /*275f0*/  LDL.LU.64 R26, [R1+0x1470] ;  /* 0x00147000011a7983 */ /* 0x001ee20000300a00 */
[----:B------:R-:W-:Y:S02]  /*27600*/  IMAD.MOV.U32 R3, RZ, RZ, R6 ;  /* 0x000000ffff037224 */ /* 0x000fe400078e0006 */
[----:B------:R-:W-:-:S02]  /*27610*/  IMAD.MOV.U32 R0, RZ, RZ, R7 ;  /* 0x000000ffff007224 */ /* 0x000fc400078e0007 */
[----:B------:R-:W4:Y:S04]  /*27620*/  LDL.LU.64 R6, [R1+0x1468] ;  /* 0x0014680001067983 */ /* 0x000f280000300a00 */
[----:B------:R-:W4:Y:S01]  /*27630*/  LDL.LU.64 R4, [R1+0x1460] ;  /* 0x0014600001047983 */ /* 0x000f220000300a00 */
[----:B---3--:R-:W-:Y:S03]  /*27640*/  HMMA.16816.F32 R12, R8, R26, R12 ;  /* 0x0000001a080c723c */ /* 0x008fe6000000180c */
[----:B------:R-:W4:-:S15]  /*27650*/  LDL.LU R8, [R1+0x1b0] ;  /* 0x0001b00001087983 */ /* 0x000f1e0000300800 */
[----:B------:R-:W-:Y:S01]  /*27660*/  NOP ;  /* 0x0000000000007918 */ /* 0x000fe20000000000 */
[----:B------:R0:W-:Y:S04]  /*27670*/  STL.64 [R1+0x490], R12 ;  /* 0x0004900c01007387 */ /* 0x0001e80000100a00 */
[----:B------:R1:W-:Y:S04]  /*27680*/  STL.64 [R1+0x498], R14 ;  /* 0x0004980e01007387 */ /* 0x0003e80000100a00 */
[----:B------:R-:W4:Y:S04]  /*27690*/  LDL.LU R9, [R1+0x1b4] ;  /* 0x0001b40001097983 */ /* 0x000f280000300800 */
[----:B------:R-:W4:Y:S04]  /*276a0*/  LDL.LU R10, [R1+0x1b8] ;  /* 0x0001b800010a7983 */ /* 0x000f280000300800 */
[----:B------:R-:W4:Y:S04]  /*276b0*/  LDL.LU R11, [R1+0x1bc] ;  /* 0x0001bc00010b7983 */ /* 0x000f280000300800 */
[----:B------:R-:W-:Y:S04]  /*276c0*/  STL.64 [R1+0x1448], R26 ;  /* 0x0014481a01007387 */ /* 0x000fe80000100a00 */
[----:B0-----:R-:W3:Y:S04]  /*276d0*/  LDL.LU R12, [R1+0x160] ;  /* 0x00016000010c7983 */ /* 0x001ee80000300800 */
[----:B------:R-:W3:Y:S04]  /*276e0*/  LDL.LU R13, [R1+0x164] ;  /* 0x00016400010d7983 */ /* 0x000ee80000300800 */
[----:B-1----:R-:W2:Y:S04]  /*276f0*/  LDL.LU R14, [R1+0x168] ;  /* 0x00016800010e7983 */ /* 0x002ea80000300800 */
[----:B------:R-:W2:Y:S04]  /*27700*/  LDL.LU R15, [R1+0x16c] ;  /* 0x00016c00010f7983 */ /* 0x000ea80000300800 */
[----:B--2---:R0:W-:Y:S04]  /*27710*/  STL.64 [R1+0x1410], R14 ;  /* 0x0014100e01007387 */ /* 0x0041e80000100a00 */
[----:B---3--:R1:W-:Y:S04]  /*27720*/  STL.64 [R1+0x1408], R12 ;  /* 0x0014080c01007387 */ /* 0x0083e80000100a00 */
[----:B0-----:R-:W2:Y:S04]  /*27730*/  LDL.LU.64 R14, [R1+0x28] ;  /* 0x00002800010e7983 */ /* 0x001ea80000300a00 */
[----:B--2---:R0:W-:Y:S04]  /*27740*/  STL.64 [R1+0x1420], R14 ;  /* 0x0014200e01007387 */ /* 0x0041e80000100a00 */
[----:B-1----:R-:W2:Y:S04]  /*27750*/  LDL.LU R12, [R1+0x180] ;  /* 0x00018000010c7983 */ /* 0x002ea80000300800 */
[----:B------:R-:W2:Y:S04]  /*27760*/  LDL.LU R13, [R1+0x184] ;  /* 0x00018400010d7983 */ /* 0x000ea80000300800 */
[----:B0-----:R-:W3:Y:S04]  /*27770*/  LDL.LU R14, [R1+0x188] ;  /* 0x00018800010e7983 */ /* 0x001ee80000300800 */
[----:B------:R-:W3:Y:S04]  /*27780*/  LDL.LU R15, [R1+0x18c] ;  /* 0x00018c00010f7983 */ /* 0x000ee80000300800 */
[----:B------:R-:W2:Y:S04]  /*27790*/  LDL.LU R24, [R1+0x190] ;  /* 0x0001900001187983 */ /* 0x000ea80000300800 */
[----:B------:R-:W2:Y:S04]  /*277a0*/  LDL.LU R25, [R1+0x194] ;  /* 0x0001940001197983 */ /* 0x000ea80000300800 */
[----:B------:R-:W2:Y:S04]  /*277b0*/  LDL.LU R26, [R1+0x198] ;  /* 0x00019800011a7983 */ /* 0x000ea80000300800 */
[----:B------:R-:W2:Y:S01]  /*277c0*/  LDL.LU R27, [R1+0x19c] ;  /* 0x00019c00011b7983 */ /* 0x000ea20000300800 */
[----:B----4-:R-:W-:Y:S03]  /*277d0*/  HMMA.16816.F32 R8, R4, R18, R8 ;  /* 0x000000120408723c */ /* 0x010fe60000001808 */
[----:B--2---:R0:W-:Y:S04]  /*277e0*/  STL.64 [R1+0x1458], R26 ;  /* 0x0014581a01007387 */ /* 0x0041e80000100a00 */
[----:B------:R-:W-:Y:S04]  /*277f0*/  STL.64 [R1+0x1450], R24 ;  /* 0x0014501801007387 */ /* 0x000fe80000100a00 */
[----:B0-----:R-:W2:Y:S04]  /*27800*/  LDL.LU.64 R26, [R1+0x58] ;  /* 0x00005800011a7983 */ /* 0x001ea80000300a00 */
[----:B---3--:R0:W-:Y:S04]  /*27810*/  STL.64 [R1+0x1440], R14 ;  /* 0x0014400e01007387 */ /* 0x0081e80000100a00 */
[----:B------:R-:W-:Y:S04]  /*27820*/  STL.64 [R1+0x1438], R12 ;  /* 0x0014380c01007387 */ /* 0x000fe80000100a00 */
[----:B0-----:R-:W3:Y:S04]  /*27830*/  LDL.LU.64 R14, [R1+0x48] ;  /* 0x00004800010e7983 */ /* 0x001ee80000300a00 */
[----:B------:R0:W-:Y:S04]  /*27840*/  STL.64 [R1+0x750], R8 ;  /* 0x0007500801007387 */ /* 0x0001e80000100a00 */
[----:B------:R1:W-:Y:S01]  /*27850*/  STL.64 [R1+0x758], R10 ;  /* 0x0007580a01007387 */ /* 0x0003e20000100a00 */
[----:B0-----:R-:W-:-:S02]  /*27860*/  IMAD.MOV.U32 R9, RZ, RZ, R18 ;  /* 0x000000ffff097224 */ /* 0x001fc400078e0012 */
[----:B------:R-:W-:Y:S01]  /*27870*/  IMAD.MOV.U32 R8, RZ, RZ, R19 ;  /* 0x000000ffff087224 */ /* 0x000fe200078e0013 */
[----:B--2---:R-:W-:Y:S01]  /*27880*/  HMMA.16816.F32 R20, R4, R26, R20 ;  /* 0x0000001a0414723c */ /* 0x004fe20000001814 */
[----:B------:R-:W-:Y:S02]  /*27890*/  IMAD.MOV.U32 R16, RZ, RZ, R26 ;  /* 0x000000ffff107224 */ /* 0x000fe400078e001a */
[----:B-1----:R-:W-:Y:S02]  /*278a0*/  IMAD.MOV.U32 R10, RZ, RZ, R27 ;  /* 0x000000ffff0a7224 */ /* 0x002fe400078e001b */
[----:B------:R-:W3:Y:S04]  /*278b0*/  LDL.LU.64 R26, [R1+0x1458] ;  /* 0x00145800011a7983 */ /* 0x000ee80000300a00 */
[----:B------:R-:W3:Y:S10]  /*278c0*/  LDL.LU.64 R24, [R1+0x1450] ;  /* 0x0014500001187983 */ /* 0x000ef40000300a00 */
[----:B------:R-:W-:Y:S04]  /*278d0*/  STL.64 [R1+0x6d0], R20 ;  /* 0x0006d01401007387 */ /* 0x000fe80000100a00 */
[----:B------:R-:W-:Y:S04]  /*278e0*/  STL.64 [R1+0x6d8], R22 ;  /* 0x0006d81601007387 */ /* 0x000fe80000100a00 */
[----:B------:R0:W-:Y:S04]  /*278f0*/  STL [R1+0x1430], R10 ;  /* 0x0014300a01007387 */ /* 0x0001e80000100800 */
[----:B------:R-:W-:Y:S01]  /*27900*/  STL.64 [R1+0x1428], R8 ;  /* 0x0014280801007387 */ /* 0x000fe20000100a00 */
[----:B------:R-:W-:-:S02]  /*27910*/  IMAD.MOV.U32 R18, RZ, RZ, R21 ;  /* 0x000000ffff127224 */ /* 0x000fc400078e0015 */
[----:B------:R-:W-:Y:S01]  /*27920*/  IMAD.MOV.U32 R19, RZ, RZ, R23 ;  /* 0x000000ffff137224 */ /* 0x000fe200078e0017 */
[----:B0-----:R-:W2:Y:S04]  /*27930*/  LDL.LU.64 R10, [R1+0x38] ;  /* 0x00003800010a7983 */ /* 0x001ea80000300a00 */
[----:B------:R-:W4:Y:S04]  /*27940*/  LDL.LU R20, [R1+0x150] ;  /* 0x0001500001147983 */ /* 0x000f280000300800 */
[----:B------:R-:W4:Y:S04]  /*27950*/  LDL.LU R21, [R1+0x154] ;  /* 0x0001540001157983 */ /* 0x000f280000300800 */
[----:B------:R-:W2:Y:S04]  /*27960*/  LDL.LU R22, [R1+0x158] ;  /* 0x0001580001167983 */ /* 0x000ea80000300800 */
[----:B------:R-:W2:Y:S04]  /*27970*/  LDL.LU R23, [R1+0x15c] ;  /* 0x00015c0001177983 */ /* 0x000ea80000300800 */
[----:B--2---:R0:W-:Y:S04]  /*27980*/  STL.64 [R1+0x1400], R22 ;  /* 0x0014001601007387 */ /* 0x0041e80000100a00 */
[----:B----4-:R1:W-:Y:S04]  /*27990*/  STL.64 [R1+0x13f8], R20 ;  /* 0x0013f81401007387 */ /* 0x0103e80000100a00 */
[----:B0-----:R-:W2:Y:S01]  /*279a0*/  LDL.LU.64 R22, [R1+0x18] ;  /* 0x0000180001167983 */ /* 0x001ea20000300a00 */
[----:B---3--:R-:W-:Y:S01]  /*279b0*/  HMMA.16816.F32 R24, R4, R14, R24 ;  /* 0x0000000e0418723c */ /* 0x008fe20000001818 */
[----:B------:R-:W-:-:S02]  /*279c0*/  IMAD.MOV.U32 R17, RZ, RZ, R15 ;  /* 0x000000ffff117224 */ /* 0x000fc400078e000f */
[----:B--2---:R0:W-:Y:S04]  /*279d0*/  STL.64 [R1+0x1418], R22 ;  /* 0x0014181601007387 */ /* 0x0041e80000100a00 */
[----:B-1----:R-:W2:Y:S04]  /*279e0*/  LDL.LU R20, [R1+0x170] ;  /* 0x0001700001147983 */ /* 0x002ea80000300800 */
[----:B------:R-:W2:Y:S04]  /*279f0*/  LDL.LU R21, [R1+0x174] ;  /* 0x0001740001157983 */ /* 0x000ea80000300800 */
[----:B0-----:R-:W2:Y:S04]  /*27a00*/  LDL.LU R22, [R1+0x178] ;  /* 0x0001780001167983 */ /* 0x001ea80000300800 */
[----:B------:R-:W2:Y:S04]  /*27a10*/  LDL.LU R23, [R1+0x17c] ;  /* 0x00017c0001177983 */ /* 0x000ea80000300800 */
[----:B------:R-:W-:Y:S04]  /*27a20*/  STL [R1+0x1204], R18 ;  /* 0x0012041201007387 */ /* 0x000fe80000100800 */
[----:B------:R-:W-:Y:S04]  /*27a30*/  STL [R1+0x1200], R19 ;  /* 0x0012001301007387 */ /* 0x000fe80000100800 */
[----:B------:R0:W-:Y:S04]  /*27a40*/  STL.64 [R1+0x650], R24 ;  /* 0x0006501801007387 */ /* 0x0001e80000100a00 */
[----:B------:R1:W-:Y:S01]  /*27a50*/  STL.64 [R1+0x658], R26 ;  /* 0x0006581a01007387 */ /* 0x0003e20000100a00 */
[----:B0-----:R-:W-:-:S03]  /*27a60*/  IMAD.MOV.U32 R24, RZ, RZ, R14 ;  /* 0x000000ffff187224 */ /* 0x001fc600078e000e */
[----:B-1----:R-:W3:Y:S04]  /*27a70*/  LDL.LU.64 R26, [R1+0x1448] ;  /* 0x00144800011a7983 */ /* 0x002ee80000300a00 */
[----:B------:R-:W4:Y:S04]  /*27a80*/  LDL.LU.64 R14, [R1+0x1440] ;  /* 0x00144000010e7983 */ /* 0x000f280000300a00 */
[----:B------:R-:W4:Y:S01]  /*27a90*/  LDL.LU.64 R12, [R1+0x1438] ;  /* 0x00143800010c7983 */ /* 0x000f220000300a00 */
[----:B------:R-:W-:Y:S02]  /*27aa0*/  IMAD.MOV.U32 R28, RZ, RZ, R10 ;  /* 0x000000ffff1c7224 */ /* 0x000fe400078e000a */
[----:B------:R-:W-:Y:S01]  /*27ab0*/  IMAD.MOV.U32 R25, RZ, RZ, R11 ;  /* 0x000000ffff197224 */ /* 0x000fe200078e000b */
[----:B----4-:R-:W-:Y:S01]  /*27ac0*/  HMMA.16816.F32 R12, R4, R10, R12 ;  /* 0x0000000a040c723c */ /* 0x010fe2000000180c */
[----:B------:R-:W4:Y:S04]  /*27ad0*/  LDL.LU R10, [R1+0x1430] ;  /* 0x00143000010a7983 */ /* 0x000f280000300800 */
[----:B------:R-:W2:-:S14]  /*27ae0*/  LDL.LU.64 R8, [R1+0x1428] ;  /* 0x0014280001087983 */ /* 0x000e9c0000300a00 */
[----:B------:R-:W-:Y:S04]  /*27af0*/  STL.64 [R1+0x5b0], R12 ;  /* 0x0005b00c01007387 */ /* 0x000fe80000100a00 */
[----:B------:R0:W-:Y:S01]  /*27b00*/  STL.64 [R1+0x5b8], R14 ;  /* 0x0005b80e01007387 */ /* 0x0001e20000100a00 */
[----:B------:R-:W-:-:S03]  /*27b10*/  IMAD.MOV.U32 R11, RZ, RZ, R15 ;  /* 0x000000ffff0b7224 */ /* 0x000fc600078e000f */
[----:B0-----:R-:W2:Y:S04]  /*27b20*/  LDL.LU.64 R14, [R1+0x1420] ;  /* 0x00142000010e7983 */ /* 0x001ea80000300a00 */
[----:B------:R0:W-:Y:S01]  /*27b30*/  STL [R1+0x1208], R11 ;  /* 0x0012080b01007387 */ /* 0x0001e20000100800 */
[----:B--2---:R-:W-:Y:S01]  /*27b40*/  HMMA.16816.F32 R20, R4, R14, R20 ;  /* 0x0000000e0414723c */ /* 0x004fe20000001814 */
[----:B------:R-:W-:Y:S02]  /*27b50*/  IMAD.MOV.U32 R29, RZ, RZ, R14 ;  /* 0x000000ffff1d7224 */ /* 0x000fe400078e000e */
[----:B0-----:R-:W-:-:S15]  /*27b60*/  IMAD.MOV.U32 R11, RZ, RZ, R15 ;  /* 0x000000ffff0b7224 */ /* 0x001fde00078e000f */
[----:B------:R-:W-:Y:S01]  /*27b70*/  NOP ;  /* 0x0000000000007918 */ /* 0x000fe20000000000 */
[----:B------:R-:W-:Y:S04]  /*27b80*/  STL.64 [R1+0x540], R20 ;  /* 0x0005401401007387 */ /* 0x000fe80000100a00 */
[----:B------:R0:W-:Y:S04]  /*27b90*/  STL.64 [R1+0x548], R22 ;  /* 0x0005481601007387 */ /* 0x0001e80000100a00 */
[----:B0-----:R-:W2:Y:S04]  /*27ba0*/  LDL.LU.64 R22, [R1+0x1418] ;  /* 0x0014180001167983 */ /* 0x001ea80000300a00 */
[----:B------:R-:W2:Y:S04]  /*27bb0*/  LDL.LU.64 R14, [R1+0x1410] ;  /* 0x00141000010e7983 */ /* 0x000ea80000300a00 */
[----:B------:R-:W2:Y:S01]  /*27bc0*/  LDL.LU.64 R12, [R1+0x1408] ;  /* 0x00140800010c7983 */ /* 0x000ea20000300a00 */
[----:B------:R-:W-:-:S02]  /*27bd0*/  IMAD.MOV.U32 R18, RZ, RZ, R3 ;  /* 0x000000ffff127224 */ /* 0x000fc400078e0003 */
[----:B------:R-:W-:Y:S01]  /*27be0*/  IMAD.MOV.U32 R19, RZ, RZ, R0 ;  /* 0x000000ffff137224 */ /* 0x000fe200078e0000 */
[C---:B--2---:R-:W-:Y:S01]  /*27bf0*/  HMMA.16816.F32 R12, R4.reuse, R22, R12 ;  /* 0x00000016040c723c */ /* 0x044fe2000000180c */
[----:B------:R-:W-:Y:S02]  /*27c00*/  IMAD.MOV.U32 R3, RZ, RZ, R22 ;  /* 0x000000ffff037224 */ /* 0x000fe400078e0016 */
[----:B------:R-:W-:Y:S02]  /*27c10*/  IMAD.MOV.U32 R0, RZ, RZ, R23 ;  /* 0x000000ffff007224 */ /* 0x000fe400078e0017 */
[----:B------:R-:W2:Y:S04]  /*27c20*/  LDL.LU.64 R22, [R1+0x1400] ;  /* 0x0014000001167983 */ /* 0x000ea80000300a00 */
[----:B------:R-:W2:Y:S10]  /*27c30*/  LDL.LU.64 R20, [R1+0x13f8] ;  /* 0x0013f80001147983 */ /* 0x000eb40000300a00 */
[----:B------:R0:W-:Y:S04]  /*27c40*/  STL.64 [R1+0x4e0], R12 ;  /* 0x0004e00c01007387 */ /* 0x0001e80000100a00 */
[----:B------:R-:W-:Y:S04]  /*27c50*/  STL.64 [R1+0x4e8], R14 ;  /* 0x0004e80e01007387 */ /* 0x000fe80000100a00 */
[----:B------:R1:W-:Y:S04]  /*27c60*/  STL [R1+0x120c], R13 ;  /* 0x00120c0d01007387 */ /* 0x0003e80000100800 */
[----:B0-----:R-:W3:Y:S04]  /*27c70*/  LDL.LU R12, [R1+0x80] ;  /* 0x00008000010c7983 */ /* 0x001ee80000300800 */
[----:B-1----:R-:W3:Y:S04]  /*27c80*/  LDL.LU R13, [R1+0x84] ;  /* 0x00008400010d7983 */ /* 0x002ee80000300800 */
[----:B------:R-:W3:Y:S04]  /*27c90*/  LDL.LU R14, [R1+0x88] ;  /* 0x00008800010e7983 */ /* 0x000ee80000300800 */
[----:B------:R-:W3:Y:S01]  /*27ca0*/  LDL.LU R15, [R1+0x8c] ;  /* 0x00008c00010f7983 */ /* 0x000ee20000300800 */
[----:B--2---:R-:W-:Y:S03]  /*27cb0*/  HMMA.16816.F32 R20, R4, R18, R20 ;  /* 0x000000120414723c */ /* 0x004fe60000001814 */
[----:B---3--:R0:W-:Y:S04]  /*27cc0*/  STL.64 [R1+0x1370], R14 ;  /* 0x0013700e01007387 */ /* 0x0081e80000100a00 */
[----:B------:R-:W-:Y:S01]  /*27cd0*/  STL.64 [R1+0x1368], R12 ;  /* 0x0013680c01007387 */ /* 0x000fe20000100a00 */
[----:B0-----:R-:W-:-:S02]  /*27ce0*/  IMAD.MOV.U32 R14, RZ, RZ, R3 ;  /* 0x000000ffff0e7224 */ /* 0x001fc400078e0003 */
[----:B------:R-:W-:Y:S01]  /*27cf0*/  IMAD.MOV.U32 R15, RZ, RZ, R0 ;  /* 0x000000ffff0f7224 */ /* 0x000fe200078e0000 */
[----:B------:R-:W2:Y:S04]  /*27d00*/  LDL.LU R3, [R1+0x13f4] ;  /* 0x0013f40001037983 */ /* 0x000ea80000300800 */
[----:B------:R-:W3:Y:S04]  /*27d10*/  LDL.LU R0, [R1+0x13f0] ;  /* 0x0013f00001007983 */ /* 0x000ee80000300800 */
[----:B------:R0:W-:Y:S02]  /*27d20*/  STL.64 [R1+0x1380], R14 ;  /* 0x0013800e01007387 */ /* 0x0001e40000100a00 */
[----:B0-----:R-:W-:-:S02]  /*27d30*/  IMAD.MOV.U32 R14, RZ, RZ, R29 ;  /* 0x000000ffff0e7224 */ /* 0x001fc400078e001d */
[----:B------:R-:W-:-:S05]  /*27d40*/  IMAD.MOV.U32 R15, RZ, RZ, R11 ;  /* 0x000000ffff0f7224 */ /* 0x000fca00078e000b */
[----:B------:R0:W-:Y:S02]  /*27d50*/  STL.64 [R1+0x1398], R14 ;  /* 0x0013980e01007387 */ /* 0x0001e40000100a00 */
[----:B0-----:R-:W-:Y:S02]  /*27d60*/  IMAD.MOV.U32 R14, RZ, RZ, R28 ;  /* 0x000000ffff0e7224 */ /* 0x001fe400078e001c */
[----:B------:R-:W-:Y:S02]  /*27d70*/  IMAD.MOV.U32 R15, RZ, RZ, R25 ;  /* 0x000000ffff0f7224 */ /* 0x000fe400078e0019 */
[----:B------:R-:W-:Y:S01]  /*27d80*/  IMAD.MOV.U32 R11, RZ, RZ, R8 ;  /* 0x000000ffff0b7224 */ /* 0x000fe200078e0008 */
[----:B------:R-:W0:Y:S02]  /*27d90*/  LDC R28, c[0x0][0x3a8] ;  /* 0x0000ea00ff1c7b82 */ /* 0x000e240000000800 */
[----:B------:R1:W-:Y:S02]  /*27da0*/  STL.64 [R1+0x13b0], R14 ;  /* 0x0013b00e01007387 */ /* 0x0003e40000100a00 */
[----:B-1----:R-:W-:-:S02]  /*27db0*/  IMAD.MOV.U32 R14, RZ, RZ, R24 ;  /* 0x000000ffff0e7224 */ /* 0x002fc400078e0018 */
[----:B------:R-:W-:-:S05]  /*27dc0*/  IMAD.MOV.U32 R15, RZ, RZ, R17 ;  /* 0x000000ffff0f7224 */ /* 0x000fca00078e0011 */
[----:B------:R-:W-:Y:S04]  /*27dd0*/  STL.64 [R1+0x13c8], R14 ;  /* 0x0013c80e01007387 */ /* 0x000fe80000100a00 */
[----:B------:R1:W-:Y:S04]  /*27de0*/  STL.64 [R1+0x4d0], R20 ;  /* 0x0004d01401007387 */ /* 0x0003e80000100a00 */
[----:B------:R4:W-:Y:S04]  /*27df0*/  STL.64 [R1+0x4d8], R22 ;  /* 0x0004d81601007387 */ /* 0x0009e80000100a00 */
[----:B-1----:R-:W2:Y:S04]  /*27e00*/  LDL.LU R20, [R1+0xf0] ;  /* 0x0000f00001147983 */ /* 0x002ea80000300800 */
[----:B------:R-:W2:Y:S04]  /*27e10*/  LDL.LU R21, [R1+0xf4] ;  /* 0x0000f40001157983 */ /* 0x000ea80000300800 */
[----:B----4-:R-:W2:Y:S04]  /*27e20*/  LDL.LU R22, [R1+0xf8] ;  /* 0x0000f80001167983 */ /* 0x010ea80000300800 */
[----:B------:R-:W2:Y:S01]  /*27e30*/  LDL.LU R23, [R1+0xfc] ;  /* 0x0000fc0001177983 */ /* 0x000ea20000300800 */
[----:B------:R-:W-:-:S03]  /*27e40*/  IMAD.MOV.U32 R14, RZ, RZ, R16 ;  /* 0x000000ffff0e7224 */ /* 0x000fc600078e0010 */
[----:B------:R1:W-:Y:S04]  /*27e50*/  STL.64 [R1+0x1378], R18 ;  /* 0x0013781201007387 */ /* 0x0003e80000100a00 */
[----:B------:R-:W4:Y:S04]  /*27e60*/  LDL.LU R16, [R1+0x90] ;  /* 0x0000900001107983 */ /* 0x000f280000300800 */
[----:B------:R-:W4:Y:S04]  /*27e70*/  LDL.LU R17, [R1+0x94] ;  /* 0x0000940001117983 */ /* 0x000f280000300800 */
[----:B-1----:R-:W2:Y:S04]  /*27e80*/  LDL.LU R18, [R1+0x98] ;  /* 0x0000980001127983 */ /* 0x002ea80000300800 */
[----:B------:R-:W2:Y:S04]  /*27e90*/  LDL.LU R19, [R1+0x9c] ;  /* 0x00009c0001137983 */ /* 0x000ea80000300800 */
[----:B--2---:R-:W-:Y:S04]  /*27ea0*/  STL.64 [R1+0x1390], R18 ;  /* 0x0013901201007387 */ /* 0x004fe80000100a00 */
[----:B----4-:R1:W-:Y:S04]  /*27eb0*/  STL.64 [R1+0x1388], R16 ;  /* 0x0013881001007387 */ /* 0x0103e80000100a00 */
[----:B-1----:R-:W2:Y:S04]  /*27ec0*/  LDL.LU R16, [R1+0xa0] ;  /* 0x0000a00001107983 */ /* 0x002ea80000300800 */
[----:B------:R-:W2:Y:S04]  /*27ed0*/  LDL.LU R17, [R1+0xa4] ;  /* 0x0000a40001117983 */ /* 0x000ea80000300800 */
[----:B------:R-:W4:Y:S04]  /*27ee0*/  LDL.LU R18, [R1+0xa8] ;  /* 0x0000a80001127983 */ /* 0x000f280000300800 */
[----:B------:R-:W4:Y:S04]  /*27ef0*/  LDL.LU R19, [R1+0xac] ;  /* 0x0000ac0001137983 */ /* 0x000f280000300800 */
[----:B----4-:R-:W-:Y:S04]  /*27f00*/  STL.64 [R1+0x13a8], R18 ;  /* 0x0013a81201007387 */ /* 0x010fe80000100a00 */
[----:B--2---:R1:W-:Y:S04]  /*27f10*/  STL.64 [R1+0x13a0], R16 ;  /* 0x0013a01001007387 */ /* 0x0043e80000100a00 */
[----:B-1----:R-:W2:Y:S04]  /*27f20*/  LDL.LU R16, [R1+0xb0] ;  /* 0x0000b00001107983 */ /* 0x002ea80000300800 */
[----:B------:R-:W2:Y:S04]  /*27f30*/  LDL.LU R17, [R1+0xb4] ;  /* 0x0000b40001117983 */ /* 0x000ea80000300800 */
[----:B------:R-:W4:Y:S04]  /*27f40*/  LDL.LU R18, [R1+0xb8] ;  /* 0x0000b80001127983 */ /* 0x000f280000300800 */
[----:B------:R-:W4:Y:S01]  /*27f50*/  LDL.LU R19, [R1+0xbc] ;  /* 0x0000bc0001137983 */ /* 0x000f220000300800 */
[----:B------:R-:W-:Y:S03]  /*27f60*/  HMMA.16816.F32 R4, R4, R26, R20 ;  /* 0x0000001a0404723c */ /* 0x000fe60000001814 */
[----:B----4-:R-:W-:Y:S04]  /*27f70*/  STL.64 [R1+0x13c0], R18 ;  /* 0x0013c01201007387 */ /* 0x010fe80000100a00 */
[----:B--2---:R1:W-:Y:S04]  /*27f80*/  STL.64 [R1+0x13b8], R16 ;  /* 0x0013b81001007387 */ /* 0x0043e80000100a00 */
        /* <DEDUP_REMOVED lines=8> */
[----:B------:R-:W2:Y:S04]  /*28010*/  LDL.LU R18, [R1+0xd8] ;  /* 0x0000d80001127983 */ /* 0x000ea80000300800 */
[----:B------:R-:W2:Y:S04]  /*28020*/  LDL.LU R19, [R1+0xdc] ;  /* 0x0000dc0001137983 */ /* 0x000ea80000300800 */
[----:B------:R-:W2:Y:S04]  /*28030*/  LDL.LU.64 R22, [R1+0x13e8] ;  /* 0x0013e80001167983 */ /* 0x000ea80000300a00 */
[----:B------:R-:W2:Y:S04]  /*28040*/  LDL.LU.64 R20, [R1+0x13e0] ;  /* 0x0013e00001147983 */ /* 0x000ea80000300a00 */
[----:B------:R1:W-:Y:S04]  /*28050*/  STL.64 [R1+0x1358], R26 ;  /* 0x0013581a01007387 */ /* 0x0003e80000100a00 */
[----:B------:R-:W4:Y:S04]  /*28060*/  LDL.LU R24, [R1+0xe0] ;  /* 0x0000e00001187983 */ /* 0x000f280000300800 */
[----:B------:R0:W-:Y:S04]  /*28070*/  STL.64 [R1+0x480], R4 ;  /* 0x0004800401007387 */ /* 0x0001e80000100a00 */
[----:B------:R-:W-:Y:S04]  /*28080*/  STL.64 [R1+0x488], R6 ;  /* 0x0004880601007387 */ /* 0x000fe80000100a00 */
[----:B------:R-:W4:Y:S04]  /*28090*/  LDL.LU R25, [R1+0xe4] ;  /* 0x0000e40001197983 */ /* 0x000f280000300800 */
[----:B-1----:R-:W4:Y:S04]  /*280a0*/  LDL.LU R26, [R1+0xe8] ;  /* 0x0000e800011a7983 */ /* 0x002f280000300800 */
[----:B------:R-:W4:Y:S01]  /*280b0*/  LDL.LU R27, [R1+0xec] ;  /* 0x0000ec00011b7983 */ /* 0x000f220000300800 */
[----:B------:R-:W-:-:S02]  /*280c0*/  IMAD.MOV.U32 R15, RZ, RZ, R10 ;  /* 0x000000ffff0f7224 */ /* 0x000fc400078e000a */
[----:B------:R-:W-:Y:S01]  /*280d0*/  IMAD.MOV.U32 R10, RZ, RZ, R9 ;  /* 0x000000ffff0a7224 */ /* 0x000fe200078e0009 */
[----:B0-----:R-:W3:Y:S04]  /*280e0*/  LDL.LU.64 R4, [R1+0x5f0] ;  /* 0x0005f00001047983 */ /* 0x001ee80000300a00 */
[C---:B--2---:R-:W-:Y:S08]  /*280f0*/  HMMA.16816.F32 R12, R20.reuse, R14, R16 ;  /* 0x0000000e140c723c */ /* 0x044ff00000001810 */
[----:B----4-:R-:W-:Y:S01]  /*28100*/  HMMA.16816.F32 R8, R20, R10, R24 ;  /* 0x0000000a1408723c */ /* 0x010fe20000001818 */
[----:B------:R-:W2:-:S15]  /*28110*/  LDL.64 R26, [R1+0x5e8] ;  /* 0x0005e800011a7983 */ /* 0x000e9e0000100a00 */
[----:B------:R-:W-:-:S03]  /*28120*/  NOP ;  /* 0x0000000000007918 */ /* 0x000fc60000000000 */
[----:B------:R0:W-:Y:S04]  /*28130*/  STL.64 [R1+0x710], R8 ;  /* 0x0007100801007387 */ /* 0x0001e80000100a00 */
[----:B------:R-:W-:Y:S04]  /*28140*/  STL.64 [R1+0x718], R10 ;  /* 0x0007180a01007387 */ /* 0x000fe80000100a00 */
[----:B0-----:R-:W4:Y:S04]  /*28150*/  LDL.LU.64 R8, [R1+0x5e0] ;  /* 0x0005e00001087983 */ /* 0x001f280000300a00 */
        /* <DEDUP_REMOVED lines=10> */
[----:B0-----:R-:W2:Y:S04]  /*28200*/  LDL.LU.64 R14, [R1+0x13b0] ;  /* 0x0013b000010e7983 */ /* 0x001ea80000300a00 */
[----:B------:R-:W3:Y:S01]  /*28210*/  LDL.64 R6, [R1+0x5d8] ;  /* 0x0005d80001067983 */ /* 0x000ee20000100a00 */
        /* <DEDUP_REMOVED lines=17> */
[----:B0-----:R-:W2:Y:S04]  /*28330*/  LDL.LU.64 R14, [R1+0x1370] ;  /* 0x00137000010e7983 */ /* 0x001ea80000300a00 */
[----:B------:R-:W2:Y:S02]  /*28340*/  LDL.LU.64 R12, [R1+0x1368] ;  /* 0x00136800010c7983 */ /* 0x000ea40000300a00 */
[----:B--2---:R-:W-:Y:S02]  /*28350*/  HMMA.16816.F32 R16, R20, R18, R12 ;  /* 0x000000121410723c */ /* 0x004fe4000000180c */
[----:B------:R-:W2:-:S15]  /*28360*/  LDL.LU R13, [R1+0xf3c] ;  /* 0x000f3c00010d7983 */ /* 0x000e9e0000300800 */
[----:B------:R-:W-:Y:S02]  /*28370*/  NOP ;  /* 0x0000000000007918 */ /* 0x000fe40000000000 */
[----:B------:R-:W-:Y:S04]  /*28380*/  STL.64 [R1+0x450], R16 ;  /* 0x0004501001007387 */ /* 0x000fe80000100a00 */
[----:B------:R0:W-:Y:S04]  /*28390*/  STL.64 [R1+0x458], R18 ;  /* 0x0004581201007387 */ /* 0x0001e80000100a00 */
[----:B0-----:R-:W2:Y:S04]  /*283a0*/  LDL.LU R19, [R1+0xf34] ;  /* 0x000f340001137983 */ /* 0x001ea80000300800 */
[----:B------:R-:W2:Y:S04]  /*283b0*/  LDL.LU R18, [R1+0xf2c] ;  /* 0x000f2c0001127983 */ /* 0x000ea80000300800 */
[----:B------:R-:W2:Y:S04]  /*283c0*/  LDL.LU R12, [R1+0xf24] ;  /* 0x000f2400010c7983 */ /* 0x000ea80000300800 */
[----:B------:R-:W2:Y:S04]  /*283d0*/  LDL.LU R14, [R1+0xf1c] ;  /* 0x000f1c00010e7983 */ /* 0x000ea80000300800 */
[----:B------:R-:W2:Y:S01]  /*283e0*/  LDL.LU R15, [R1+0xf14] ;  /* 0x000f1400010f7983 */ /* 0x000ea20000300800 */
[----:B------:R-:W-:-:S04]  /*283f0*/  IMAD.SHL.U32 R11, R28, 0x40, RZ ;  /* 0x000000401c0b7824 */ /* 0x000fc800078e00ff */
[----:B------:R-:W-:Y:S01]  /*28400*/  IMAD.SHL.U32 R11, R11, 0x2, RZ ;  /* 0x000000020b0b7824 */ /* 0x000fe200078e00ff */
[----:B--2---:R-:W-:Y:S04]  /*28410*/  STL.64 [R1+0x1350], R14 ;  /* 0x0013500e01007387 */ /* 0x004fe80000100a00 */
[----:B------:R0:W-:Y:S04]  /*28420*/  STL.64 [R1+0x1348], R12 ;  /* 0x0013480c01007387 */ /* 0x0001e80000100a00 */
[----:B0-----:R-:W2:Y:S01]  /*28430*/  LDL.LU R12, [R1+0x70] ;  /* 0x00007000010c7983 */ /* 0x001ea20000300800 */
[----:B---3--:R-:W-:-:S03]  /*28440*/  IMAD.MOV.U32 R13, RZ, RZ, R0 ;  /* 0x000000ffff0d7224 */ /* 0x008fc600078e0000 */
[----:B------:R-:W3:Y:S04]  /*28450*/  LDL.LU R0, [R1+0x1360] ;  /* 0x0013600001007983 */ /* 0x000ee80000300800 */
[----:B------:R-:W2:Y:S04]  /*28460*/  LDL.LU R16, [R1+0xf38] ;  /* 0x000f380001107983 */ /* 0x000ea80000300800 */
[----:B------:R-:W2:Y:S04]  /*28470*/  LDL.LU R17, [R1+0xf0c] ;  /* 0x000f0c0001117983 */ /* 0x000ea80000300800 */
[----:B------:R-:W2:Y:S01]  /*28480*/  LDL.LU R25, [R1+0xf30] ;  /* 0x000f300001197983 */ /* 0x000ea20000300800 */
[----:B------:R-:W-:-:S03]  /*28490*/  IADD3 R10, P0, PT, R4, R11, RZ ;  /* 0x0000000b040a7210 */ /* 0x000fc60007f1e0ff */
[----:B------:R-:W2:Y:S04]  /*284a0*/  LDL.LU R24, [R1+0xf04] ;  /* 0x000f040001187983 */ /* 0x000ea80000300800 */
[----:B------:R-:W2:Y:S01]  /*284b0*/  LDL.LU R29, [R1+0xf28] ;  /* 0x000f2800011d7983 */ /* 0x000ea20000300800 */
[----:B------:R-:W-:Y:S02]  /*284c0*/  IMAD.MOV.U32 R14, RZ, RZ, R3 ;  /* 0x000000ffff0e7224 */ /* 0x000fe400078e0003 */
[----:B------:R-:W-:Y:S01]  /*284d0*/  IMAD.MOV.U32 R15, RZ, RZ, R2 ;  /* 0x000000ffff0f7224 */ /* 0x000fe200078e0002 */
[----:B------:R-:W2:Y:S04]  /*284e0*/  LDL.LU R28, [R1+0xefc] ;  /* 0x000efc00011c7983 */ /* 0x000ea80000300800 */
[----:B------:R-:W2:Y:S01]  /*284f0*/  LDL.LU R2, [R1+0xf20] ;  /* 0x000f200001027983 */ /* 0x000ea20000300800 */
[----:B------:R-:W-:-:S03]  /*28500*/  IADD3 R3, P1, PT, R26, R11, RZ ;  /* 0x0000000b1a037210 */ /* 0x000fc60007f3e0ff */
[----:B------:R-:W2:Y:S01]  /*28510*/  LDL.LU.64 R26, [R1+0x1358] ;  /* 0x00135800011a7983 */ /* 0x000ea20000300a00 */
[-C--:B------:R-:W-:Y:S01]  /*28520*/  IADD3 R6, P2, PT, R6, R11.reuse, RZ ;  /* 0x0000000b06067210 */ /* 0x080fe20007f5e0ff */
[----:B---3--:R-:W-:Y:S01]  /*28530*/  IMAD.X R4, R5, 0x1, R0, P0 ;  /* 0x0000000105047824 */ /* 0x008fe200000e0600 */
[----:B----4-:R-:W-:-:S05]  /*28540*/  IADD3 R5, P0, PT, R8, R11, RZ ;  /* 0x0000000b08057210 */ /* 0x010fca0007f1e0ff */
[----:B------:R-:W-:Y:S01]  /*28550*/  IMAD.X R8, R9, 0x1, R0, P0 ;  /* 0x0000000109087824 */ /* 0x000fe200000e0600 */
[----:B------:R0:W-:Y:S04]  /*28560*/  STL [R1+0x1210], R5 ;  /* 0x0012100501007387 */ /* 0x0001e80000100800 */
[----:B0-----:R-:W3:Y:S04]  /*28570*/  LDL.LU R5, [R1+0x7d0] ;  /* 0x0007d00001057983 */ /* 0x001ee80000300800 */
[----:B------:R0:W-:Y:S04]  /*28580*/  STL [R1+0x1214], R6 ;  /* 0x0012140601007387 */ /* 0x0001e80000100800 */
[----:B0-----:R-:W4:Y:S04]  /*28590*/  LDL.LU.64 R6, [R1+0x5e8] ;  /* 0x0005e80001067983 */ /* 0x001f280000300a00 */
[----:B------:R0:W-:Y:S04]  /*285a0*/  STL [R1+0x1218], R8 ;  /* 0x0012180801007387 */ /* 0x0001e80000100800 */
[----:B0-----:R-:W4:Y:S01]  /*285b0*/  LDL.LU.64 R8, [R1+0x5d8] ;  /* 0x0005d80001087983 */ /* 0x001f220000300a00 */
[----:B--2---:R-:W-:-:S15]  /*285c0*/  HMMA.16816.F32 R12, R20, R26, R12 ;  /* 0x0000001a140c723c */ /* 0x004fde000000180c */
[----:B------:R-:W-:-:S04]  /*285d0*/  NOP ;  /* 0x0000000000007918 */ /* 0x000fc80000000000 */
[----:B------:R-:W-:Y:S02]  /*285e0*/  IMAD.MOV.U32 R21, RZ, RZ, R15 ;  /* 0x000000ffff157224 */ /* 0x000fe400078e000f */
[----:B------:R-:W-:Y:S02]  /*285f0*/  IMAD.MOV.U32 R20, RZ, RZ, R13 ;  /* 0x000000ffff147224 */ /* 0x000fe400078e000d */
[----:B---3--:R-:W-:-:S05]  /*28600*/  VIADD R5, R5, 0x1 ;  /* 0x0000000105057836 */ /* 0x008fca0000000000 */
[----:B------:R-:W-:Y:S01]  /*28610*/  STL [R1+0x7d0], R5 ;  /* 0x0007d00501007387 */ /* 0x000fe20000100800 */
[----:B----4-:R-:W-:-:S05]  /*28620*/  IMAD.X R9, R9, 0x1, R0, P2 ;  /* 0x0000000109097824 */ /* 0x010fca00010e0600 */
[----:B------:R-:W-:Y:S04]  /*28630*/  STL [R1+0x121c], R9 ;  /* 0x00121c0901007387 */ /* 0x000fe80000100800 */
[----:B------:R-:W-:Y:S04]  /*28640*/  STL.64 [R1+0x460], R12 ;  /* 0x0004600c01007387 */ /* 0x000fe80000100a00 */
[----:B------:R0:W-:Y:S04]  /*28650*/  STL.64 [R1+0x468], R14 ;  /* 0x0004680e01007387 */ /* 0x0001e80000100a00 */
[----:B0-----:R-:W2:Y:S04]  /*28660*/  LDL.LU.64 R14, [R1+0x1350] ;  /* 0x00135000010e7983 */ /* 0x001ea80000300a00 */
[----:B------:R-:W3:Y:S01]  /*28670*/  LDL.LU.64 R12, [R1+0x1348] ;  /* 0x00134800010c7983 */ /* 0x000ee20000300a00 */
[----:B------:R-:W-:Y:S01]  /*28680*/  IMAD.X R7, R7, 0x1, R0, P1 ;  /* 0x0000000107077824 */ /* 0x000fe200008e0600 */
[----:B------:R-:W-:Y:S01]  /*28690*/  ISETP.NE.U32.AND P0, PT, R5, UR7, PT ;  /* 0x0000000705007c0c */ /* 0x000fe2000bf05070 */
[----:B------:R-:W-:-:S02]  /*286a0*/  IMAD.MOV.U32 R8, RZ, RZ, R10 ;  /* 0x000000ffff087224 */ /* 0x000fc400078e000a */
[----:B------:R-:W-:Y:S02]  /*286b0*/  IMAD.MOV.U32 R9, RZ, RZ, R4 ;  /* 0x000000ffff097224 */ /* 0x000fe400078e0004 */
[----:B------:R-:W-:Y:S02]  /*286c0*/  IMAD.MOV.U32 R4, RZ, RZ, R3 ;  /* 0x000000ffff047224 */ /* 0x000fe400078e0003 */
[----:B------:R-:W-:Y:S01]  /*286d0*/  IMAD.MOV.U32 R5, RZ, RZ, R7 ;  /* 0x000000ffff057224 */ /* 0x000fe200078e0007 */
[----:B------:R-:W-:Y:S01]  /*286e0*/  STL [R1+0x1224], R20 ;  /* 0x0012241401007387 */ /* 0x000fe20000100800 */
[----:B------:R-:W-:-:S03]  /*286f0*/  IADD3 R19, P3, PT, R19, R11, RZ ;  /* 0x0000000b13137210 */ /* 0x000fc60007f7e0ff */
[----:B------:R-:W-:Y:S01]  /*28700*/  STL [R1+0x1220], R21 ;  /* 0x0012201501007387 */ /* 0x000fe20000100800 */
[----:B------:R-:W-:-:S03]  /*28710*/  IADD3 R18, P4, PT, R18, R11, RZ ;  /* 0x0000000b12127210 */ /* 0x000fc60007f9e0ff */
[----:B------:R-:W-:Y:S04]  /*28720*/  STL.64 [R1+0x5f0], R8 ;  /* 0x0005f00801007387 */ /* 0x000fe80000100a00 */
[----:B------:R-:W-:Y:S01]  /*28730*/  STL.64 [R1+0x5e8], R4 ;  /* 0x0005e80401007387 */ /* 0x000fe20000100a00 */
[--C-:B------:R-:W-:Y:S01]  /*28740*/  IMAD.X R25, R25, 0x1, R0.reuse, P3 ;  /* 0x0000000119197824 */ /* 0x100fe200018e0600 */
[-C--:B------:R-:W-:Y:S01]  /*28750*/  IADD3 R24, P3, PT, R24, R11.reuse, RZ ;  /* 0x0000000b18187210 */ /* 0x080fe20007f7e0ff */
[----:B------:R-:W-:Y:S01]  /*28760*/  IMAD.X R29, R29, 0x1, R0, P4 ;  /* 0x000000011d1d7824 */ /* 0x000fe200020e0600 */
[-C--:B------:R-:W-:Y:S02]  /*28770*/  IADD3 R28, P4, PT, R28, R11.reuse, RZ ;  /* 0x0000000b1c1c7210 */ /* 0x080fe40007f9e0ff */
[----:B---3--:R-:W-:-:S02]  /*28780*/  IADD3 R13, P2, PT, R13, R11, RZ ;  /* 0x0000000b0d0d7210 */ /* 0x008fc40007f5e0ff */
[-C--:B------:R-:W-:Y:S02]  /*28790*/  IADD3 R12, P5, PT, R12, R11.reuse, RZ ;  /* 0x0000000b0c0c7210 */ /* 0x080fe40007fbe0ff */
[-C--:B--2---:R-:W-:Y:S02]  /*287a0*/  IADD3 R14, P6, PT, R14, R11.reuse, RZ ;  /* 0x0000000b0e0e7210 */ /* 0x084fe40007fde0ff */
[----:B------:R-:W-:Y:S01]  /*287b0*/  IADD3 R15, P1, PT, R15, R11, RZ ;  /* 0x0000000b0f0f7210 */ /* 0x000fe20007f3e0ff */
[----:B------:R-:W-:Y:S04]  /*287c0*/  STL [R1+0xf3c], R13 ;  /* 0x000f3c0d01007387 */ /* 0x000fe80000100800 */
[----:B------:R-:W-:Y:S01]  /*287d0*/  STL [R1+0xf34], R19 ;  /* 0x000f341301007387 */ /* 0x000fe20000100800 */
[----:B------:R-:W-:-:S03]  /*287e0*/  IMAD.X R16, R16, 0x1, R0, P2 ;  /* 0x0000000110107824 */ /* 0x000fc600010e0600 */
[----:B------:R-:W-:Y:S01]  /*287f0*/  STL [R1+0xf2c], R18 ;  /* 0x000f2c1201007387 */ /* 0x000fe20000100800 */
[----:B------:R-:W-:-:S03]  /*28800*/  IADD3 R17, P2, PT, R17, R11, RZ ;  /* 0x0000000b11117210 */ /* 0x000fc60007f5e0ff */
[----:B------:R-:W-:Y:S04]  /*28810*/  STL [R1+0xf24], R12 ;  /* 0x000f240c01007387 */ /* 0x000fe80000100800 */
[----:B------:R-:W-:Y:S04]  /*28820*/  STL [R1+0xf1c], R14 ;  /* 0x000f1c0e01007387 */ /* 0x000fe80000100800 */
[----:B------:R-:W-:Y:S04]  /*28830*/  STL [R1+0xf14], R15 ;  /* 0x000f140f01007387 */ /* 0x000fe80000100800 */
[----:B------:R-:W-:Y:S04]  /*28840*/  STL [R1+0xf38], R16 ;  /* 0x000f381001007387 */ /* 0x000fe80000100800 */
[----:B------:R-:W-:Y:S04]  /*28850*/  STL [R1+0xf0c], R17 ;  /* 0x000f0c1101007387 */ /* 0x000fe80000100800 */
[----:B------:R-:W-:Y:S04]  /*28860*/  STL [R1+0xf30], R25 ;  /* 0x000f301901007387 */ /* 0x000fe80000100800 */
[----:B------:R-:W-:Y:S04]  /*28870*/  STL [R1+0xf04], R24 ;  /* 0x000f041801007387 */ /* 0x000fe80000100800 */
[----:B------:R0:W-:Y:S01]  /*28880*/  STL [R1+0x1344], R0 ;  /* 0x0013440001007387 */ /* 0x0001e20000100800 */
[----:B------:R-:W-:-:S03]  /*28890*/  IMAD.X R2, R2, 0x1, R0, P5 ;  /* 0x0000000102027824 */ /* 0x000fc600028e0600 */
[----:B------:R-:W-:Y:S04]  /*288a0*/  STL [R1+0xf28], R29 ;  /* 0x000f281d01007387 */ /* 0x000fe80000100800 */
[----:B0-----:R-:W2:Y:S04]  /*288b0*/  LDL.LU R0, [R1+0xef4] ;  /* 0x000ef40001007983 */ /* 0x001ea80000300800 */
[----:B------:R-:W-:Y:S04]  /*288c0*/  STL [R1+0xefc], R28 ;  /* 0x000efc1c01007387 */ /* 0x000fe80000100800 */
[----:B------:R-:W3:Y:S04]  /*288d0*/  LDL.LU R3, [R1+0xee4] ;  /* 0x000ee40001037983 */ /* 0x000ee80000300800 */
[----:B------:R-:W-:Y:S04]  /*288e0*/  STL [R1+0xf20], R2 ;  /* 0x000f200201007387 */ /* 0x000fe80000100800 */
[----:B---3--:R0:W-:Y:S04]  /*288f0*/  STL [R1+0x1338], R3 ;  /* 0x0013380301007387 */ /* 0x0081e80000100800 */
[----:B0-----:R-:W3:Y:S04]  /*28900*/  LDL.LU R3, [R1+0xf10] ;  /* 0x000f100001037983 */ /* 0x001ee80000300800 */
[----:B---3--:R0:W-:Y:S04]  /*28910*/  STL [R1+0x133c], R3 ;  /* 0x00133c0301007387 */ /* 0x0081e80000100800 */
[----:B0-----:R-:W3:Y:S01]  /*28920*/  LDL.LU R3, [R1+0xeec] ;  /* 0x000eec0001037983 */ /* 0x001ee20000300800 */
[----:B--2---:R-:W-:-:S03]  /*28930*/  IADD3 R0, P5, PT, R0, R11, RZ ;  /* 0x0000000b00007210 */ /* 0x004fc60007fbe0ff */
[----:B---3--:R0:W-:Y:S04]  /*28940*/  STL [R1+0x1340], R3 ;  /* 0x0013400301007387 */ /* 0x0081e80000100800 */
[----:B0-----:R-:W2:Y:S04]  /*28950*/  LDL.LU R3, [R1+0xf18] ;  /* 0x000f180001037983 */ /* 0x001ea80000300800 */
[----:B------:R-:W3:Y:S04]  /*28960*/  LDL.LU R7, [R1+0xf08] ;  /* 0x000f080001077983 */ /* 0x000ee80000300800 */
[----:B------:R-:W4:Y:S04]  /*28970*/  LDL.LU R10, [R1+0xedc] ;  /* 0x000edc00010a7983 */ /* 0x000f280000300800 */
        /* <DEDUP_REMOVED lines=24> */
[----:B------:R0:W-:Y:S04]  /*28b00*/  STL [R1+0xef4], R0 ;  /* 0x000ef40001007387 */ /* 0x0001e80000100800 */
[----:B0-----:R-:W2:Y:S02]  /*28b10*/  LDL.LU R0, [R1+0x1344] ;  /* 0x0013440001007983 */ /* 0x001ea40000300800 */
[----:B--2---:R-:W-:-:S05]  /*28b20*/  IMAD.X R3, R3, 0x1, R0, P6 ;  /* 0x0000000103037824 */ /* 0x004fca00030e0600 */
[----:B------:R0:W-:Y:S04]  /*28b30*/  STL [R1+0xf18], R3 ;  /* 0x000f180301007387 */ /* 0x0001e80000100800 */
[----:B0-----:R-:W2:Y:S02]  /*28b40*/  LDL.LU R3, [R1+0x1340] ;  /* 0x0013400001037983 */ /* 0x001ea40000300800 */
[----:B--2---:R-:W-:-:S05]  /*28b50*/  IADD3 R3, P6, PT, R3, R11, RZ ;  /* 0x0000000b03037210 */ /* 0x004fca0007fde0ff */
[----:B------:R0:W-:Y:S04]  /*28b60*/  STL [R1+0xeec], R3 ;  /* 0x000eec0301007387 */ /* 0x0001e80000100800 */
[----:B0-----:R-:W2:Y:S02]  /*28b70*/  LDL.LU R3, [R1+0x133c] ;  /* 0x00133c0001037983 */ /* 0x001ea40000300800 */
[----:B--2---:R-:W-:-:S05]  /*28b80*/  IMAD.X R3, R3, 0x1, R0, P1 ;  /* 0x0000000103037824 */ /* 0x004fca00008e0600 */
[----:B------:R0:W-:Y:S04]  /*28b90*/  STL [R1+0xf10], R3 ;  /* 0x000f100301007387 */ /* 0x0001e80000100800 */
[----:B0-----:R-:W2:Y:S01]  /*28ba0*/  LDL.LU R3, [R1+0x1338] ;  /* 0x0013380001037983 */ /* 0x001ea20000300800 */
[--C-:B---3--:R-:W-:Y:S01]  /*28bb0*/  IMAD.X R7, R7, 0x1, R0.reuse, P2 ;  /* 0x0000000107077824 */ /* 0x108fe200010e0600 */
[-C--:B----4-:R-:W-:Y:S01]  /*28bc0*/  IADD3 R10, P2, PT, R10, R11.reuse, RZ ;  /* 0x0000000b0a0a7210 */ /* 0x090fe20007f5e0ff */
[--C-:B------:R-:W-:Y:S01]  /*28bd0*/  IMAD.X R4, R4, 0x1, R0.reuse, P3 ;  /* 0x0000000104047824 */ /* 0x100fe200018e0600 */
[-C--:B------:R-:W-:Y:S01]  /*28be0*/  IADD3 R21, P3, PT, R21, R11.reuse, RZ ;  /* 0x0000000b15157210 */ /* 0x080fe20007f7e0ff */
        /* <DEDUP_REMOVED lines=16> */
[----:B------:R-:W-:Y:S01]  /*28cf0*/  IMAD.X R28, R28, 0x1, R0, P2 ;  /* 0x000000011c1c7824 */ /* 0x000fe200010e0600 */
[----:B------:R-:W-:-:S02]  /*28d00*/  IADD3 R2, P2, PT, R2, R11, RZ ;  /* 0x0000000b02027210 */ /* 0x000fc40007f5e0ff */
[----:B--2---:R-:W-:-:S05]  /*28d10*/  IADD3 R3, P1, PT, R3, R11, RZ ;  /* 0x0000000b03037210 */ /* 0x004fca0007f3e0ff */
[----:B------:R-:W-:Y:S04]  /*28d20*/  STL [R1+0xee4], R3 ;  /* 0x000ee40301007387 */ /* 0x000fe80000100800 */
[----:B------:R-:W-:Y:S04]  /*28d30*/  STL [R1+0xf08], R7 ;  /* 0x000f080701007387 */ /* 0x000fe80000100800 */
[----:B------:R-:W-:Y:S04]  /*28d40*/  STL [R1+0xedc], R10 ;  /* 0x000edc0a01007387 */ /* 0x000fe80000100800 */
[----:B------:R-:W-:Y:S04]  /*28d50*/  STL [R1+0xf00], R4 ;  /* 0x000f000401007387 */ /* 0x000fe80000100800 */
[----:B------:R-:W-:Y:S04]  /*28d60*/  STL [R1+0xed4], R21 ;  /* 0x000ed41501007387 */ /* 0x000fe80000100800 */
        /* <DEDUP_REMOVED lines=17> */
[----:B------:R-:W-:Y:S04]  /*28e80*/  STL [R1+0xec0], R15 ;  /* 0x000ec00f01007387 */ /* 0x000fe80000100800 */
[----:B------:R-:W-:Y:S01]  /*28e90*/  STL [R1+0xe94], R16 ;  /* 0x000e941001007387 */ /* 0x000fe20000100800 */
[----:B------:R-:W-:-:S03]  /*28ea0*/  IADD3 R29, P1, PT, R29, R11, RZ ;  /* 0x0000000b1d1d7210 */ /* 0x000fc60007f3e0ff */
[----:B------:R-:W-:Y:S04]  /*28eb0*/  STL [R1+0xeb8], R17 ;  /* 0x000eb81101007387 */ /* 0x000fe80000100800 */
[----:B------:R-:W-:Y:S04]  /*28ec0*/  STL [R1+0xe8c], R25 ;  /* 0x000e8c1901007387 */ /* 0x000fe80000100800 */
[----:B------:R-:W-:Y:S04]  /*28ed0*/  STL [R1+0xeb0], R24 ;  /* 0x000eb01801007387 */ /* 0x000fe80000100800 */
[----:B------:R0:W-:Y:S04]  /*28ee0*/  STL [R1+0x1334], R11 ;  /* 0x0013340b01007387 */ /* 0x0001e80000100800 */
        /* <DEDUP_REMOVED lines=9> */
[----:B--2---:R-:W-:-:S03]  /*28f80*/  IMAD.X R11, R11, 0x1, R0, P3 ;  /* 0x000000010b0b7824 */ /* 0x004fc600018e0600 */
        /* <DEDUP_REMOVED lines=30> */
[----:B--2---:R-:W-:-:S05]  /*29170*/  IADD3 R3, P3, PT, R3, R11, RZ ;  /* 0x0000000b03037210 */ /* 0x004fca0007f7e0ff */
[----:B------:R0:W-:Y:S04]  /*29180*/  STL [R1+0xe74], R3 ;  /* 0x000e740301007387 */ /* 0x0001e80000100800 */
[----:B0-----:R-:W2:Y:S02]  /*29190*/  LDL.LU R3, [R1+0x1330] ;  /* 0x0013300001037983 */ /* 0x001ea40000300800 */
[----:B--2---:R-:W-:-:S05]  /*291a0*/  IMAD.X R3, R3, 0x1, R0, P4 ;  /* 0x0000000103037824 */ /* 0x004fca00020e0600 */
[----:B------:R0:W-:Y:S04]  /*291b0*/  STL [R1+0xe98], R3 ;  /* 0x000e980301007387 */ /* 0x0001e80000100800 */
[----:B0-----:R-:W2:Y:S02]  /*291c0*/  LDL.LU R3, [R1+0x132c] ;  /* 0x00132c0001037983 */ /* 0x001ea40000300800 */
[----:B--2---:R-:W-:-:S05]  /*291d0*/  IADD3 R3, P4, PT, R3, R11, RZ ;  /* 0x0000000b03037210 */ /* 0x004fca0007f9e0ff */
[----:B------:R0:W-:Y:S04]  /*291e0*/  STL [R1+0xe6c], R3 ;  /* 0x000e6c0301007387 */ /* 0x0001e80000100800 */
[----:B0-----:R-:W2:Y:S01]  /*291f0*/  LDL.LU R3, [R1+0x1328] ;  /* 0x0013280001037983 */ /* 0x001ea20000300800 */
[--C-:B----4-:R-:W-:Y:S01]  /*29200*/  IMAD.X R10, R10, 0x1, R0.reuse, P6 ;  /* 0x000000010a0a7824 */ /* 0x110fe200030e0600 */
        /* <DEDUP_REMOVED lines=18> */
[----:B------:R-:W-:Y:S01]  /*29330*/  IADD3 R24, P4, PT, R24, R11, RZ ;  /* 0x0000000b18187210 */ /* 0x000fe20007f9e0ff */
[----:B------:R-:W-:-:S02]  /*29340*/  IMAD.X R2, R2, 0x1, R0, P6 ;  /* 0x0000000102027824 */ /* 0x000fc400030e0600 */
[----:B--2---:R-:W-:Y:S01]  /*29350*/  IMAD.X R3, R3, 0x1, R0, P5 ;  /* 0x0000000103037824 */ /* 0x004fe200028e0600 */
[----:B---3--:R-:W-:-:S04]  /*29360*/  IADD3 R7, P5, PT, R7, R11, RZ ;  /* 0x0000000b07077210 */ /* 0x008fc80007fbe0ff */
        /* <DEDUP_REMOVED lines=1404> */
[----:B------:R-:W-:Y:S01]  /*2eb30*/  IADD3 R12, P2, PT, R12, UR8, RZ ;  /* 0x000000080c0c7c10 */ /* 0x000fe2000ff5e0ff */
[--C-:B------:R-:W-:Y:S01]  /*2eb40*/  IMAD.X R14, R14, 0x1, R0.reuse, P3 ;  /* 0x000000010e0e7824 */ /* 0x100fe200018e0600 */
[----:B------:R-:W-:Y:S01]  /*2eb50*/  IADD3 R15, P3, PT, R15, UR8, RZ ;  /* 0x000000080f0f7c10 */ /* 0x000fe2000ff7e0ff */
[--C-:B------:R-:W-:Y:S01]  /*2eb60*/  IMAD.X R16, R16, 0x1, R0.reuse, P4 ;  /* 0x0000000110107824 */ /* 0x100fe200020e0600 */
[----:B------:R-:W-:Y:S01]  /*2eb70*/  IADD3 R17, P4, PT, R17, UR8, RZ ;  /* 0x0000000811117c10 */ /* 0x000fe2000ff9e0ff */
[--C-:B------:R-:W-:Y:S01]  /*2eb80*/  IMAD.X R25, R25, 0x1, R0.reuse, P5 ;  /* 0x0000000119197824 */ /* 0x100fe200028e0600 */
[----:B------:R-:W-:Y:S01]  /*2eb90*/  IADD3 R24, P5, PT, R24, UR8, RZ ;  /* 0x0000000818187c10 */ /* 0x000fe2000ffbe0ff */
[----:B--2---:R-:W-:Y:S01]  /*2eba0*/  IMAD.X R3, R3, 0x1, R0, P6 ;  /* 0x0000000103037824 */ /* 0x004fe200030e0600 */
[----:B---3--:R-:W-:-:S04]  /*2ebb0*/  IADD3 R7, P6, PT, R7, R11, RZ ;  /* 0x0000000b07077210 */ /* 0x008fc80007fde0ff */
[----:B------:R0:W-:Y:S04]  /*2ebc0*/  STL [R1+0xf50], R3 ;  /* 0x000f500301007387 */ /* 0x0001e80000100800 */
        /* <DEDUP_REMOVED lines=25> */
[----:B0-----:R-:W2:Y:S01]  /*2ed60*/  LDL.LU R3, [R1+0x1104] ;  /* 0x0011040001037983 */ /* 0x001ea20000300800 */
[----:B------:R-:W-:Y:S01]  /*2ed70*/  IMAD.X R29, R29, 0x1, R0, P6 ;  /* 0x000000011d1d7824 */ /* 0x000fe200030e0600 */
[----:B------:R-:W-:-:S04]  /*2ed80*/  IADD3 R28, P6, PT, R28, UR8, RZ ;  /* 0x000000081c1c7c10 */ /* 0x000fc8000ffde0ff */
[----:B------:R-:W-:Y:S01]  /*2ed90*/  STL [R1+0xfb0], R29 ;  /* 0x000fb01d01007387 */ /* 0x000fe20000100800 */
[----:B------:R-:W-:-:S03]  /*2eda0*/  IMAD.X R2, R2, 0x1, R0, P1 ;  /* 0x0000000102027824 */ /* 0x000fc600008e0600 */
[----:B--2---:R0:W-:Y:S04]  /*2edb0*/  STL [R1+0x1244], R3 ;  /* 0x0012440301007387 */ /* 0x0041e80000100800 */
[----:B------:R1:W-:Y:S04]  /*2edc0*/  STL [R1+0x1114], R28 ;  /* 0x0011141c01007387 */ /* 0x0003e80000100800 */
[----:B0-----:R-:W2:Y:S04]  /*2edd0*/  LDL.LU R3, [R1+0x110c] ;  /* 0x00110c0001037983 */ /* 0x001ea80000300800 */
[----:B------:R0:W-:Y:S04]  /*2ede0*/  STL [R1+0xfbc], R2 ;  /* 0x000fbc0201007387 */ /* 0x0001e80000100800 */
[----:B------:R-:W3:Y:S04]  /*2edf0*/  LDL.LU R7, [R1+0xfcc] ;  /* 0x000fcc0001077983 */ /* 0x000ee80000300800 */
[----:B------:R-:W4:Y:S04]  /*2ee00*/  LDL.LU R10, [R1+0x10fc] ;  /* 0x0010fc00010a7983 */ /* 0x000f280000300800 */
        /* <DEDUP_REMOVED lines=25> */
[----:B------:R0:W-:Y:S04]  /*2efa0*/  STL [R1+0x1228], R0 ;  /* 0x0012280001007387 */ /* 0x0001e80000100800 */
[----:B0-----:R-:W4:Y:S01]  /*2efb0*/  LDL.LU R0, [R1+0xfb8] ;  /* 0x000fb80001007983 */ /* 0x001f220000300800 */
[----:B--2---:R-:W-:-:S05]  /*2efc0*/  IADD3 R3, P1, PT, R3, UR8, RZ ;  /* 0x0000000803037c10 */ /* 0x004fca000ff3e0ff */
[----:B------:R0:W-:Y:S04]  /*2efd0*/  STL [R1+0x110c], R3 ;  /* 0x00110c0301007387 */ /* 0x0001e80000100800 */
[----:B0-----:R-:W2:Y:S01]  /*2efe0*/  LDL.LU R3, [R1+0x1244] ;  /* 0x0012440001037983 */ /* 0x001ea20000300800 */
[----:B---3--:R-:W-:Y:S02]  /*2eff0*/  IADD3.X R7, PT, PT, R7, UR4, RZ, P3, !PT ;  /* 0x0000000407077c10 */ /* 0x008fe40009ffe4ff */
[----:B----4-:R-:W-:Y:S02]  /*2f000*/  IADD3 R10, P3, PT, R10, UR8, RZ ;  /* 0x000000080a0a7c10 */ /* 0x010fe4000ff7e0ff */
[----:B------:R-:W-:Y:S02]  /*2f010*/  IADD3.X R4, PT, PT, R4, UR4, RZ, P4, !PT ;  /* 0x0000000404047c10 */ /* 0x000fe4000a7fe4ff */
[----:B------:R-:W-:-:S02]  /*2f020*/  IADD3 R21, P4, PT, R21, UR8, RZ ;  /* 0x0000000815157c10 */ /* 0x000fc4000ff9e0ff */
[----:B------:R-:W-:Y:S02]  /*2f030*/  IADD3.X R20, PT, PT, R20, UR4, RZ, P5, !PT ;  /* 0x0000000414147c10 */ /* 0x000fe4000affe4ff */
[----:B------:R-:W-:Y:S02]  /*2f040*/  IADD3 R22, P5, PT, R22, UR8, RZ ;  /* 0x0000000816167c10 */ /* 0x000fe4000ffbe0ff */
[----:B------:R-:W-:Y:S02]  /*2f050*/  IADD3.X R23, PT, PT, R23, UR4, RZ, P6, !PT ;  /* 0x0000000417177c10 */ /* 0x000fe4000b7fe4ff */
[----:B------:R-:W-:Y:S02]  /*2f060*/  IADD3 R26, P6, PT, R26, UR8, RZ ;  /* 0x000000081a1a7c10 */ /* 0x000fe4000ffde0ff */
[----:B------:R-:W-:Y:S02]  /*2f070*/  IADD3.X R27, PT, PT, R27, UR4, RZ, P1, !PT ;  /* 0x000000041b1b7c10 */ /* 0x000fe40008ffe4ff */
[----:B------:R-:W-:-:S02]  /*2f080*/  IADD3 R9, P1, PT, R9, UR8, RZ ;  /* 0x0000000809097c10 */ /* 0x000fc4000ff3e0ff */
[----:B------:R-:W-:-:S05]  /*2f090*/  IADD3.X R0, PT, PT, R0, UR4, RZ, P2, !PT ;  /* 0x0000000400007c10 */ /* 0x000fca00097fe4ff */
[----:B------:R0:W-:Y:S01]  /*2f0a0*/  STL [R1+0xfb8], R0 ;  /* 0x000fb80001007387 */ /* 0x0001e20000100800 */
[----:B------:R-:W-:Y:S02]  /*2f0b0*/  IADD3.X R5, PT, PT, R5, UR4, RZ, P3, !PT ;  /* 0x0000000405057c10 */ /* 0x000fe40009ffe4ff */
[----:B------:R-:W-:Y:S02]  /*2f0c0*/  IADD3 R13, P3, PT, R13, UR8, RZ ;  /* 0x000000080d0d7c10 */ /* 0x000fe4000ff7e0ff */
[----:B------:R-:W-:Y:S02]  /*2f0d0*/  IADD3.X R11, PT, PT, R11, UR4, RZ, P4, !PT ;  /* 0x000000040b0b7c10 */ /* 0x000fe4000a7fe4ff */
[----:B------:R-:W-:Y:S02]  /*2f0e0*/  IADD3 R19, P4, PT, R19, UR8, RZ ;  /* 0x0000000813137c10 */ /* 0x000fe4000ff9e0ff */
[----:B------:R-:W-:Y:S02]  /*2f0f0*/  IADD3.X R18, PT, PT, R18, UR4, RZ, P5, !PT ;  /* 0x0000000412127c10 */ /* 0x000fe4000affe4ff */
[----:B------:R-:W-:-:S02]  /*2f100*/  IADD3 R12, P5, PT, R12, UR8, RZ ;  /* 0x000000080c0c7c10 */ /* 0x000fc4000ffbe0ff */
[----:B------:R-:W-:Y:S02]  /*2f110*/  IADD3.X R14, PT, PT, R14, UR4, RZ, P6, !PT ;  /* 0x000000040e0e7c10 */ /* 0x000fe4000b7fe4ff */
[----:B------:R-:W-:Y:S02]  /*2f120*/  IADD3 R15, P6, PT, R15, UR8, RZ ;  /* 0x000000080f0f7c10 */ /* 0x000fe4000ffde0ff */
[----:B------:R-:W-:Y:S02]  /*2f130*/  IADD3.X R16, PT, PT, R16, UR4, RZ, P1, !PT ;  /* 0x0000000410107c10 */ /* 0x000fe40008ffe4ff */
[----:B------:R-:W-:Y:S02]  /*2f140*/  IADD3 R17, P1, PT, R17, UR8, RZ ;  /* 0x0000000811117c10 */ /* 0x000fe4000ff3e0ff */
[----:B--2---:R-:W-:-:S05]  /*2f150*/  IADD3 R3, P2, PT, R3, UR8, RZ ;  /* 0x0000000803037c10 */ /* 0x004fca000ff5e0ff */
[----:B------:R-:W-:Y:S04]  /*2f160*/  STL [R1+0x1104], R3 ;  /* 0x0011040301007387 */ /* 0x000fe80000100800 */
[----:B------:R-:W-:Y:S04]  /*2f170*/  STL [R1+0xfcc], R7 ;  /* 0x000fcc0701007387 */ /* 0x000fe80000100800 */
[----:B------:R-:W-:Y:S04]  /*2f180*/  STL [R1+0x10fc], R10 ;  /* 0x0010fc0a01007387 */ /* 0x000fe80000100800 */
[----:B------:R-:W-:Y:S04]  /*2f190*/  STL [R1+0xfc8], R4 ;  /* 0x000fc80401007387 */ /* 0x000fe80000100800 */
[----:B------:R-:W-:Y:S04]  /*2f1a0*/  STL [R1+0x10f4], R21 ;  /* 0x0010f41501007387 */ /* 0x000fe80000100800 */
[----:B------:R-:W-:Y:S04]  /*2f1b0*/  STL [R1+0x1118], R20 ;  /* 0x0011181401007387 */ /* 0x000fe80000100800 */
[----:B------:R-:W-:Y:S01]  /*2f1c0*/  STL [R1+0x10ec], R22 ;  /* 0x0010ec1601007387 */ /* 0x000fe20000100800 */
[----:B------:R-:W-:-:S03]  /*2f1d0*/  IADD3.X R8, PT, PT, R8, UR4, RZ, P2, !PT ;  /* 0x0000000408087c10 */ /* 0x000fc600097fe4ff */
[----:B------:R-:W-:Y:S01]  /*2f1e0*/  STL [R1+0x1110], R23 ;  /* 0x0011101701007387 */ /* 0x000fe20000100800 */
[----:B------:R-:W-:-:S03]  /*2f1f0*/  IADD3 R6, P2, PT, R6, UR8, RZ ;  /* 0x0000000806067c10 */ /* 0x000fc6000ff5e0ff */
        /* <DEDUP_REMOVED lines=19> */
[----:B0-----:R-:W2:Y:S01]  /*2f330*/  LDL.LU R0, [R1+0x108c] ;  /* 0x00108c0001007983 */ /* 0x001ea20000300800 */
[----:B------:R-:W-:-:S02]  /*2f340*/  IADD3.X R29, PT, PT, R29, UR4, RZ, P3, !PT ;  /* 0x000000041d1d7c10 */ /* 0x000fc40009ffe4ff */
[----:B------:R-:W-:-:S03]  /*2f350*/  IADD3 R28, P3, PT, R28, UR8, RZ ;  /* 0x000000081c1c7c10 */ /* 0x000fc6000ff7e0ff */
[----:B------:R-:W-:Y:S04]  /*2f360*/  STL [R1+0x10c8], R29 ;  /* 0x0010c81d01007387 */ /* 0x000fe80000100800 */
[----:B--2---:R0:W-:Y:S04]  /*2f370*/  STL [R1+0x123c], R0 ;  /* 0x00123c0001007387 */ /* 0x0041e80000100800 */
[----:B------:R-:W-:Y:S04]  /*2f380*/  STL [R1+0x109c], R28 ;  /* 0x00109c1c01007387 */ /* 0x000fe80000100800 */
[----:B0-----:R-:W2:Y:S01]  /*2f390*/  LDL.LU R0, [R1+0x10b8] ;  /* 0x0010b80001007983 */ /* 0x001ea20000300800 */
[----:B------:R-:W-:-:S05]  /*2f3a0*/  IADD3.X R2, PT, PT, R2, UR4, RZ, P4, !PT ;  /* 0x0000000402027c10 */ /* 0x000fca000a7fe4ff */
[----:B------:R-:W-:Y:S04]  /*2f3b0*/  STL [R1+0x10c0], R2 ;  /* 0x0010c00201007387 */ /* 0x000fe80000100800 */
        /* <DEDUP_REMOVED lines=30> */
[----:B--2---:R-:W-:-:S05]  /*2f5a0*/  IADD3 R0, P4, PT, R0, UR8, RZ ;  /* 0x0000000800007c10 */ /* 0x004fca000ff9e0ff */
[----:B------:R0:W-:Y:S04]  /*2f5b0*/  STL [R1+0x1094], R0 ;  /* 0x0010940001007387 */ /* 0x0001e80000100800 */
[----:B0-----:R-:W2:Y:S02]  /*2f5c0*/  LDL.LU R0, [R1+0x1240] ;  /* 0x0012400001007983 */ /* 0x001ea40000300800 */
[----:B--2---:R-:W-:-:S05]  /*2f5d0*/  IADD3.X R0, PT, PT, R0, UR4, RZ, P5, !PT ;  /* 0x0000000400007c10 */ /* 0x004fca000affe4ff */
        /* <DEDUP_REMOVED lines=23> */
[----:B--2---:R-:W-:-:S05]  /*2f750*/  IADD3 R0, P5, PT, R0, UR8, RZ ;  /* 0x0000000800007c10 */ /* 0x004fca000ffbe0ff */
[----:B------:R0:W-:Y:S04]  /*2f760*/  STL [R1+0x108c], R0 ;  /* 0x00108c0001007387 */ /* 0x0001e80000100800 */
        /* <DEDUP_REMOVED lines=29> */
[----:B0-----:R-:W2:Y:S01]  /*2f940*/  LDL.LU R0, [R1+0x1038] ;  /* 0x0010380001007983 */ /* 0x001ea20000300800 */
[----:B------:R-:W-:-:S02]  /*2f950*/  IADD3 R29, P6, PT, R29, UR8, RZ ;  /* 0x000000081d1d7c10 */ /* 0x000fc4000ffde0ff */
[----:B------:R-:W-:-:S03]  /*2f960*/  IADD3.X R28, PT, PT, R28, UR4, RZ, P1, !PT ;  /* 0x000000041c1c7c10 */ /* 0x000fc60008ffe4ff */
[----:B------:R-:W-:Y:S04]  /*2f970*/  STL [R1+0x1024], R29 ;  /* 0x0010241d01007387 */ /* 0x000fe80000100800 */
[----:B--2---:R0:W-:Y:S04]  /*2f980*/  STL [R1+0x1234], R0 ;  /* 0x0012340001007387 */ /* 0x0041e80000100800 */
[----:B------:R-:W-:Y:S04]  /*2f990*/  STL [R1+0x1048], R28 ;  /* 0x0010481c01007387 */ /* 0x000fe80000100800 */
[----:B0-----:R-:W2:Y:S01]  /*2f9a0*/  LDL.LU R0, [R1+0x1014] ;  /* 0x0010140001007983 */ /* 0x001ea20000300800 */
[----:B------:R-:W-:-:S05]  /*2f9b0*/  IADD3 R2, P1, PT, R2, UR8, RZ ;  /* 0x0000000802027c10 */ /* 0x000fca000ff3e0ff */
        /* <DEDUP_REMOVED lines=31> */
[----:B--2---:R-:W-:-:S05]  /*2fbb0*/  IADD3.X R0, PT, PT, R0, UR4, RZ, P2, !PT ;  /* 0x0000000400007c10 */ /* 0x004fca00097fe4ff */
[----:B------:R0:W-:Y:S04]  /*2fbc0*/  STL [R1+0x1040], R0 ;  /* 0x0010400001007387 */ /* 0x0001e80000100800 */
[----:B0-----:R-:W2:Y:S02]  /*2fbd0*/  LDL.LU R0, [R1+0x1238] ;  /* 0x0012380001007983 */ /* 0x001ea40000300800 */
[----:B--2---:R-:W-:-:S05]  /*2fbe0*/  IADD3 R0, P2, PT, R0, UR8, RZ ;  /* 0x0000000800007c10 */ /* 0x004fca000ff5e0ff */
[----:B------:R0:W-:Y:S04]  /*2fbf0*/  STL [R1+0x1014], R0 ;  /* 0x0010140001007387 */ /* 0x0001e80000100800 */
[----:B0-----:R-:W2:Y:S01]  /*2fc00*/  LDL.LU R0, [R1+0x1234] ;  /* 0x0012340001007983 */ /* 0x001ea20000300800 */
[----:B----4-:R-:W-:Y:S02]  /*2fc10*/  IADD3.X R7, PT, PT, R7, UR4, RZ, P4, !PT ;  /* 0x0000000407077c10 */ /* 0x010fe4000a7fe4ff */
[----:B---3--:R-:W-:Y:S02]  /*2fc20*/  IADD3 R10, P4, PT, R10, UR8, RZ ;  /* 0x000000080a0a7c10 */ /* 0x008fe4000ff9e0ff */
        /* <DEDUP_REMOVED lines=18> */
[----:B--2---:R-:W-:Y:S02]  /*2fd50*/  IADD3.X R0, PT, PT, R0, UR4, RZ, P3, !PT ;  /* 0x0000000400007c10 */ /* 0x004fe40009ffe4ff */
[----:B------:R-:W-:-:S03]  /*2fd60*/  IADD3 R3, P3, PT, R3, UR8, RZ ;  /* 0x0000000803037c10 */ /* 0x000fc6000ff7e0ff */
        /* <DEDUP_REMOVED lines=85> */
[----:B--2---:R-:W-:-:S05]  /*302c0*/  IADD3 R0, P6, PT, R0, UR8, RZ ;  /* 0x0000000800007c10 */ /* 0x004fca000ffde0ff */
[----:B------:R0:W-:Y:S04]  /*302d0*/  STL [R1+0x1174], R0 ;  /* 0x0011740001007387 */ /* 0x0001e80000100800 */
[----:B0-----:R0:W5:Y:S04]  /*302e0*/  LDL.LU R0, [R1+0x1228] ;  /* 0x0012280001007983 */ /* 0x0011680000300800 */
[----:B------:R1:W-:Y:S04]  /*302f0*/  STL [R1+0x1130], R20 ;  /* 0x0011301401007387 */ /* 0x0003e80000100800 */
[----:B-1----:R0:W5:Y:S04]  /*30300*/  LDL.LU R20, [R1+0x1224] ;  /* 0x0012240001147983 */ /* 0x0021680000300800 */
[----:B------:R1:W-:Y:S04]  /*30310*/  STL [R1+0x117c], R21 ;  /* 0x00117c1501007387 */ /* 0x0003e80000100800 */
[----:B-1----:R0:W5:Y:S04]  /*30320*/  LDL.LU R21, [R1+0x1220] ;  /* 0x0012200001157983 */ /* 0x0021680000300800 */
[----:B------:R1:W-:Y:S04]  /*30330*/  STL [R1+0x1138], R9 ;  /* 0x0011380901007387 */ /* 0x0003e80000100800 */
[----:B-1----:R-:W2:Y:S04]  /*30340*/  LDL.LU R9, [R1+0x121c] ;  /* 0x00121c0001097983 */ /* 0x002ea80000300800 */
[----:B------:R1:W-:Y:S04]  /*30350*/  STL [R1+0x1184], R8 ;  /* 0x0011840801007387 */ /* 0x0003e80000100800 */
[----:B-1----:R-:W3:Y:S04]  /*30360*/  LDL.LU R8, [R1+0x1218] ;  /* 0x0012180001087983 */ /* 0x002ee80000300800 */
[----:B------:R1:W-:Y:S04]  /*30370*/  STL [R1+0x1140], R6 ;  /* 0x0011400601007387 */ /* 0x0003e80000100800 */
[----:B-1----:R-:W4:Y:S04]  /*30380*/  LDL.LU R6, [R1+0x1214] ;  /* 0x0012140001067983 */ /* 0x002f280000300800 */
[----:B------:R1:W-:Y:S04]  /*30390*/  STL [R1+0x118c], R5 ;  /* 0x00118c0501007387 */ /* 0x0003e80000100800 */
[----:B-1----:R-:W2:Y:S04]  /*303a0*/  LDL.LU R5, [R1+0x1210] ;  /* 0x0012100001057983 */ /* 0x002ea80000300800 */
[----:B------:R1:W-:Y:S01]  /*303b0*/  STL [R1+0x1148], R13 ;  /* 0x0011480d01007387 */ /* 0x0003e20000100800 */
[----:B------:R-:W-:-:S02]  /*303c0*/  IADD3.X R12, PT, PT, R12, UR4, RZ, P6, !PT ;  /* 0x000000040c0c7c10 */ /* 0x000fc4000b7fe4ff */
[----:B------:R-:W-:Y:S02]  /*303d0*/  IADD3 R16, P6, PT, R16, UR8, RZ ;  /* 0x0000000810107c10 */ /* 0x000fe4000ffde0ff */
[----:B------:R-:W-:Y:S01]  /*303e0*/  IADD3.X R24, PT, PT, R24, UR4, RZ, P1, !PT ;  /* 0x0000000418187c10 */ /* 0x000fe20008ffe4ff */
[----:B-1----:R0:W5:Y:S04]  /*303f0*/  LDL.LU R13, [R1+0x120c] ;  /* 0x00120c00010d7983 */ /* 0x0021680000300800 */
[----:B------:R1:W-:Y:S01]  /*30400*/  STL [R1+0x1194], R11 ;  /* 0x0011940b01007387 */ /* 0x0003e20000100800 */
[----:B------:R-:W-:Y:S02]  /*30410*/  IADD3 R25, P1, PT, R25, UR8, RZ ;  /* 0x0000000819197c10 */ /* 0x000fe4000ff3e0ff */
[----:B------:R-:W-:Y:S01]  /*30420*/  IADD3.X R29, PT, PT, R29, UR4, RZ, P2, !PT ;  /* 0x000000041d1d7c10 */ /* 0x000fe200097fe4ff */
[----:B-1----:R0:W5:Y:S04]  /*30430*/  LDL.LU R11, [R1+0x1208] ;  /* 0x00120800010b7983 */ /* 0x0021680000300800 */
[----:B------:R1:W-:Y:S01]  /*30440*/  STL [R1+0x1150], R18 ;  /* 0x0011501201007387 */ /* 0x0003e20000100800 */
[----:B------:R-:W-:-:S03]  /*30450*/  IADD3 R28, P2, PT, R28, UR8, RZ ;  /* 0x000000081c1c7c10 */ /* 0x000fc6000ff5e0ff */
[----:B-1----:R0:W5:Y:S04]  /*30460*/  LDL.LU R18, [R1+0x1204] ;  /* 0x0012040001127983 */ /* 0x0021680000300800 */
[----:B------:R1:W-:Y:S01]  /*30470*/  STL [R1+0x119c], R19 ;  /* 0x00119c1301007387 */ /* 0x0003e20000100800 */
[----:B------:R-:W-:-:S03]  /*30480*/  IADD3.X R2, PT, PT, R2, UR4, RZ, P3, !PT ;  /* 0x0000000402027c10 */ /* 0x000fc60009ffe4ff */
[----:B-1----:R0:W5:Y:S04]  /*30490*/  LDL.LU R19, [R1+0x1200] ;  /* 0x0012000001137983 */ /* 0x0021680000300800 */
[----:B------:R1:W-:Y:S01]  /*304a0*/  STL [R1+0x1158], R12 ;  /* 0x0011580c01007387 */ /* 0x0003e20000100800 */
[----:B------:R-:W-:Y:S02]  /*304b0*/  IADD3 R3, P3, PT, R3, UR8, RZ ;  /* 0x0000000803037c10 */ /* 0x000fe4000ff7e0ff */
[----:B------:R-:W-:Y:S01]  /*304c0*/  IADD3.X R7, PT, PT, R7, UR4, RZ, P4, !PT ;  /* 0x0000000407077c10 */ /* 0x000fe2000a7fe4ff */
[----:B-1----:R0:W5:Y:S04]  /*304d0*/  LDL.LU R12, [R1+0x11fc] ;  /* 0x0011fc00010c7983 */ /* 0x0021680000300800 */
[----:B------:R1:W-:Y:S01]  /*304e0*/  STL [R1+0x11a4], R16 ;  /* 0x0011a41001007387 */ /* 0x0003e20000100800 */
[----:B------:R-:W-:-:S02]  /*304f0*/  IADD3 R10, P4, PT, R10, UR8, RZ ;  /* 0x000000080a0a7c10 */ /* 0x000fc4000ff9e0ff */
[----:B------:R-:W-:Y:S01]  /*30500*/  IADD3.X R4, PT, PT, R4, UR4, RZ, P5, !PT ;  /* 0x0000000404047c10 */ /* 0x000fe2000affe4ff */
[----:B-1----:R0:W5:Y:S04]  /*30510*/  LDL.LU R16, [R1+0x11f8] ;  /* 0x0011f80001107983 */ /* 0x0021680000300800 */
[----:B------:R1:W-:Y:S01]  /*30520*/  STL [R1+0x1160], R24 ;  /* 0x0011601801007387 */ /* 0x0003e20000100800 */
[----:B------:R-:W-:Y:S02]  /*30530*/  IADD3 R22, P5, PT, R22, UR8, RZ ;  /* 0x0000000816167c10 */ /* 0x000fe4000ffbe0ff */
[----:B------:R-:W-:Y:S01]  /*30540*/  IADD3.X R23, PT, PT, R23, UR4, RZ, P6, !PT ;  /* 0x0000000417177c10 */ /* 0x000fe2000b7fe4ff */
[----:B-1----:R0:W5:Y:S04]  /*30550*/  LDL.LU R24, [R1+0x11f4] ;  /* 0x0011f40001187983 */ /* 0x0021680000300800 */
[----:B------:R1:W-:Y:S01]  /*30560*/  STL [R1+0x11ac], R25 ;  /* 0x0011ac1901007387 */ /* 0x0003e20000100800 */
[----:B------:R-:W-:-:S02]  /*30570*/  IADD3.X R26, PT, PT, R26, UR4, RZ, P1, !PT ;  /* 0x000000041a1a7c10 */ /* 0x000fc40008ffe4ff */
[----:B------:R-:W-:Y:S01]  /*30580*/  IADD3.X R27, PT, PT, R27, UR4, RZ, P2, !PT ;  /* 0x000000041b1b7c10 */ /* 0x000fe200097fe4ff */
[----:B-1----:R0:W5:Y:S04]  /*30590*/  LDL.LU R25, [R1+0x11f0] ;  /* 0x0011f00001197983 */ /* 0x0021680000300800 */
[----:B------:R1:W-:Y:S01]  /*305a0*/  STL [R1+0x1168], R29 ;  /* 0x0011681d01007387 */ /* 0x0003e20000100800 */
[----:B------:R-:W-:Y:S02]  /*305b0*/  IADD3.X R15, PT, PT, R15, UR4, RZ, P4, !PT ;  /* 0x000000040f0f7c10 */ /* 0x000fe4000a7fe4ff */
[----:B------:R-:W-:Y:S01]  /*305c0*/  IADD3.X R14, PT, PT, R14, UR4, RZ, P3, !PT ;  /* 0x000000040e0e7c10 */ /* 0x000fe20009ffe4ff */
[----:B-1----:R0:W5:Y:S04]  /*305d0*/  LDL.LU R29, [R1+0x11ec] ;  /* 0x0011ec00011d7983 */ /* 0x0021680000300800 */
[----:B------:R1:W-:Y:S04]  /*305e0*/  STL [R1+0x11b4], R28 ;  /* 0x0011b41c01007387 */ /* 0x0003e80000100800 */
[----:B-1----:R0:W5:Y:S04]  /*305f0*/  LDL.LU R28, [R1+0x11e8] ;  /* 0x0011e800011c7983 */ /* 0x0021680000300800 */
[----:B------:R1:W-:Y:S04]  /*30600*/  STL [R1+0x1170], R2 ;  /* 0x0011700201007387 */ /* 0x0003e80000100800 */
[----:B------:R-:W-:Y:S04]  /*30610*/  STL [R1+0x11c0], R3 ;  /* 0x0011c00301007387 */ /* 0x000fe80000100800 */
[----:B------:R-:W-:Y:S04]  /*30620*/  STL [R1+0x1178], R7 ;  /* 0x0011780701007387 */ /* 0x000fe80000100800 */
[----:B------:R-:W-:Y:S04]  /*30630*/  STL [R1+0x11bc], R10 ;  /* 0x0011bc0a01007387 */ /* 0x000fe80000100800 */
[----:B------:R-:W-:Y:S04]  /*30640*/  STL [R1+0x1180], R4 ;  /* 0x0011800401007387 */ /* 0x000fe80000100800 */
[----:B------:R-:W-:Y:S04]  /*30650*/  STL [R1+0x11b8], R22 ;  /* 0x0011b81601007387 */ /* 0x000fe80000100800 */
[----:B------:R-:W-:Y:S01]  /*30660*/  STL [R1+0x1188], R23 ;  /* 0x0011881701007387 */ /* 0x000fe20000100800 */
[----:B-1----:R-:W1:Y:S03]  /*30670*/  S2R R2, SR_TID.X ;  /* 0x0000000000027919 */ /* 0x002e660000002100 */
[----:B------:R-:W-:Y:S04]  /*30680*/  STL [R1+0x1190], R26 ;  /* 0x0011901a01007387 */ /* 0x000fe80000100800 */
[----:B------:R-:W-:Y:S04]  /*30690*/  STL [R1+0x1198], R27 ;  /* 0x0011981b01007387 */ /* 0x000fe80000100800 */
[----:B------:R3:W-:Y:S04]  /*306a0*/  STL [R1+0x11a8], R15 ;  /* 0x0011a80f01007387 */ /* 0x0007e80000100800 */
[----:B------:R2:W-:Y:S01]  /*306b0*/  STL [R1+0x11a0], R14 ;  /* 0x0011a00e01007387 */ /* 0x0005e20000100800 */
[----:B------:R-:W-:-:S02]  /*306c0*/  IADD3.X R17, PT, PT, R17, UR4, RZ, P5, !PT ;  /* 0x0000000411117c10 */ /* 0x000fc4000affe4ff */
[----:B-1----:R-:W-:-:S05]  /*306d0*/  LOP3.LUT R2, R2, 0x3f, RZ, 0xc0, !PT ;  /* 0x0000003f02027812 */ /* 0x002fca00078ec0ff */
[----:B------:R-:W-:Y:S02]  /*306e0*/  IMAD.SHL.U32 R2, R2, 0x2, RZ ;  /* 0x0000000202027824 */ /* 0x000fe400078e00ff */
[----:B---3--:R-:W-:Y:S02]  /*306f0*/  IMAD.MOV.U32 R15, RZ, RZ, R8 ;  /* 0x000000ffff0f7224 */ /* 0x008fe400078e0008 */
[----:B----4-:R-:W-:Y:S02]  /*30700*/  IMAD.MOV.U32 R4, RZ, RZ, R6 ;  /* 0x000000ffff047224 */ /* 0x010fe400078e0006 */
[----:B--2---:R-:W-:Y:S02]  /*30710*/  IMAD.MOV.U32 R14, RZ, RZ, R5 ;  /* 0x000000ffff0e7224 */ /* 0x004fe400078e0005 */
[----:B------:R-:W-:-:S05]  /*30720*/  IMAD.MOV.U32 R5, RZ, RZ, R9 ;  /* 0x000000ffff057224 */ /* 0x000fca00078e0009 */
[----:B------:R0:W-:Y:S04]  /*30730*/  STL.64 [R1+0x5d8], R4 ;  /* 0x0005d80401007387 */ /* 0x0001e80000100a00 */
[----:B------:R0:W-:Y:S04]  /*30740*/  STL [R1+0x11b0], R17 ;  /* 0x0011b01101007387 */ /* 0x0001e80000100800 */
[----:B------:R0:W-:Y:S01]  /*30750*/  STL.64 [R1+0x5e0], R14 ;  /* 0x0005e00e01007387 */ /* 0x0001e20000100a00 */
[----:B------:R-:W-:Y:S05]  /*30760*/  @P0 BRA `(.L_x_1) ;  /* 0xfffffdb800c40947 */ /* 0x000fea000383ffff */
[----:B------:R-:W2:Y:S04]  /*30770*/  LDL.LU R26, [R1+0x48c] ;  /* 0x00048c00011a7983 */ /* 0x000ea80000300800 */
[----:B------:R-:W3:Y:S04]  /*30780*/  LDL.LU R27, [R1+0x484] ;  /* 0x00048400011b7983 */ /* 0x000ee80000300800 */
[----:B0-----:R-:W4:Y:S04]  /*30790*/  LDL.LU R14, [R1+0x12c] ;  /* 0x00012c00010e7983 */ /* 0x001f280000300800 */
[----:B------:R-:W4:Y:S04]  /*307a0*/  LDL.LU R15, [R1+0x26c] ;  /* 0x00026c00010f7983 */ /* 0x000f280000300800 */
[----:B------:R-:W4:Y:S04]  /*307b0*/  LDL.LU R17, [R1+0x264] ;  /* 0x0002640001117983 */ /* 0x000f280000300800 */
[----:B-----5:R0:W-:Y:S04]  /*307c0*/  STL [R1+0x1374], R13 ;  /* 0x0013740d01007387 */ /* 0x0201e80000100800 */
        /* <DEDUP_REMOVED lines=8> */
[----:B--2---:R-:W-:-:S02]  /*30850*/  F2FP.F16.F32.PACK_AB R0, R21, R26 ;  /* 0x0000001a1500723e */ /* 0x004fc400000000ff */
[----:B---3--:R-:W-:-:S03]  /*30860*/  F2FP.F16.F32.PACK_AB R3, R20, R27 ;  /* 0x0000001b1403723e */ /* 0x008fc600000000ff */
[----:B------:R1:W-:Y:S04]  /*30870*/  STL [R1+0x1bc], R0 ;  /* 0x0001bc0001007387 */ /* 0x0003e80000100800 */
[----:B------:R-:W-:Y:S01]  /*30880*/  STL [R1+0x1b8], R3 ;  /* 0x0001b80301007387 */ /* 0x000fe20000100800 */
[----:B----4-:R-:W-:-:S03]  /*30890*/  F2FP.F16.F32.PACK_AB R2, R14, R15 ;  /* 0x0000000f0e02723e */ /* 0x010fc600000000ff */
[----:B0-----:R-:W2:Y:S01]  /*308a0*/  LDL.LU R13, [R1+0x4a4] ;  /* 0x0004a400010d7983 */ /* 0x001ea20000300800 */
[----:B-1----:R-:W-:-:S03]  /*308b0*/  F2FP.F16.F32.PACK_AB R0, R16, R17 ;  /* 0x000000111000723e */ /* 0x002fc600000000ff */
        /* <DEDUP_REMOVED lines=36> */
[----:B------:R-:W3:Y:S04]  /*30b00*/  LDL.LU R29, [R1+0x134] ;  /* 0x00013400011d7983 */ /* 0x000ee80000300800 */
[----:B---3--:R0:W-:Y:S04]  /*30b10*/  STL [R1+0x137c], R29 ;  /* 0x00137c1d01007387 */ /* 0x0081e80000100800 */
[----:B0-----:R-:W3:Y:S04]  /*30b20*/  LDL.LU R29, [R1+0x4ac] ;  /* 0x0004ac00011d7983 */ /* 0x001ee80000300800 */
        /* <DEDUP_REMOVED lines=31> */
[----:B0-----:R-:W2:Y:S04]  /*30d20*/  LDL.LU R29, [R1+0x49c] ;  /* 0x00049c00011d7983 */ /* 0x001ea80000300800 */
[----:B------:R-:W3:Y:S04]  /*30d30*/  LDL.LU R28, [R1+0x4fc] ;  /* 0x0004fc00011c7983 */ /* 0x000ee80000300800 */
[----:B------:R-:W3:Y:S04]  /*30d40*/  LDL.LU R24, [R1+0x4bc] ;  /* 0x0004bc0001187983 */ /* 0x000ee80000300800 */
[----:B------:R-:W4:Y:S04]  /*30d50*/  LDL.LU R25, [R1+0x4f4] ;  /* 0x0004f40001197983 */ /* 0x000f280000300800 */
        /* <DEDUP_REMOVED lines=24> */
[----:B--2---:R-:W-:-:S03]  /*30ee0*/  F2FP.F16.F32.PACK_AB R13, R29, R13 ;  /* 0x0000000d1d0d723e */ /* 0x004fc600000000ff */
[----:B------:R-:W2:Y:S04]  /*30ef0*/  LDL.LU R29, [R1+0x13fc] ;  /* 0x0013fc00011d7983 */ /* 0x000ea80000300800 */
[----:B------:R0:W-:Y:S04]  /*30f00*/  STL [R1+0x1ac], R13 ;  /* 0x0001ac0d01007387 */ /* 0x0001e80000100800 */
[----:B0-----:R-:W2:Y:S02]  /*30f10*/  LDL.LU R13, [R1+0x13f8] ;  /* 0x0013f800010d7983 */ /* 0x001ea40000300800 */
[----:B--2---:R-:W-:-:S02]  /*30f20*/  F2FP.F16.F32.PACK_AB R13, R29, R13 ;  /* 0x0000000d1d0d723e */ /* 0x004fc400000000ff */
        /* <DEDUP_REMOVED lines=62> */
[----:B0-----:R-:W2:Y:S01]  /*31310*/  LDL.LU R13, [R1+0x1378] ;  /* 0x00137800010d7983 */ /* 0x001ea20000300800 */
[----:B---3--:R-:W-:Y:S02]  /*31320*/  F2FP.F16.F32.PACK_AB R24, R28, R24 ;  /* 0x000000181c18723e */ /* 0x008fe400000000ff */
[----:B----4-:R-:W-:-:S02]  /*31330*/  F2FP.F16.F32.PACK_AB R18, R25, R18 ;  /* 0x000000121912723e */ /* 0x010fc400000000ff */
[----:B------:R-:W-:Y:S02]  /*31340*/  F2FP.F16.F32.PACK_AB R11, R19, R11 ;  /* 0x0000000b130b723e */ /* 0x000fe400000000ff */
[----:B------:R-:W-:Y:S02]  /*31350*/  F2FP.F16.F32.PACK_AB R2, R12, R2 ;  /* 0x000000020c02723e */ /* 0x000fe400000000ff */
[----:B------:R-:W-:Y:S02]  /*31360*/  F2FP.F16.F32.PACK_AB R0, R0, R6 ;  /* 0x000000060000723e */ /* 0x000fe400000000ff */
[----:B--2---:R-:W-:Y:S02]  /*31370*/  F2FP.F16.F32.PACK_AB R29, R13, R29 ;  /* 0x0000001d0d1d723e */ /* 0x004fe400000000ff */
[----:B------:R-:W2:Y:S04]  /*31380*/  LDL.LU R13, [R1+0x1374] ;  /* 0x00137400010d7983 */ /* 0x000ea80000300800 */
[----:B------:R-:W-:Y:S01]  /*31390*/  STL [R1+0x178], R29 ;  /* 0x0001781d01007387 */ /* 0x000fe20000100800 */
[----:B------:R-:W-:-:S03]  /*313a0*/  F2FP.F16.F32.PACK_AB R5, R9, R5 ;  /* 0x000000050905723e */ /* 0x000fc600000000ff */
[----:B------:R-:W-:Y:S04]  /*313b0*/  STL [R1+0x174], R24 ;  /* 0x0001741801007387 */ /* 0x000fe80000100800 */
[----:B------:R-:W-:Y:S04]  /*313c0*/  STL [R1+0x170], R18 ;  /* 0x0001701201007387 */ /* 0x000fe80000100800 */
[----:B------:R-:W-:Y:S04]  /*313d0*/  STL [R1+0x15c], R11 ;  /* 0x00015c0b01007387 */ /* 0x000fe80000100800 */
[----:B------:R0:W-:Y:S04]  /*313e0*/  STL [R1+0x158], R2 ;  /* 0x0001580201007387 */ /* 0x0001e80000100800 */
[----:B------:R1:W-:Y:S01]  /*313f0*/  STL [R1+0x154], R0 ;  /* 0x0001540001007387 */ /* 0x0003e20000100800 */
[----:B0-----:R-:W-:-:S02]  /*31400*/  F2FP.F16.F32.PACK_AB R2, R8, R3 ;  /* 0x000000030802723e */ /* 0x001fc400000000ff */
[----:B------:R-:W-:Y:S02]  /*31410*/  F2FP.F16.F32.PACK_AB R3, R4, R20 ;  /* 0x000000140403723e */ /* 0x000fe400000000ff */
[----:B-1----:R-:W-:Y:S01]  /*31420*/  F2FP.F16.F32.PACK_AB R0, R7, R10 ;  /* 0x0000000a0700723e */ /* 0x002fe200000000ff */
[----:B------:R-:W-:Y:S04]  /*31430*/  STL [R1+0x150], R5 ;  /* 0x0001500501007387 */ /* 0x000fe80000100800 */
[----:B------:R0:W-:Y:S04]  /*31440*/  STL [R1+0x12c], R2 ;  /* 0x00012c0201007387 */ /* 0x0001e80000100800 */
[----:B------:R1:W-:Y:S04]  /*31450*/  STL [R1+0x128], R0 ;  /* 0x0001280001007387 */ /* 0x0003e80000100800 */
[----:B------:R2:W-:Y:S01]  /*31460*/  STL [R1+0x124], R3 ;  /* 0x0001240301007387 */ /* 0x0005e20000100800 */
[----:B0-----:R-:W-:-:S02]  /*31470*/  F2FP.F16.F32.PACK_AB R2, R21, R22 ;  /* 0x000000161502723e */ /* 0x001fc400000000ff */
[----:B-1----:R-:W-:-:S03]  /*31480*/  F2FP.F16.F32.PACK_AB R0, R23, R26 ;  /* 0x0000001a1700723e */ /* 0x002fc600000000ff */
[----:B------:R0:W-:Y:S04]  /*31490*/  STL [R1+0x120], R2 ;  /* 0x0001200201007387 */ /* 0x0001e80000100800 */
[----:B------:R1:W-:Y:S01]  /*314a0*/  STL [R1+0x10c], R0 ;  /* 0x00010c0001007387 */ /* 0x0003e20000100800 */
[----:B--2---:R-:W-:-:S05]  /*314b0*/  F2FP.F16.F32.PACK_AB R3, R27, R13 ;  /* 0x0000000d1b03723e */ /* 0x004fca00000000ff */
[----:B------:R-:W-:Y:S04]  /*314c0*/  STL [R1+0x108], R3 ;  /* 0x0001080301007387 */ /* 0x000fe80000100800 */
[----:B------:R-:W2:Y:S01]  /*314d0*/  LDL.LU R7, [R1+0x148] ;  /* 0x0001480001077983 */ /* 0x000ea20000300800 */
[----:B0-----:R-:W-:Y:S02]  /*314e0*/  F2FP.F16.F32.PACK_AB R2, R14, R15 ;  /* 0x0000000f0e02723e */ /* 0x001fe400000000ff */
        /* <DEDUP_REMOVED lines=39> */
[----:B---3--:R0:W-:Y:S04]  /*31760*/  STL [R1+0x132c], R5 ;  /* 0x00132c0501007387 */ /* 0x0081e80000100800 */
[----:B0-----:R-:W3:Y:S04]  /*31770*/  LDL.LU R5, [R1+0x470] ;  /* 0x0004700001057983 */ /* 0x001ee80000300800 */
[----:B------:R-:W4:Y:S04]  /*31780*/  LDL.LU R4, [R1+0x4c0] ;  /* 0x0004c00001047983 */ /* 0x000f280000300800 */
[----:B----4-:R0:W-:Y:S04]  /*31790*/  STL [R1+0x1328], R4 ;  /* 0x0013280401007387 */ /* 0x0101e80000100800 */
[----:B0-----:R-:W4:Y:S04]  /*317a0*/  LDL.LU R4, [R1+0x518] ;  /* 0x0005180001047983 */ /* 0x001f280000300800 */
[----:B------:R-:W2:Y:S04]  /*317b0*/  LDL.LU R12, [R1+0x224] ;  /* 0x00022400010c7983 */ /* 0x000ea80000300800 */
[----:B--2---:R0:W-:Y:S04]  /*317c0*/  STL [R1+0x131c], R12 ;  /* 0x00131c0c01007387 */ /* 0x0041e80000100800 */
[----:B0-----:R-:W2:Y:S04]  /*317d0*/  LDL.LU R12, [R1+0x54c] ;  /* 0x00054c00010c7983 */ /* 0x001ea80000300800 */
[----:B--2---:R0:W-:Y:S04]  /*317e0*/  STL [R1+0x1324], R12 ;  /* 0x0013240c01007387 */ /* 0x0041e80000100800 */
[----:B0-----:R-:W2:Y:S04]  /*317f0*/  LDL.LU R12, [R1+0x510] ;  /* 0x00051000010c7983 */ /* 0x001ea80000300800 */
[----:B------:R-:W2:Y:S01]  /*31800*/  LDL.LU R11, [R1+0x544] ;  /* 0x00054400010b7983 */ /* 0x000ea20000300800 */
[----:B------:R-:W-:-:S03]  /*31810*/  F2FP.F16.F32.PACK_AB R7, R6, R7 ;  /* 0x000000070607723e */ /* 0x000fc600000000ff */
[----:B--2---:R0:W-:Y:S04]  /*31820*/  STL [R1+0x1320], R11 ;  /* 0x0013200b01007387 */ /* 0x0041e80000100800 */
[----:B0-----:R-:W2:Y:S04]  /*31830*/  LDL.LU R11, [R1+0x22c] ;  /* 0x00022c00010b7983 */ /* 0x001ea80000300800 */
        /* <DEDUP_REMOVED lines=55> */
[----:B------:R-:W3:Y:S04]  /*31bb0*/  LDL.LU R6, [R1+0x1330] ;  /* 0x0013300001067983 */ /* 0x000ee80000300800 */
[----:B------:R0:W-:Y:S04]  /*31bc0*/  STL [R1+0x11f0], R7 ;  /* 0x0011f00701007387 */ /* 0x0001e80000100800 */
[----:B0-----:R-:W2:Y:S01]  /*31bd0*/  LDL.LU R7, [R1+0x554] ;  /* 0x0005540001077983 */ /* 0x001ea20000300800 */
[----:B---3--:R-:W-:-:S03]  /*31be0*/  F2FP.F16.F32.PACK_AB R6, R5, R6 ;  /* 0x000000060506723e */ /* 0x008fc600000000ff */
[----:B------:R-:W4:Y:S04]  /*31bf0*/  LDL.LU R5, [R1+0x132c] ;  /* 0x00132c0001057983 */ /* 0x000f280000300800 */
[----:B------:R0:W-:Y:S04]  /*31c00*/  STL [R1+0x11f4], R6 ;  /* 0x0011f40601007387 */ /* 0x0001e80000100800 */
[----:B0-----:R-:W2:Y:S01]  /*31c10*/  LDL.LU R6, [R1+0x384] ;  /* 0x0003840001067983 */ /* 0x001ea20000300800 */
[----:B----4-:R-:W-:-:S03]  /*31c20*/  F2FP.F16.F32.PACK_AB R5, R4, R5 ;  /* 0x000000050405723e */ /* 0x010fc600000000ff */
[----:B------:R-:W3:Y:S04]  /*31c30*/  LDL.LU R4, [R1+0x1328] ;  /* 0x0013280001047983 */ /* 0x000ee80000300800 */
[----:B------:R0:W-:Y:S04]  /*31c40*/  STL [R1+0x11f8], R5 ;  /* 0x0011f80501007387 */ /* 0x0001e80000100800 */
[----:B0-----:R-:W4:Y:S01]  /*31c50*/  LDL.LU R5, [R1+0x55c] ;  /* 0x00055c0001057983 */ /* 0x001f220000300800 */
[----:B---3--:R-:W-:-:S03]  /*31c60*/  F2FP.F16.F32.PACK_AB R4, R12, R4 ;  /* 0x000000040c04723e */ /* 0x008fc600000000ff */
[----:B------:R-:W3:Y:S04]  /*31c70*/  LDL.LU R12, [R1+0x1324] ;  /* 0x00132400010c7983 */ /* 0x000ee80000300800 */
[----:B------:R0:W-:Y:S04]  /*31c80*/  STL [R1+0x11fc], R4 ;  /* 0x0011fc0401007387 */ /* 0x0001e80000100800 */
[----:B0-----:R-:W4:Y:S01]  /*31c90*/  LDL.LU R4, [R1+0x38c] ;  /* 0x00038c0001047983 */ /* 0x001f220000300800 */
[----:B---3--:R-:W-:-:S03]  /*31ca0*/  F2FP.F16.F32.PACK_AB R12, R11, R12 ;  /* 0x0000000c0b0c723e */ /* 0x008fc600000000ff */
[----:B------:R-:W3:Y:S04]  /*31cb0*/  LDL.LU R11, [R1+0x1320] ;  /* 0x00132000010b7983 */ /* 0x000ee80000300800 */
[----:B------:R0:W-:Y:S04]  /*31cc0*/  STL [R1+0xbc], R12 ;  /* 0x0000bc0c01007387 */ /* 0x0001e80000100800 */
[----:B0-----:R-:W3:Y:S01]  /*31cd0*/  LDL.LU R12, [R1+0x131c] ;  /* 0x00131c00010c7983 */ /* 0x001ee20000300800 */
[----:B----4-:R-:W-:Y:S02]  /*31ce0*/  F2FP.F16.F32.PACK_AB R4, R4, R5 ;  /* 0x000000050404723e */ /* 0x010fe400000000ff */
[----:B--2---:R-:W-:-:S02]  /*31cf0*/  F2FP.F16.F32.PACK_AB R5, R6, R7 ;  /* 0x000000070605723e */ /* 0x004fc400000000ff */
[----:B------:R-:W-:Y:S02]  /*31d00*/  F2FP.F16.F32.PACK_AB R6, R24, R25 ;  /* 0x000000191806723e */ /* 0x000fe400000000ff */
[----:B---3--:R-:W-:Y:S02]  /*31d10*/  F2FP.F16.F32.PACK_AB R11, R12, R11 ;  /* 0x0000000b0c0b723e */ /* 0x008fe400000000ff */
[----:B------:R-:W2:Y:S04]  /*31d20*/  LDL.LU R12, [R1+0x1318] ;  /* 0x00131800010c7983 */ /* 0x000ea80000300800 */
[----:B------:R0:W-:Y:S04]  /*31d30*/  STL [R1+0xb8], R11 ;  /* 0x0000b80b01007387 */ /* 0x0001e80000100800 */
[----:B0-----:R-:W3:Y:S04]  /*31d40*/  LDL.LU R11, [R1+0x1314] ;  /* 0x00131400010b7983 */ /* 0x001ee80000300800 */
[----:B------:R0:W-:Y:S04]  /*31d50*/  STL [R1+0xb4], R4 ;  /* 0x0000b40401007387 */ /* 0x0001e80000100800 */
[----:B------:R1:W-:Y:S01]  /*31d60*/  STL [R1+0xb0], R5 ;  /* 0x0000b00501007387 */ /* 0x0003e20000100800 */
[----:B0-----:R-:W-:-:S02]  /*31d70*/  F2FP.F16.F32.PACK_AB R4, R29, R28 ;  /* 0x0000001c1d04723e */ /* 0x001fc400000000ff */
[----:B-1----:R-:W-:-:S03]  /*31d80*/  F2FP.F16.F32.PACK_AB R5, R18, R19 ;  /* 0x000000131205723e */ /* 0x002fc600000000ff */
[----:B------:R0:W-:Y:S04]  /*31d90*/  STL [R1+0xcc], R4 ;  /* 0x0000cc0401007387 */ /* 0x0001e80000100800 */
[----:B------:R-:W-:Y:S01]  /*31da0*/  STL [R1+0xc8], R6 ;  /* 0x0000c80601007387 */ /* 0x000fe20000100800 */
[----:B0-----:R-:W-:Y:S02]  /*31db0*/  F2FP.F16.F32.PACK_AB R4, R2, R0 ;  /* 0x000000000204723e */ /* 0x001fe400000000ff */
[----:B------:R-:W-:Y:S02]  /*31dc0*/  F2FP.F16.F32.PACK_AB R2, R9, R8 ;  /* 0x000000080902723e */ /* 0x000fe400000000ff */
[----:B------:R-:W-:Y:S01]  /*31dd0*/  F2FP.F16.F32.PACK_AB R0, R3, R10 ;  /* 0x0000000a0300723e */ /* 0x000fe200000000ff */
[----:B------:R-:W-:Y:S01]  /*31de0*/  STL [R1+0xc4], R5 ;  /* 0x0000c40501007387 */ /* 0x000fe20000100800 */
[----:B------:R-:W-:-:S03]  /*31df0*/  F2FP.F16.F32.PACK_AB R3, R20, R21 ;  /* 0x000000151403723e */ /* 0x000fc600000000ff */
        /* <DEDUP_REMOVED lines=16> */
[----:B0-----:R-:W3:Y:S04]  /*31f00*/  LDL.LU R10, [R1+0x52c] ;  /* 0x00052c00010a7983 */ /* 0x001ee80000300800 */
[----:B------:R-:W2:Y:S04]  /*31f10*/  LDL.LU R9, [R1+0x5cc] ;  /* 0x0005cc0001097983 */ /* 0x000ea80000300800 */
[----:B--2---:R0:W-:Y:S04]  /*31f20*/  STL [R1+0x130c], R9 ;  /* 0x00130c0901007387 */ /* 0x0041e80000100800 */
[----:B0-----:R-:W2:Y:S04]  /*31f30*/  LDL.LU R9, [R1+0x524] ;  /* 0x0005240001097983 */ /* 0x001ea80000300800 */
[----:B------:R-:W4:Y:S04]  /*31f40*/  LDL.LU R8, [R1+0x5c4] ;  /* 0x0005c40001087983 */ /* 0x000f280000300800 */
[----:B----4-:R0:W-:Y:S04]  /*31f50*/  STL [R1+0x1308], R8 ;  /* 0x0013080801007387 */ /* 0x0101e80000100800 */
[----:B0-----:R-:W4:Y:S04]  /*31f60*/  LDL.LU R8, [R1+0x59c] ;  /* 0x00059c0001087983 */ /* 0x001f280000300800 */
[----:B------:R-:W2:Y:S04]  /*31f70*/  LDL.LU R15, [R1+0x39c] ;  /* 0x00039c00010f7983 */ /* 0x000ea80000300800 */
[----:B--2---:R0:W-:Y:S04]  /*31f80*/  STL [R1+0x1304], R15 ;  /* 0x0013040f01007387 */ /* 0x0041e80000100800 */
[----:B0-----:R-:W2:Y:S04]  /*31f90*/  LDL.LU R15, [R1+0x594] ;  /* 0x00059400010f7983 */ /* 0x001ea80000300800 */
        /* <DEDUP_REMOVED lines=48> */
[----:B0-----:R-:W2:Y:S01]  /*322a0*/  LDL.LU R4, [R1+0x520] ;  /* 0x0005200001047983 */ /* 0x001ea20000300800 */
[----:B---3--:R-:W-:-:S03]  /*322b0*/  F2FP.F16.F32.PACK_AB R11, R10, R11 ;  /* 0x0000000b0a0b723e */ /* 0x008fc600000000ff */
[----:B--2---:R0:W-:Y:S04]  /*322c0*/  STL [R1+0x12f0], R4 ;  /* 0x0012f00401007387 */ /* 0x0041e80000100800 */
[----:B0-----:R-:W2:Y:S04]  /*322d0*/  LDL.LU R4, [R1+0x528] ;  /* 0x0005280001047983 */ /* 0x001ea80000300800 */
        /* <DEDUP_REMOVED lines=21> */
[----:B0-----:R-:W3:Y:S01]  /*32430*/  LDL.LU R11, [R1+0x624] ;  /* 0x00062400010b7983 */ /* 0x001ee20000300800 */
[----:B--2---:R-:W-:-:S03]  /*32440*/  F2FP.F16.F32.PACK_AB R10, R9, R10 ;  /* 0x0000000a090a723e */ /* 0x004fc600000000ff */
[----:B------:R-:W4:Y:S04]  /*32450*/  LDL.LU R9, [R1+0x130c] ;  /* 0x00130c0001097983 */ /* 0x000f280000300800 */
[----:B------:R0:W-:Y:S04]  /*32460*/  STL [R1+0x1204], R10 ;  /* 0x0012040a01007387 */ /* 0x0001e80000100800 */
[----:B0-----:R-:W3:Y:S01]  /*32470*/  LDL.LU R10, [R1+0x604] ;  /* 0x00060400010a7983 */ /* 0x001ee20000300800 */
[----:B----4-:R-:W-:-:S03]  /*32480*/  F2FP.F16.F32.PACK_AB R9, R8, R9 ;  /* 0x000000090809723e */ /* 0x010fc600000000ff */
[----:B------:R-:W2:Y:S04]  /*32490*/  LDL.LU R8, [R1+0x1308] ;  /* 0x0013080001087983 */ /* 0x000ea80000300800 */
[----:B------:R0:W-:Y:S04]  /*324a0*/  STL [R1+0x1208], R9 ;  /* 0x0012080901007387 */ /* 0x0001e80000100800 */
[----:B0-----:R-:W4:Y:S01]  /*324b0*/  LDL.LU R9, [R1+0x62c] ;  /* 0x00062c0001097983 */ /* 0x001f220000300800 */
[----:B--2---:R-:W-:-:S03]  /*324c0*/  F2FP.F16.F32.PACK_AB R8, R15, R8 ;  /* 0x000000080f08723e */ /* 0x004fc600000000ff */
[----:B------:R-:W2:Y:S04]  /*324d0*/  LDL.LU R15, [R1+0x1304] ;  /* 0x00130400010f7983 */ /* 0x000ea80000300800 */
[----:B------:R0:W-:Y:S04]  /*324e0*/  STL [R1+0x120c], R8 ;  /* 0x00120c0801007387 */ /* 0x0001e80000100800 */
[----:B0-----:R-:W4:Y:S01]  /*324f0*/  LDL.LU R8, [R1+0x60c] ;  /* 0x00060c0001087983 */ /* 0x001f220000300800 */
[----:B--2---:R-:W-:-:S03]  /*32500*/  F2FP.F16.F32.PACK_AB R15, R14, R15 ;  /* 0x0000000f0e0f723e */ /* 0x004fc600000000ff */
[----:B------:R-:W2:Y:S04]  /*32510*/  LDL.LU R14, [R1+0x1300] ;  /* 0x00130000010e7983 */ /* 0x000ea80000300800 */
[----:B------:R0:W-:Y:S04]  /*32520*/  STL [R1+0x1210], R15 ;  /* 0x0012100f01007387 */ /* 0x0001e80000100800 */
[----:B0-----:R-:W3:Y:S01]  /*32530*/  LDL.LU R15, [R1+0x664] ;  /* 0x00066400010f7983 */ /* 0x001ee20000300800 */
        /* <DEDUP_REMOVED lines=49> */
[----:B--2---:R-:W-:-:S02]  /*32850*/  F2FP.F16.F32.PACK_AB R19, R4, R19 ;  /* 0x000000130413723e */ /* 0x004fc400000000ff */
[----:B------:R-:W2:Y:S01]  /*32860*/  LDL.LU R4, [R1+0x12a8] ;  /* 0x0012a80001047983 */ /* 0x000ea20000300800 */
[----:B------:R-:W-:Y:S02]  /*32870*/  F2FP.F16.F32.PACK_AB R12, R14, R15 ;  /* 0x0000000f0e0c723e */ /* 0x000fe400000000ff */
[----:B----4-:R-:W-:Y:S01]  /*32880*/  F2FP.F16.F32.PACK_AB R9, R8, R9 ;  /* 0x000000090809723e */ /* 0x010fe200000000ff */
[----:B------:R0:W-:Y:S01]  /*32890*/  STL [R1+0x78], R19 ;  /* 0x0000781301007387 */ /* 0x0001e20000100800 */
[----:B------:R-:W-:-:S03]  /*328a0*/  F2FP.F16.F32.PACK_AB R8, R10, R11 ;  /* 0x0000000b0a08723e */ /* 0x000fc600000000ff */
[----:B0-----:R-:W3:Y:S04]  /*328b0*/  LDL.LU R19, [R1+0x12a4] ;  /* 0x0012a40001137983 */ /* 0x001ee80000300800 */
[----:B------:R-:W-:Y:S04]  /*328c0*/  STL [R1+0x74], R13 ;  /* 0x0000740d01007387 */ /* 0x000fe80000100800 */
[----:B------:R-:W-:Y:S04]  /*328d0*/  STL [R1+0x70], R12 ;  /* 0x0000700c01007387 */ /* 0x000fe80000100800 */
[----:B------:R-:W-:Y:S04]  /*328e0*/  STL [R1+0x8c], R9 ;  /* 0x00008c0901007387 */ /* 0x000fe80000100800 */
[----:B------:R-:W-:Y:S01]  /*328f0*/  STL [R1+0x88], R8 ;  /* 0x0000880801007387 */ /* 0x000fe20000100800 */
[----:B--2---:R-:W-:-:S02]  /*32900*/  F2FP.F16.F32.PACK_AB R5, R4, R5 ;  /* 0x000000050405723e */ /* 0x004fc400000000ff */
[----:B------:R-:W-:Y:S02]  /*32910*/  F2FP.F16.F32.PACK_AB R4, R6, R7 ;  /* 0x000000070604723e */ /* 0x000fe400000000ff */
[----:B------:R-:W-:Y:S01]  /*32920*/  F2FP.F16.F32.PACK_AB R6, R29, R28 ;  /* 0x0000001c1d06723e */ /* 0x000fe200000000ff */
[----:B------:R0:W-:Y:S04]  /*32930*/  STL [R1+0x84], R5 ;  /* 0x0000840501007387 */ /* 0x0001e80000100800 */
[----:B------:R1:W-:Y:S01]  /*32940*/  STL [R1+0x80], R4 ;  /* 0x0000800401007387 */ /* 0x0003e20000100800 */
[----:B0-----:R-:W-:-:S03]  /*32950*/  F2FP.F16.F32.PACK_AB R5, R24, R25 ;  /* 0x000000191805723e */ /* 0x001fc600000000ff */
[----:B------:R-:W-:Y:S01]  /*32960*/  STL [R1+0x9c], R6 ;  /* 0x00009c0601007387 */ /* 0x000fe20000100800 */
[----:B-1----:R-:W-:Y:S02]  /*32970*/  F2FP.F16.F32.PACK_AB R4, R18, R2 ;  /* 0x000000021204723e */ /* 0x002fe400000000ff */
[----:B------:R-:W-:Y:S01]  /*32980*/  F2FP.F16.F32.PACK_AB R2, R0, R3 ;  /* 0x000000030002723e */ /* 0x000fe200000000ff */
[----:B------:R-:W-:Y:S01]  /*32990*/  STL [R1+0x98], R5 ;  /* 0x0000980501007387 */ /* 0x000fe20000100800 */
[----:B------:R-:W-:Y:S02]  /*329a0*/  F2FP.F16.F32.PACK_AB R0, R20, R21 ;  /* 0x000000151400723e */ /* 0x000fe400000000ff */
[----:B------:R-:W-:Y:S01]  /*329b0*/  F2FP.F16.F32.PACK_AB R3, R22, R23 ;  /* 0x000000171603723e */ /* 0x000fe200000000ff */
[----:B------:R-:W-:Y:S04]  /*329c0*/  STL [R1+0x94], R4 ;  /* 0x0000940401007387 */ /* 0x000fe80000100800 */
[----:B------:R0:W-:Y:S04]  /*329d0*/  STL [R1+0x90], R2 ;  /* 0x0000900201007387 */ /* 0x0001e80000100800 */
[----:B------:R1:W-:Y:S01]  /*329e0*/  STL [R1+0xac], R0 ;  /* 0x0000ac0001007387 */ /* 0x0003e20000100800 */
[----:B0-----:R-:W-:-:S03]  /*329f0*/  F2FP.F16.F32.PACK_AB R2, R26, R27 ;  /* 0x0000001b1a02723e */ /* 0x001fc600000000ff */
[----:B------:R-:W-:Y:S01]  /*32a00*/  STL [R1+0xa8], R3 ;  /* 0x0000a80301007387 */ /* 0x000fe20000100800 */
[----:B-1----:R-:W-:-:S03]  /*32a10*/  F2FP.F16.F32.PACK_AB R0, R16, R17 ;  /* 0x000000111000723e */ /* 0x002fc600000000ff */
[----:B------:R-:W3:Y:S04]  /*32a20*/  LDL.LU R18, [R1+0x67c] ;  /* 0x00067c0001127983 */ /* 0x000ee80000300800 */
[----:B------:R-:W-:Y:S04]  /*32a30*/  STL [R1+0xa4], R2 ;  /* 0x0000a40201007387 */ /* 0x000fe80000100800 */
[----:B------:R-:W2:Y:S04]  /*32a40*/  LDL.LU R17, [R1+0x6ec] ;  /* 0x0006ec0001117983 */ /* 0x000ea80000300800 */
[----:B------:R-:W-:Y:S04]  /*32a50*/  STL [R1+0xa0], R0 ;  /* 0x0000a00001007387 */ /* 0x000fe80000100800 */
        /* <DEDUP_REMOVED lines=24> */
[----:B------:R-:W2:Y:S04]  /*32be0*/  LDL.LU R24, [R1+0x6c8] ;  /* 0x0006c80001187983 */ /* 0x000ea80000300800 */
        /* <DEDUP_REMOVED lines=62> */
[----:B------:R-:W2:Y:S02]  /*32fd0*/  LDL.LU R18, [R1+0x12a0] ;  /* 0x0012a00001127983 */ /* 0x000ea40000300800 */
[----:B--2---:R-:W-:-:S02]  /*32fe0*/  F2FP.F16.F32.PACK_AB R18, R17, R18 ;  /* 0x000000121112723e */ /* 0x004fc400000000ff */
[----:B------:R-:W4:Y:S02]  /*32ff0*/  LDL.LU R17, [R1+0x129c] ;  /* 0x00129c0001117983 */ /* 0x000f240000300800 */
[----:B----4-:R-:W-:Y:S02]  /*33000*/  F2FP.F16.F32.PACK_AB R17, R16, R17 ;  /* 0x000000111011723e */ /* 0x010fe400000000ff */
[----:B------:R-:W2:Y:S02]  /*33010*/  LDL.LU R16, [R1+0x1298] ;  /* 0x0012980001107983 */ /* 0x000ea40000300800 */
[----:B--2---:R-:W-:Y:S02]  /*33020*/  F2FP.F16.F32.PACK_AB R16, R23, R16 ;  /* 0x000000101710723e */ /* 0x004fe400000000ff */
[----:B------:R-:W2:Y:S02]  /*33030*/  LDL.LU R23, [R1+0x1294] ;  /* 0x0012940001177983 */ /* 0x000ea40000300800 */
[----:B--2---:R-:W-:-:S02]  /*33040*/  F2FP.F16.F32.PACK_AB R23, R22, R23 ;  /* 0x000000171617723e */ /* 0x004fc400000000ff */
[----:B------:R-:W2:Y:S02]  /*33050*/  LDL.LU R22, [R1+0x1290] ;  /* 0x0012900001167983 */ /* 0x000ea40000300800 */
[----:B--2---:R-:W-:Y:S02]  /*33060*/  F2FP.F16.F32.PACK_AB R22, R21, R22 ;  /* 0x000000161516723e */ /* 0x004fe400000000ff */
        /* <DEDUP_REMOVED lines=27> */
[----:B------:R0:W-:Y:S04]  /*33220*/  STL [R1], R12 ;  /* 0x0000000c01007387 */ /* 0x0001e80000100800 */
        /* <DEDUP_REMOVED lines=26> */
[----:B------:R-:W3:Y:S01]  /*333d0*/  LDL.LU R13, [R1+0x1220] ;  /* 0x00122000010d7983 */ /* 0x000ee20000300800 */
[----:B------:R-:W-:-:S03]  /*333e0*/  F2FP.F16.F32.PACK_AB R8, R15, R8 ;  /* 0x000000080f08723e */ /* 0x000fc600000000ff */
[----:B------:R0:W-:Y:S01]  /*333f0*/  STL [R1+0x24], R12 ;  /* 0x0000240c01007387 */ /* 0x0001e20000100800 */
[----:B------:R-:W-:Y:S02]  /*33400*/  F2FP.F16.F32.PACK_AB R10, R9, R10 ;  /* 0x0000000a090a723e */ /* 0x000fe400000000ff */
[----:B------:R-:W-:Y:S01]  /*33410*/  F2FP.F16.F32.PACK_AB R4, R11, R4 ;  /* 0x000000040b04723e */ /* 0x000fe200000000ff */
[----:B0-----:R1:W5:Y:S01]  /*33420*/  LDL.LU R12, [R1+0x121c] ;  /* 0x00121c00010c7983 */ /* 0x0013620000300800 */
[----:B------:R-:W-:Y:S02]  /*33430*/  F2FP.F16.F32.PACK_AB R6, R5, R6 ;  /* 0x000000060506723e */ /* 0x000fe400000000ff */
[----:B------:R-:W-:Y:S02]  /*33440*/  F2FP.F16.F32.PACK_AB R28, R7, R28 ;  /* 0x0000001c071c723e */ /* 0x000fe400000000ff */
[----:B------:R-:W-:Y:S02]  /*33450*/  F2FP.F16.F32.PACK_AB R2, R29, R2 ;  /* 0x000000021d02723e */ /* 0x000fe400000000ff */
[----:B---3--:R-:W-:-:S02]  /*33460*/  F2FP.F16.F32.PACK_AB R14, R13, R14 ;  /* 0x0000000e0d0e723e */ /* 0x008fc400000000ff */
[----:B------:R1:W5:Y:S04]  /*33470*/  LDL.LU R13, [R1+0x1218] ;  /* 0x00121800010d7983 */ /* 0x0003680000300800 */
[----:B------:R0:W-:Y:S04]  /*33480*/  STL [R1+0x20], R14 ;  /* 0x0000200e01007387 */ /* 0x0001e80000100800 */
[----:B0-----:R1:W5:Y:S04]  /*33490*/  LDL.LU R14, [R1+0x1214] ;  /* 0x00121400010e7983 */ /* 0x0013680000300800 */
        /* <DEDUP_REMOVED lines=14> */
[----:B0-----:R-:W2:Y:S04]  /*33580*/  LDL.LU R28, [R1+0x11ec] ;  /* 0x0011ec00011c7983 */ /* 0x001ea80000300800 */
[----:B------:R-:W2:Y:S04]  /*33590*/  LDL.LU R29, [R1+0x11e8] ;  /* 0x0011e800011d7983 */ /* 0x000ea80000300800 */
[----:B------:R0:W-:Y:S02]  /*335a0*/  STL [R1+0x48], R2 ;  /* 0x0000480201007387 */ /* 0x0001e40000100800 */
[----:B0-----:R-:W-:-:S02]  /*335b0*/  F2FP.F16.F32.PACK_AB R2, R0, R3 ;  /* 0x000000030002723e */ /* 0x001fc400000000ff */
[----:B--2---:R-:W-:-:S05]  /*335c0*/  F2FP.F16.F32.PACK_AB R0, R29, R28 ;  /* 0x0000001c1d00723e */ /* 0x004fca00000000ff */
[----:B------:R1:W-:Y:S04]  /*335d0*/  STL [R1+0x40], R0 ;  /* 0x0000400001007387 */ /* 0x0003e80000100800 */
[----:B------:R1:W-:Y:S02]  /*335e0*/  STL [R1+0x44], R2 ;  /* 0x0000440201007387 */ /* 0x0003e40000100800 */
.L_x_0:
[----:B------:R-:W-:Y:S01]  /*335f0*/  STL [R1+0x1280], R27 ;  /* 0x0012801b01007387 */ /* 0x000fe20000100800 */
[----:B------:R-:W2:Y:S03]  /*33600*/  LDCU UR21, c[0x0][0x39c] ;  /* 0x00007380ff1577ac */ /* 0x000ea60008000800 */
[----:B------:R-:W-:Y:S01]  /*33610*/  STL.64 [R1+0x1278], R22 ;  /* 0x0012781601007387 */ /* 0x000fe20000100a00 */
[----:B------:R-:W-:Y:S01]  /*33620*/  UMOV UR14, 0x400 ;  /* 0x00000400000e7882 */ /* 0x000fe20000000000 */
[----:B------:R-:W3:Y:S02]  /*33630*/  LDCU UR4, c[0x0][0x3b8] ;  /* 0x00007700ff0477ac */ /* 0x000ee40008000800 */
[----:B------:R-:W-:Y:S01]  /*33640*/  STL.64 [R1+0x1270], R20 ;  /* 0x0012701401007387 */ /* 0x000fe20000100a00 */
[----:B------:R-:W4:Y:S03]  /*33650*/  LDCU UR8, c[0x0][0x398] ;  /* 0x00007300ff0877ac */ /* 0x000f260008000800 */
[----:B------:R-:W-:Y:S01]  /*33660*/  STL.64 [R1+0x1268], R18 ;  /* 0x0012681201007387 */ /* 0x000fe20000100a00 */
[----:B------:R-:W0:Y:S03]  /*33670*/  LDCU UR7, c[0x0][0x398] ;  /* 0x00007300ff0777ac */ /* 0x000e260008000800 */
[----:B------:R-:W-:Y:S01]  /*33680*/  STL.64 [R1+0x1260], R16 ;  /* 0x0012601001007387 */ /* 0x000fe20000100a00 */
[----:B------:R-:W1:Y:S03]  /*33690*/  LDCU UR6, c[0x0][0x398] ;  /* 0x00007300ff0677ac */ /* 0x000e660008000800 */
[----:B-----5:R-:W-:Y:S01]  /*336a0*/  STL.64 [R1+0x1258], R14 ;  /* 0x0012580e01007387 */ /* 0x020fe20000100a00 */
[----:B-1----:R-:W1:Y:S01]  /*336b0*/  S2R R2, SR_TID.X ;  /* 0x0000000000027919 */ /* 0x002e620000002100 */
[----:B------:R-:W0:Y:S01]  /*336c0*/  S2UR UR19, SR_CgaCtaId ;  /* 0x00000000001379c3 */ /* 0x000e220000008800 */
[----:B------:R-:W0:Y:S01]  /*336d0*/  LDCU.64 UR42, c[0x0][0x398] ;  /* 0x00007300ff2a77ac */ /* 0x000e220008000a00 */
[----:B------:R2:W-:Y:S01]  /*336e0*/  STL.64 [R1+0x1250], R12 ;  /* 0x0012500c01007387 */ /* 0x0005e20000100a00 */
[----:B------:R-:W0:Y:S01]  /*336f0*/  LDCU UR23, c[0x0][0x39c] ;  /* 0x00007380ff1777ac */ /* 0x000e220008000800 */
[----:B------:R-:W0:Y:S01]  /*33700*/  LDCU.128 UR24, c[0x0][0x390] ;  /* 0x00007200ff1877ac */ /* 0x000e220008000c00 */
[----:B------:R-:W0:Y:S01]  /*33710*/  LDCU.64 UR44, c[0x0][0x398] ;  /* 0x00007300ff2c77ac */ /* 0x000e220008000a00 */
[----:B--2---:R-:W2:Y:S01]  /*33720*/  LDL.LU R12, [R1] ;  /* 0x00000000010c7983 */ /* 0x004ea20000300800 */
[----:B------:R-:W0:Y:S03]  /*33730*/  LDCU.64 UR36, c[0x0][0x398] ;  /* 0x00007300ff2477ac */ /* 0x000e260008000a00 */
[----:B------:R-:W2:Y:S01]  /*33740*/  LDL.LU R13, [R1+0x4] ;  /* 0x00000400010d7983 */ /* 0x000ea20000300800 */
[----:B------:R-:W0:Y:S03]  /*33750*/  LDCU.64 UR34, c[0x0][0x398] ;  /* 0x00007300ff2277ac */ /* 0x000e260008000a00 */
[----:B------:R-:W2:Y:S01]  /*33760*/  LDL.LU R14, [R1+0x8] ;  /* 0x00000800010e7983 */ /* 0x000ea20000300800 */
[----:B------:R-:W0:Y:S03]  /*33770*/  LDCU.64 UR38, c[0x0][0x398] ;  /* 0x00007300ff2677ac */ /* 0x000e260008000a00 */
[----:B------:R-:W2:Y:S01]  /*33780*/  LDL.LU R15, [R1+0xc] ;  /* 0x00000c00010f7983 */ /* 0x000ea20000300800 */
[----:B------:R-:W0:Y:S03]  /*33790*/  LDCU.64 UR32, c[0x0][0x398] ;  /* 0x00007300ff2077ac */ /* 0x000e260008000a00 */
[----:B------:R-:W-:Y:S01]  /*337a0*/  STL.64 [R1+0x1248], R10 ;  /* 0x0012480a01007387 */ /* 0x000fe20000100a00 */
[----:B------:R-:W0:Y:S03]  /*337b0*/  LDCU.64 UR46, c[0x0][0x398] ;  /* 0x00007300ff2e77ac */ /* 0x000e260008000a00 */
[----:B------:R1:W-:Y:S01]  /*337c0*/  STL.64 [R1+0x1240], R8 ;  /* 0x0012400801007387 */ /* 0x0003e20000100a00 */
[----:B------:R-:W0:Y:S01]  /*337d0*/  LDCU.64 UR48, c[0x0][0x398] ;  /* 0x00007300ff3077ac */ /* 0x000e220008000a00 */
[----:B------:R-:W0:Y:S01]  /*337e0*/  LDCU.64 UR50, c[0x0][0x398] ;  /* 0x00007300ff3277ac */ /* 0x000e220008000a00 */
[----:B------:R-:W0:Y:S01]  /*337f0*/  LDCU.64 UR52, c[0x0][0x398] ;  /* 0x00007300ff3477ac */ /* 0x000e220008000a00 */
[----:B-1----:R-:W2:Y:S01]  /*33800*/  LDL.LU R8, [R1+0x10] ;  /* 0x0000100001087983 */ /* 0x002ea20000300800 */
[----:B------:R-:W1:Y:S03]  /*33810*/  LDCU UR77, c[0x0][0x398] ;  /* 0x00007300ff4d77ac */ /* 0x000e660008000800 */
[----:B------:R-:W2:Y:S01]  /*33820*/  LDL.LU R9, [R1+0x14] ;  /* 0x0000140001097983 */ /* 0x000ea20000300800 */
[----:B------:R-:W0:Y:S03]  /*33830*/  LDCU UR76, c[0x0][0x398] ;  /* 0x00007300ff4c77ac */ /* 0x000e260008000800 */
[----:B------:R-:W2:Y:S01]  /*33840*/  LDL.LU R10, [R1+0x18] ;  /* 0x00001800010a7983 */ /* 0x000ea20000300800 */
[----:B------:R-:W0:Y:S03]  /*33850*/  LDCU UR75, c[0x0][0x398] ;  /* 0x00007300ff4b77ac */ /* 0x000e260008000800 */
[----:B------:R-:W2:Y:S01]  /*33860*/  LDL.LU R11, [R1+0x1c] ;  /* 0x00001c00010b7983 */ /* 0x000ea20000300800 */
[----:B------:R-:W0:Y:S03]  /*33870*/  LDCU UR74, c[0x0][0x398] ;  /* 0x00007300ff4a77ac */ /* 0x000e260008000800 */
[----:B------:R-:W-:Y:S01]  /*33880*/  STL.64 [R1+0x1238], R6 ;  /* 0x0012380601007387 */ /* 0x000fe20000100a00 */
[----:B------:R-:W0:Y:S03]  /*33890*/  LDCU UR10, c[0x0][0x398] ;  /* 0x00007300ff0a77ac */ /* 0x000e260008000800 */
[----:B------:R1:W-:Y:S01]  /*338a0*/  STL.64 [R1+0x1230], R4 ;  /* 0x0012300401007387 */ /* 0x0003e20000100a00 */
[----:B------:R-:W0:Y:S01]  /*338b0*/  LDCU UR17, c[0x0][0x398] ;  /* 0x00007300ff1177ac */ /* 0x000e220008000800 */
[----:B------:R-:W0:Y:S01]  /*338c0*/  LDCU UR18, c[0x0][0x398] ;  /* 0x00007300ff1277ac */ /* 0x000e220008000800 */
[----:B------:R-:W0:Y:S01]  /*338d0*/  LDCU UR9, c[0x0][0x398] ;  /* 0x00007300ff0977ac */ /* 0x000e220008000800 */
        /* <DEDUP_REMOVED lines=17> */
[----:B------:R-:W1:Y:S03]  /*339f0*/  LDCU UR28, c[0x0][0x398] ;  /* 0x00007300ff1c77ac */ /* 0x000e660008000800 */
[----:B------:R-:W2:Y:S01]  /*33a00*/  LDL.LU R21, [R1+0x44] ;  /* 0x0000440001157983 */ /* 0x000ea20000300800 */
[----:B------:R-:W1:Y:S03]  /*33a10*/  LDCU UR29, c[0x0][0x398] ;  /* 0x00007300ff1d77ac */ /* 0x000e660008000800 */
[----:B------:R-:W2:Y:S01]  /*33a20*/  LDL.LU R22, [R1+0x48] ;  /* 0x0000480001167983 */ /* 0x000ea20000300800 */
[----:B------:R-:W1:Y:S03]  /*33a30*/  LDCU UR30, c[0x0][0x398] ;  /* 0x00007300ff1e77ac */ /* 0x000e660008000800 */
[----:B------:R-:W2:Y:S01]  /*33a40*/  LDL.LU R23, [R1+0x4c] ;  /* 0x00004c0001177983 */ /* 0x000ea20000300800 */
[----:B------:R-:W1:Y:S03]  /*33a50*/  LDCU UR57, c[0x0][0x39c] ;  /* 0x00007380ff3977ac */ /* 0x000e660008000800 */
[----:B------:R-:W2:Y:S01]  /*33a60*/  LDL R27, [R1+0x5fc] ;  /* 0x0005fc00011b7983 */ /* 0x000ea20000100800 */
[C---:B------:R-:W-:Y:S01]  /*33a70*/  IMAD.SHL.U32 R28, R2.reuse, 0x10, RZ ;  /* 0x00000010021c7824 */ /* 0x040fe200078e00ff */
[----:B0-----:R-:W-:Y:S01]  /*33a80*/  ULEA UR22, UR19, UR14, 0x18 ;  /* 0x0000000e13167291 */ /* 0x001fe2000f8ec0ff */
[C---:B------:R-:W-:Y:S01]  /*33a90*/  IMAD.SHL.U32 R3, R2.reuse, 0x20, RZ ;  /* 0x0000002002037824 */ /* 0x040fe200078e00ff */
[----:B------:R-:W0:Y:S01]  /*33aa0*/  LDCU UR14, c[0x0][0x398] ;  /* 0x00007300ff0e77ac */ /* 0x000e220008000800 */
[----:B------:R-:W-:Y:S01]  /*33ab0*/  IMAD.SHL.U32 R29, R2, 0x8, RZ ;  /* 0x00000008021d7824 */ /* 0x000fe200078e00ff */
[----:B------:R-:W-:-:S02]  /*33ac0*/  LOP3.LUT R28, R28, 0xf0, RZ, 0xc0, !PT ;  /* 0x000000f01c1c7812 */ /* 0x000fc400078ec0ff */
[----:B------:R-:W-:Y:S01]  /*33ad0*/  LOP3.LUT R3, R3, 0x200, RZ, 0xc0, !PT ;  /* 0x0000020003037812 */ /* 0x000fe200078ec0ff */
[----:B------:R-:W0:Y:S03]  /*33ae0*/  LDCU UR19, c[0x0][0x398] ;  /* 0x00007300ff1377ac */ /* 0x000e260008000800 */
[----:B------:R-:W-:Y:S01]  /*33af0*/  IADD3 R2, PT, PT, R3, UR22, R28 ;  /* 0x0000001603027c10 */ /* 0x000fe2000fffe01c */
[----:B------:R-:W0:Y:S01]  /*33b00*/  LDCU UR54, c[0x0][0x398] ;  /* 0x00007300ff3677ac */ /* 0x000e220008000800 */
[----:B------:R-:W-:Y:S01]  /*33b10*/  LOP3.LUT R28, R29, 0x100, RZ, 0xc0, !PT ;  /* 0x000001001d1c7812 */ /* 0x000fe200078ec0ff */
[----:B------:R-:W0:Y:S01]  /*33b20*/  LDCU UR55, c[0x0][0x398] ;  /* 0x00007300ff3777ac */ /* 0x000e220008000800 */
        /* <DEDUP_REMOVED lines=17> */
[----:B------:R-:W-:Y:S01]  /*33c40*/  BAR.SYNC.DEFER_BLOCKING 0x0 ;  /* 0x0000000000007b1d */ /* 0x000fe20000010000 */
[----:B--2---:R-:W-:-:S02]  /*33c50*/  VIADD R0, R27, 0x3f ;  /* 0x0000003f1b007836 */ /* 0x004fc40000000000 */
[----:B------:R-:W-:-:S03]  /*33c60*/  VIADD R3, R27, 0x2 ;  /* 0x000000021b037836 */ /* 0x000fc60000000000 */
[----:B------:R-:W-:Y:S01]  /*33c70*/  ISETP.GE.AND P0, PT, R0, UR43, PT ;  /* 0x0000002b00007c0c */ /* 0x000fe2000bf06270 */
[----:B------:R-:W-:Y:S01]  /*33c80*/  VIADD R0, R27, 0x1 ;  /* 0x000000011b007836 */ /* 0x000fe20000000000 */
[----:B------:R-:W-:Y:S01]  /*33c90*/  ISETP.GE.AND P3, PT, R3, UR23, PT ;  /* 0x0000001703007c0c */ /* 0x000fe2000bf66270 */
[----:B------:R-:W2:Y:S01]  /*33ca0*/  LDL.LU R27, [R1+0x1280] ;  /* 0x00128000011b7983 */ /* 0x000ea20000300800 */
[----:B------:R-:W0:Y:S02]  /*33cb0*/  LDCU UR23, c[0x0][0x398] ;  /* 0x00007300ff1777ac */ /* 0x000e240008000800 */
[----:B------:R-:W-:Y:S01]  /*33cc0*/  ISETP.GE.AND P2, PT, R0, UR21, PT ;  /* 0x0000001500007c0c */ /* 0x000fe2000bf46270 */
[----:B------:R-:W-:Y:S01]  /*33cd0*/  IMAD.IADD R0, R28, 0x1, R2 ;  /* 0x000000011c007824 */ /* 0x000fe200078e0202 */
[----:B------:R-:W0:Y:S01]  /*33ce0*/  LDCU UR21, c[0x0][0x398] ;  /* 0x00007300ff1577ac */ /* 0x000e220008000800 */
[----:B------:R-:W0:Y:S01]  /*33cf0*/  S2R R2, SR_TID.X ;  /* 0x0000000000027919 */ /* 0x000e220000002100 */
[----:B------:R-:W0:Y:S02]  /*33d00*/  LDCU UR43, c[0x0][0x398] ;  /* 0x00007300ff2b77ac */ /* 0x000e240008000800 */
[----:B------:R-:W-:Y:S01]  /*33d10*/  STSM.16.M88.4 [R0], R20 ;  /* 0x0000001400007844 */ /* 0x000fe20000000200 */
[----:B0-----:R-:W-:-:S04]  /*33d20*/  LOP3.LUT R2, R2, 0x3f, RZ, 0xc0, !PT ;  /* 0x0000003f02027812 */ /* 0x001fc800078ec0ff */
[----:B------:R-:W-:Y:S01]  /*33d30*/  LEA R2, R2, UR22, 0x4 ;  /* 0x0000001602027c11 */ /* 0x000fe2000f8e20ff */
[----:B------:R-:W-:Y:S06]  /*33d40*/  BAR.SYNC.DEFER_BLOCKING 0x0 ;  /* 0x0000000000007b1d */ /* 0x000fec0000010000 */
[----:B------:R-:W0:Y:S01]  /*33d50*/  LDCU UR22, c[0x0][0x39c] ;  /* 0x00007380ff1677ac */ /* 0x000e220008000800 */
[----:B------:R-:W0:Y:S01]  /*33d60*/  LDS.128 R20, [R2] ;  /* 0x0000000002147984 */ /* 0x000e220000000c00 */
[----:B------:R-:W-:Y:S06]  /*33d70*/  BAR.SYNC.DEFER_BLOCKING 0x0 ;  /* 0x0000000000007b1d */ /* 0x000fec0000010000 */
[----:B0-----:R-:W-:Y:S04]  /*33d80*/  STL.64 [R1+0x40], R20 ;  /* 0x0000401401007387 */ /* 0x001fe80000100a00 */
[----:B------:R0:W-:Y:S04]  /*33d90*/  STL.64 [R1+0x48], R22 ;  /* 0x0000481601007387 */ /* 0x0001e80000100a00 */
[----:B0-----:R-:W3:Y:S04]  /*33da0*/  LDL.LU.64 R22, [R1+0x1278] ;  /* 0x0012780001167983 */ /* 0x001ee80000300a00 */
[----:B------:R-:W3:Y:S04]  /*33db0*/  LDL.LU.64 R20, [R1+0x1270] ;  /* 0x0012700001147983 */ /* 0x000ee80000300a00 */
[----:B------:R-:W-:Y:S01]  /*33dc0*/  STSM.16.M88.4 [R0], R16 ;  /* 0x0000001000007844 */ /* 0x000fe20000000200 */
[----:B------:R-:W-:Y:S06]  /*33dd0*/  BAR.SYNC.DEFER_BLOCKING 0x0 ;  /* 0x0000000000007b1d */ /* 0x000fec0000010000 */
[----:B------:R-:W0:Y:S02]  /*33de0*/  LDS.128 R16, [R2] ;  /* 0x0000000002107984 */ /* 0x000e240000000c00 */
[----:B------:R-:W-:Y:S06]  /*33df0*/  BAR.SYNC.DEFER_BLOCKING 0x0 ;  /* 0x0000000000007b1d */ /* 0x000fec0000010000 */
[----:B------:R-:W-:Y:S02]  /*33e00*/  STSM.16.M88.4 [R0], R4 ;  /* 0x0000000400007844 */ /* 0x000fe40000000200 */
[----:B------:R-:W-:Y:S06]  /*33e10*/  BAR.SYNC.DEFER_BLOCKING 0x0 ;  /* 0x0000000000007b1d */ /* 0x000fec0000010000 */
[----:B0-----:R-:W-:Y:S04]  /*33e20*/  STL.64 [R1+0x30], R16 ;  /* 0x0000301001007387 */ /* 0x001fe80000100a00 */
[----:B------:R0:W-:Y:S04]  /*33e30*/  STL.64 [R1+0x38], R18 ;  /* 0x0000381201007387 */ /* 0x0001e80000100a00 */
[----:B------:R-:W1:Y:S01]  /*33e40*/  LDS.128 R4, [R2] ;  /* 0x0000000002047984 */ /* 0x000e620000000c00 */
[----:B------:R-:W-:Y:S06]  /*33e50*/  BAR.SYNC.DEFER_BLOCKING 0x0 ;  /* 0x0000000000007b1d */ /* 0x000fec0000010000 */
[----:B0-----:R-:W4:Y:S04]  /*33e60*/  LDL.LU.64 R18, [R1+0x1268] ;  /* 0x0012680001127983 */ /* 0x001f280000300a00 */
[----:B------:R-:W4:Y:S04]  /*33e70*/  LDL.LU.64 R16, [R1+0x1260] ;  /* 0x0012600001107983 */ /* 0x000f280000300a00 */
[----:B------:R-:W-:Y:S04]  /*33e80*/  STSM.16.M88.4 [R0], R8 ;  /* 0x0000000800007844 */ /* 0x000fe80000000200 */
[----:B-1----:R-:W-:Y:S04]  /*33e90*/  STL.64 [R1+0x20], R4 ;  /* 0x0000200401007387 */ /* 0x002fe80000100a00 */
[----:B------:R-:W-:Y:S01]  /*33ea0*/  STL.64 [R1+0x28], R6 ;  /* 0x0000280601007387 */ /* 0x000fe20000100a00 */
[----:B------:R-:W-:Y:S06]  /*33eb0*/  BAR.SYNC.DEFER_BLOCKING 0x0 ;  /* 0x0000000000007b1d */ /* 0x000fec0000010000 */
[----:B------:R-:W0:Y:S02]  /*33ec0*/  LDS.128 R4, [R2] ;  /* 0x0000000002047984 */ /* 0x000e240000000c00 */
[----:B------:R-:W-:Y:S06]  /*33ed0*/  BAR.SYNC.DEFER_BLOCKING 0x0 ;  /* 0x0000000000007b1d */ /* 0x000fec0000010000 */
[----:B------:R-:W-:Y:S04]  /*33ee0*/  STSM.16.M88.4 [R0], R12 ;  /* 0x0000000c00007844 */ /* 0x000fe80000000200 */
[----:B0-----:R-:W-:Y:S04]  /*33ef0*/  STL.64 [R1+0x10], R4 ;  /* 0x0000100401007387 */ /* 0x001fe80000100a00 */
[----:B------:R-:W-:Y:S01]  /*33f00*/  STL.64 [R1+0x18], R6 ;  /* 0x0000180601007387 */ /* 0x000fe20000100a00 */
[----:B------:R-:W-:Y:S06]  /*33f10*/  BAR.SYNC.DEFER_BLOCKING 0x0 ;  /* 0x0000000000007b1d */ /* 0x000fec0000010000 */
[----:B------:R-:W0:Y:S02]  /*33f20*/  LDS.128 R4, [R2] ;  /* 0x0000000002047984 */ /* 0x000e240000000c00 */
[----:B------:R-:W-:Y:S06]  /*33f30*/  BAR.SYNC.DEFER_BLOCKING 0x0 ;  /* 0x0000000000007b1d */ /* 0x000fec0000010000 */
[----:B--2---:R-:W-:Y:S04]  /*33f40*/  STSM.16.M88.4 [R0], R24 ;  /* 0x0000001800007844 */ /* 0x004fe80000000200 */
[----:B0-----:R-:W-:Y:S04]  /*33f50*/  STL.64 [R1+0x140], R4 ;  /* 0x0001400401007387 */ /* 0x001fe80000100a00 */
[----:B------:R-:W-:Y:S01]  /*33f60*/  STL.64 [R1+0x148], R6 ;  /* 0x0001480601007387 */ /* 0x000fe20000100a00 */
[----:B------:R-:W-:Y:S06]  /*33f70*/  BAR.SYNC.DEFER_BLOCKING 0x0 ;  /* 0x0000000000007b1d */ /* 0x000fec0000010000 */
[----:B------:R-:W0:Y:S02]  /*33f80*/  LDS.128 R4, [R2] ;  /* 0x0000000002047984 */ /* 0x000e240000000c00 */
[----:B------:R-:W-:Y:S06]  /*33f90*/  BAR.SYNC.DEFER_BLOCKING 0x0 ;  /* 0x0000000000007b1d */ /* 0x000fec0000010000 */
[----:B---3--:R-:W-:Y:S04]  /*33fa0*/  STSM.16.M88.4 [R0], R20 ;  /* 0x0000001400007844 */ /* 0x008fe80000000200 */
[----:B0-----:R-:W-:Y:S04]  /*33fb0*/  STL.64 [R1+0x130], R4 ;  /* 0x0001300401007387 */ /* 0x001fe80000100a00 */
[----:B------:R-:W-:Y:S01]  /*33fc0*/  STL.64 [R1+0x138], R6 ;  /* 0x0001380601007387 */ /* 0x000fe20000100a00 */
[----:B------:R-:W-:Y:S06]  /*33fd0*/  BAR.SYNC.DEFER_BLOCKING 0x0 ;  /* 0x0000000000007b1d */ /* 0x000fec0000010000 */
[----:B------:R-:W2:Y:S04]  /*33fe0*/  LDL.LU R12, [R1+0xa0] ;  /* 0x0000a000010c7983 */ /* 0x000ea80000300800 */
[----:B------:R-:W0:Y:S01]  /*33ff0*/  LDS.128 R4, [R2] ;  /* 0x0000000002047984 */ /* 0x000e220000000c00 */
[----:B------:R-:W-:Y:S06]  /*34000*/  BAR.SYNC.DEFER_BLOCKING 0x0 ;  /* 0x0000000000007b1d */ /* 0x000fec0000010000 */
[----:B0-----:R0:W-:Y:S04]  /*34010*/  STL.64 [R1], R4 ;  /* 0x0000000401007387 */ /* 0x0011e80000100a00 */
[----:B------:R1:W-:Y:S04]  /*34020*/  STL.64 [R1+0x8], R6 ;  /* 0x0000080601007387 */ /* 0x0003e80000100a00 */
[----:B------:R-:W2:Y:S04]  /*34030*/  LDL.LU R13, [R1+0xa4] ;  /* 0x0000a400010d7983 */ /* 0x000ea80000300800 */
[----:B------:R-:W2:Y:S04]  /*34040*/  LDL.LU R14, [R1+0xa8] ;  /* 0x0000a800010e7983 */ /* 0x000ea80000300800 */
[----:B------:R-:W2:Y:S04]  /*34050*/  LDL.LU R15, [R1+0xac] ;  /* 0x0000ac00010f7983 */ /* 0x000ea80000300800 */
[----:B------:R-:W3:Y:S04]  /*34060*/  LDL.LU R8, [R1+0x90] ;  /* 0x0000900001087983 */ /* 0x000ee80000300800 */
[----:B------:R-:W3:Y:S04]  /*34070*/  LDL.LU R9, [R1+0x94] ;  /* 0x0000940001097983 */ /* 0x000ee80000300800 */
[----:B------:R-:W3:Y:S04]  /*34080*/  LDL.LU R10, [R1+0x98] ;  /* 0x00009800010a7983 */ /* 0x000ee80000300800 */
[----:B------:R-:W3:Y:S04]  /*34090*/  LDL.LU R11, [R1+0x9c] ;  /* 0x00009c00010b7983 */ /* 0x000ee80000300800 */
[----:B----4-:R-:W-:Y:S01]  /*340a0*/  STSM.16.M88.4 [R0], R16 ;  /* 0x0000001000007844 */ /* 0x010fe20000000200 */
[----:B------:R-:W-:Y:S06]  /*340b0*/  BAR.SYNC.DEFER_BLOCKING 0x0 ;  /* 0x0000000000007b1d */ /* 0x000fec0000010000 */
[----:B0-----:R-:W4:Y:S04]  /*340c0*/  LDL.LU R4, [R1+0x80] ;  /* 0x0000800001047983 */ /* 0x001f280000300800 */
[----:B------:R-:W4:Y:S04]  /*340d0*/  LDL.LU R5, [R1+0x84] ;  /* 0x0000840001057983 */ /* 0x000f280000300800 */
[----:B-1----:R-:W4:Y:S04]  /*340e0*/  LDL.LU R6, [R1+0x88] ;  /* 0x0000880001067983 */ /* 0x002f280000300800 */
[----:B------:R-:W4:Y:S04]  /*340f0*/  LDL.LU R7, [R1+0x8c] ;  /* 0x00008c0001077983 */ /* 0x000f280000300800 */
[----:B------:R-:W0:Y:S04]  /*34100*/  LDS.128 R16, [R2] ;  /* 0x0000000002107984 */ /* 0x000e280000000c00 */
[----:B------:R-:W3:Y:S04]  /*34110*/  LDL.LU R24, [R1+0x50] ;  /* 0x0000500001187983 */ /* 0x000ee80000300800 */
[----:B------:R-:W3:Y:S04]  /*34120*/  LDL.LU R25, [R1+0x54] ;  /* 0x0000540001197983 */ /* 0x000ee80000300800 */
[----:B------:R-:W3:Y:S04]  /*34130*/  LDL.LU R26, [R1+0x58] ;  /* 0x00005800011a7983 */ /* 0x000ee80000300800 */
[----:B------:R-:W3:Y:S04]  /*34140*/  LDL.LU R27, [R1+0x5c] ;  /* 0x00005c00011b7983 */ /* 0x000ee80000300800 */
[----:B------:R-:W3:Y:S04]  /*34150*/  LDL.LU R20, [R1+0x60] ;  /* 0x0000600001147983 */ /* 0x000ee80000300800 */
[----:B------:R-:W3:Y:S04]  /*34160*/  LDL.LU R21, [R1+0x64] ;  /* 0x0000640001157983 */ /* 0x000ee80000300800 */
[----:B------:R-:W3:Y:S04]  /*34170*/  LDL.LU R22, [R1+0x68] ;  /* 0x0000680001167983 */ /* 0x000ee80000300800 */
[----:B------:R-:W4:Y:S01]  /*34180*/  LDL.LU R23, [R1+0x6c] ;  /* 0x00006c0001177983 */ /* 0x000f220000300800 */
[----:B------:R-:W-:Y:S06]  /*34190*/  BAR.SYNC.DEFER_BLOCKING 0x0 ;  /* 0x0000000000007b1d */ /* 0x000fec0000010000 */
[----:B0-----:R-:W-:Y:S04]  /*341a0*/  STL [R1+0x120c], R17 ;  /* 0x00120c1101007387 */ /* 0x001fe80000100800 */
[----:B------:R-:W-:Y:S04]  /*341b0*/  STL [R1+0x1208], R18 ;  /* 0x0012081201007387 */ /* 0x000fe80000100800 */
[----:B------:R-:W-:Y:S04]  /*341c0*/  STL [R1+0x1204], R19 ;  /* 0x0012041301007387 */ /* 0x000fe80000100800 */
[----:B------:R0:W-:Y:S04]  /*341d0*/  STL [R1+0x1214], R16 ;  /* 0x0012141001007387 */ /* 0x0001e80000100800 */
[----:B0-----:R-:W4:Y:S04]  /*341e0*/  LDL.LU R16, [R1+0x70] ;  /* 0x0000700001107983 */ /* 0x001f280000300800 */
[----:B------:R-:W4:Y:S04]  /*341f0*/  LDL.LU R17, [R1+0x74] ;  /* 0x0000740001117983 */ /* 0x000f280000300800 */
[----:B------:R-:W4:Y:S04]  /*34200*/  LDL.LU R18, [R1+0x78] ;  /* 0x0000780001127983 */ /* 0x000f280000300800 */
[----:B------:R-:W4:Y:S04]  /*34210*/  LDL.LU R19, [R1+0x7c] ;  /* 0x00007c0001137983 */ /* 0x000f280000300800 */
[----:B--2---:R-:W-:Y:S01]  /*34220*/  STSM.16.M88.4 [R0], R12 ;  /* 0x0000000c00007844 */ /* 0x004fe20000000200 */
[----:B------:R-:W-:Y:S06]  /*34230*/  BAR.SYNC.DEFER_BLOCKING 0x0 ;  /* 0x0000000000007b1d */ /* 0x000fec0000010000 */
[----:B------:R-:W0:Y:S02]  /*34240*/  LDS.128 R12, [R2] ;  /* 0x00000000020c7984 */ /* 0x000e240000000c00 */
[----:B------:R-:W-:Y:S06]  /*34250*/  BAR.SYNC.DEFER_BLOCKING 0x0 ;  /* 0x0000000000007b1d */ /* 0x000fec0000010000 */
[----:B0-----:R-:W-:Y:S04]  /*34260*/  STL.64 [R1+0xa0], R12 ;  /* 0x0000a00c01007387 */ /* 0x001fe80000100a00 */
[----:B------:R0:W-:Y:S04]  /*34270*/  STL.64 [R1+0xa8], R14 ;  /* 0x0000a80e01007387 */ /* 0x0001e80000100a00 */
[----:B0-----:R-:W2:Y:S04]  /*34280*/  LDL.LU.64 R14, [R1+0x1258] ;  /* 0x00125800010e7983 */ /* 0x001ea80000300a00 */
[----:B------:R-:W2:Y:S04]  /*34290*/  LDL.LU.64 R12, [R1+0x1250] ;  /* 0x00125000010c7983 */ /* 0x000ea80000300a00 */
[----:B---3--:R-:W-:Y:S01]  /*342a0*/  STSM.16.M88.4 [R0], R8 ;  /* 0x0000000800007844 */ /* 0x008fe20000000200 */
[----:B------:R-:W-:Y:S06]  /*342b0*/  BAR.SYNC.DEFER_BLOCKING 0x0 ;  /* 0x0000000000007b1d */ /* 0x000fec0000010000 */
[----:B------:R-:W0:Y:S02]  /*342c0*/  LDS.128 R8, [R2] ;  /* 0x0000000002087984 */ /* 0x000e240000000c00 */
[----:B------:R-:W-:Y:S06]  /*342d0*/  BAR.SYNC.DEFER_BLOCKING 0x0 ;  /* 0x0000000000007b1d */ /* 0x000fec0000010000 */
[----:B----4-:R-:W-:Y:S02]  /*342e0*/  STSM.16.M88.4 [R0], R4 ;  /* 0x0000000400007844 */ /* 0x010fe40000000200 */
[----:B------:R-:W-:Y:S06]  /*342f0*/  BAR.SYNC.DEFER_BLOCKING 0x0 ;  /* 0x0000000000007b1d */ /* 0x000fec0000010000 */
[----:B------:R-:W1:Y:S02]  /*34300*/  LDS.128 R4, [R2] ;  /* 0x0000000002047984 */ /* 0x000e640000000c00 */
[----:B------:R-:W-:Y:S06]  /*34310*/  BAR.SYNC.DEFER_BLOCKING 0x0 ;  /* 0x0000000000007b1d */ /* 0x000fec0000010000 */
[----:B------:R-:W-:Y:S02]  /*34320*/  STSM.16.M88.4 [R0], R16 ;  /* 0x0000001000007844 */ /* 0x000fe40000000200 */
[----:B------:R-:W-:Y:S06]  /*34330*/  BAR.SYNC.DEFER_BLOCKING 0x0 ;  /* 0x0000000000007b1d */ /* 0x000fec0000010000 */
[----:B------:R-:W3:Y:S02]  /*34340*/  LDS.128 R16, [R2] ;  /* 0x0000000002107984 */ /* 0x000ee40000000c00 */
[----:B------:R-:W-:Y:S06]  /*34350*/  BAR.SYNC.DEFER_BLOCKING 0x0 ;  /* 0x0000000000007b1d */ /* 0x000fec0000010000 */
[----:B0-----:R-:W-:Y:S04]  /*34360*/  STL.64 [R1+0x90], R8 ;  /* 0x0000900801007387 */ /* 0x001fe80000100a00 */
[----:B------:R-:W-:Y:S01]  /*34370*/  STSM.16.M88.4 [R0], R20 ;  /* 0x0000001400007844 */ /* 0x000fe20000000200 */
[----:B------:R-:W-:Y:S06]  /*34380*/  BAR.SYNC.DEFER_BLOCKING 0x0 ;  /* 0x0000000000007b1d */ /* 0x000fec0000010000 */
[----:B------:R0:W-:Y:S04]  /*34390*/  STL.64 [R1+0x98], R10 ;  /* 0x0000980a01007387 */ /* 0x0001e80000100a00 */
[----:B0-----:R-:W4:Y:S04]  /*343a0*/  LDL.LU.64 R10, [R1+0x1248] ;  /* 0x00124800010a7983 */ /* 0x001f280000300a00 */
[----:B------:R-:W4:Y:S04]  /*343b0*/  LDL.LU.64 R8, [R1+0x1240] ;  /* 0x0012400001087983 */ /* 0x000f280000300a00 */
[----:B-1----:R-:W-:Y:S04]  /*343c0*/  STL.64 [R1+0x80], R4 ;  /* 0x0000800401007387 */ /* 0x002fe80000100a00 */
[----:B------:R0:W-:Y:S04]  /*343d0*/  STL.64 [R1+0x88], R6 ;  /* 0x0000880601007387 */ /* 0x0001e80000100a00 */
[----:B0-----:R-:W4:Y:S04]  /*343e0*/  LDL.LU.64 R6, [R1+0x1238] ;  /* 0x0012380001067983 */ /* 0x001f280000300a00 */
[----:B------:R-:W4:Y:S04]  /*343f0*/  LDL.LU.64 R4, [R1+0x1230] ;  /* 0x0012300001047983 */ /* 0x000f280000300a00 */
[----:B---3--:R-:W-:Y:S04]  /*34400*/  STL.64 [R1+0x70], R16 ;  /* 0x0000701001007387 */ /* 0x008fe80000100a00 */
[----:B------:R-:W-:Y:S04]  /*34410*/  STL.64 [R1+0x78], R18 ;  /* 0x0000781201007387 */ /* 0x000fe80000100a00 */
[----:B------:R-:W0:Y:S01]  /*34420*/  LDS.128 R16, [R2] ;  /* 0x0000000002107984 */ /* 0x000e220000000c00 */
[----:B------:R-:W-:Y:S06]  /*34430*/  BAR.SYNC.DEFER_BLOCKING 0x0 ;  /* 0x0000000000007b1d */ /* 0x000fec0000010000 */
[----:B------:R-:W-:Y:S02]  /*34440*/  STSM.16.M88.4 [R0], R24 ;  /* 0x0000001800007844 */ /* 0x000fe40000000200 */
[----:B------:R-:W-:Y:S06]  /*34450*/  BAR.SYNC.DEFER_BLOCKING 0x0 ;  /* 0x0000000000007b1d */ /* 0x000fec0000010000 */
[----:B------:R-:W1:Y:S02]  /*34460*/  LDS.128 R20, [R2] ;  /* 0x0000000002147984 */ /* 0x000e640000000c00 */
[----:B------:R-:W-:Y:S06]  /*34470*/  BAR.SYNC.DEFER_BLOCKING 0x0 ;  /* 0x0000000000007b1d */ /* 0x000fec0000010000 */
[----:B--2---:R-:W-:Y:S02]  /*34480*/  STSM.16.M88.4 [R0], R12 ;  /* 0x0000000c00007844 */ /* 0x004fe40000000200 */
[----:B------:R-:W-:Y:S06]  /*34490*/  BAR.SYNC.DEFER_BLOCKING 0x0 ;  /* 0x0000000000007b1d */ /* 0x000fec0000010000 */
[----:B------:R-:W2:Y:S04]  /*344a0*/  LDS.128 R12, [R2] ;  /* 0x00000000020c7984 */ /* 0x000ea80000000c00 */
[----:B0-----:R0:W-:Y:S04]  /*344b0*/  STL.64 [R1+0x60], R16 ;  /* 0x0000601001007387 */ /* 0x0011e80000100a00 */
[----:B------:R3:W-:Y:S01]  /*344c0*/  STL.64 [R1+0x68], R18 ;  /* 0x0000681201007387 */ /* 0x0007e20000100a00 */
[----:B------:R-:W-:Y:S06]  /*344d0*/  BAR.SYNC.DEFER_BLOCKING 0x0 ;  /* 0x0000000000007b1d */ /* 0x000fec0000010000 */
[----:B0-----:R-:W4:Y:S04]  /*344e0*/  LDL.LU R16, [R1+0xd0] ;  /* 0x0000d00001107983 */ /* 0x001f280000300800 */
[----:B-1----:R0:W-:Y:S04]  /*344f0*/  STL.64 [R1+0x50], R20 ;  /* 0x0000501401007387 */ /* 0x0021e80000100a00 */
[----:B------:R1:W-:Y:S04]  /*34500*/  STL.64 [R1+0x58], R22 ;  /* 0x0000581601007387 */ /* 0x0003e80000100a00 */
[----:B------:R-:W4:Y:S04]  /*34510*/  LDL.LU R17, [R1+0xd4] ;  /* 0x0000d40001117983 */ /* 0x000f280000300800 */
[----:B---3--:R-:W3:Y:S04]  /*34520*/  LDL.LU R18, [R1+0xd8] ;  /* 0x0000d80001127983 */ /* 0x008ee80000300800 */
[----:B------:R-:W3:Y:S04]  /*34530*/  LDL.LU R19, [R1+0xdc] ;  /* 0x0000dc0001137983 */ /* 0x000ee80000300800 */
[----:B------:R-:W3:Y:S04]  /*34540*/  LDL.LU R24, [R1+0xb0] ;  /* 0x0000b00001187983 */ /* 0x000ee80000300800 */
[----:B------:R-:W3:Y:S04]  /*34550*/  LDL.LU R25, [R1+0xb4] ;  /* 0x0000b40001197983 */ /* 0x000ee80000300800 */
[----:B------:R-:W3:Y:S04]  /*34560*/  LDL.LU R26, [R1+0xb8] ;  /* 0x0000b800011a7983 */ /* 0x000ee80000300800 */
[----:B------:R-:W3:Y:S04]  /*34570*/  LDL.LU R27, [R1+0xbc] ;  /* 0x0000bc00011b7983 */ /* 0x000ee80000300800 */
[----:B0-----:R-:W3:Y:S04]  /*34580*/  LDL.LU R20, [R1+0xc0] ;  /* 0x0000c00001147983 */ /* 0x001ee80000300800 */
[----:B------:R-:W3:Y:S04]  /*34590*/  LDL.LU R21, [R1+0xc4] ;  /* 0x0000c40001157983 */ /* 0x000ee80000300800 */
[----:B-1----:R-:W3:Y:S04]  /*345a0*/  LDL.LU R22, [R1+0xc8] ;  /* 0x0000c80001167983 */ /* 0x002ee80000300800 */
[----:B------:R-:W3:Y:S04]  /*345b0*/  LDL.LU R23, [R1+0xcc] ;  /* 0x0000cc0001177983 */ /* 0x000ee80000300800 */
[----:B--2---:R0:W-:Y:S04]  /*345c0*/  STL [R1+0x11f8], R12 ;  /* 0x0011f80c01007387 */ /* 0x0041e80000100800 */
[----:B------:R1:W-:Y:S04]  /*345d0*/  STL [R1+0x11f0], R13 ;  /* 0x0011f00d01007387 */ /* 0x0003e80000100800 */
[----:B------:R2:W-:Y:S04]  /*345e0*/  STL [R1+0x11ec], R14 ;  /* 0x0011ec0e01007387 */ /* 0x0005e80000100800 */
[----:B------:R2:W-:Y:S04]  /*345f0*/  STL [R1+0x11e8], R15 ;  /* 0x0011e80f01007387 */ /* 0x0005e80000100800 */
[----:B0-----:R-:W3:Y:S04]  /*34600*/  LDL.LU R12, [R1+0xe0] ;  /* 0x0000e000010c7983 */ /* 0x001ee80000300800 */
[----:B-1----:R-:W3:Y:S04]  /*34610*/  LDL.LU R13, [R1+0xe4] ;  /* 0x0000e400010d7983 */ /* 0x002ee80000300800 */
[----:B--2---:R-:W3:Y:S04]  /*34620*/  LDL.LU R14, [R1+0xe8] ;  /* 0x0000e800010e7983 */ /* 0x004ee80000300800 */
[----:B------:R-:W3:Y:S04]  /*34630*/  LDL.LU R15, [R1+0xec] ;  /* 0x0000ec00010f7983 */ /* 0x000ee80000300800 */
[----:B----4-:R-:W-:Y:S01]  /*34640*/  STSM.16.M88.4 [R0], R8 ;  /* 0x0000000800007844 */ /* 0x010fe20000000200 */
[----:B------:R-:W-:Y:S06]  /*34650*/  BAR.SYNC.DEFER_BLOCKING 0x0 ;  /* 0x0000000000007b1d */ /* 0x000fec0000010000 */
[----:B------:R-:W0:Y:S02]  /*34660*/  LDS.128 R8, [R2] ;  /* 0x0000000002087984 */ /* 0x000e240000000c00 */
[----:B------:R-:W-:Y:S06]  /*34670*/  BAR.SYNC.DEFER_BLOCKING 0x0 ;  /* 0x0000000000007b1d */ /* 0x000fec0000010000 */
[----:B0-----:R-:W-:Y:S04]  /*34680*/  STL [R1+0x1200], R9 ;  /* 0x0012000901007387 */ /* 0x001fe80000100800 */
[----:B------:R-:W-:Y:S04]  /*34690*/  STL [R1+0x11fc], R10 ;  /* 0x0011fc0a01007387 */ /* 0x000fe80000100800 */
[----:B------:R-:W-:Y:S04]  /*346a0*/  STL [R1+0x11f4], R11 ;  /* 0x0011f40b01007387 */ /* 0x000fe80000100800 */
[----:B---3--:R-:W-:Y:S01]  /*346b0*/  STSM.16.M88.4 [R0], R12 ;  /* 0x0000000c00007844 */ /* 0x008fe20000000200 */
[----:B------:R-:W-:Y:S06]  /*346c0*/  BAR.SYNC.DEFER_BLOCKING 0x0 ;  /* 0x0000000000007b1d */ /* 0x000fec0000010000 */
[----:B------:R-:W0:Y:S02]  /*346d0*/  LDS.128 R12, [R2] ;  /* 0x00000000020c7984 */ /* 0x000e240000000c00 */
[----:B------:R-:W-:Y:S06]  /*346e0*/  BAR.SYNC.DEFER_BLOCKING 0x0 ;  /* 0x0000000000007b1d */ /* 0x000fec0000010000 */
[----:B------:R-:W-:Y:S02]  /*346f0*/  STSM.16.M88.4 [R0], R16 ;  /* 0x0000001000007844 */ /* 0x000fe40000000200 */
[----:B------:R-:W-:Y:S06]  /*34700*/  BAR.SYNC.DEFER_BLOCKING 0x0 ;  /* 0x0000000000007b1d */ /* 0x000fec0000010000 */
[----:B0-----:R0:W-:Y:S04]  /*34710*/  STL.64 [R1+0xe0], R12 ;  /* 0x0000e00c01007387 */ /* 0x0011e80000100a00 */
[----:B------:R1:W-:Y:S04]  /*34720*/  STL.64 [R1+0xe8], R14 ;  /* 0x0000e80e01007387 */ /* 0x0003e80000100a00 */
[----:B0-----:R-:W2:Y:S04]  /*34730*/  LDL.LU R12, [R1+0xf0] ;  /* 0x0000f000010c7983 */ /* 0x001ea80000300800 */
[----:B------:R-:W2:Y:S04]  /*34740*/  LDL.LU R13, [R1+0xf4] ;  /* 0x0000f400010d7983 */ /* 0x000ea80000300800 */
[----:B-1----:R-:W2:Y:S04]  /*34750*/  LDL.LU R14, [R1+0xf8] ;  /* 0x0000f800010e7983 */ /* 0x002ea80000300800 */
[----:B------:R-:W2:Y:S04]  /*34760*/  LDL.LU R15, [R1+0xfc] ;  /* 0x0000fc00010f7983 */ /* 0x000ea80000300800 */
[----:B------:R-:W0:Y:S01]  /*34770*/  LDS.128 R16, [R2] ;  /* 0x0000000002107984 */ /* 0x000e220000000c00 */
[----:B------:R-:W-:Y:S06]  /*34780*/  BAR.SYNC.DEFER_BLOCKING 0x0 ;  /* 0x0000000000007b1d */ /* 0x000fec0000010000 */
[----:B0-----:R0:W-:Y:S04]  /*34790*/  STL.64 [R1+0xd0], R16 ;  /* 0x0000d01001007387 */ /* 0x0011e80000100a00 */
[----:B------:R1:W-:Y:S04]  /*347a0*/  STL.64 [R1+0xd8], R18 ;  /* 0x0000d81201007387 */ /* 0x0003e80000100a00 */
[----:B0-----:R-:W3:Y:S04]  /*347b0*/  LDL.LU R16, [R1+0x110] ;  /* 0x0001100001107983 */ /* 0x001ee80000300800 */
[----:B------:R-:W3:Y:S04]  /*347c0*/  LDL.LU R17, [R1+0x114] ;  /* 0x0001140001117983 */ /* 0x000ee80000300800 */
[----:B-1----:R-:W3:Y:S04]  /*347d0*/  LDL.LU R18, [R1+0x118] ;  /* 0x0001180001127983 */ /* 0x002ee80000300800 */
[----:B------:R-:W3:Y:S04]  /*347e0*/  LDL.LU R19, [R1+0x11c] ;  /* 0x00011c0001137983 */ /* 0x000ee80000300800 */
[----:B------:R-:W-:Y:S01]  /*347f0*/  STSM.16.M88.4 [R0], R20 ;  /* 0x0000001400007844 */ /* 0x000fe20000000200 */
[----:B------:R-:W-:Y:S06]  /*34800*/  BAR.SYNC.DEFER_BLOCKING 0x0 ;  /* 0x0000000000007b1d */ /* 0x000fec0000010000 */
[----:B------:R-:W0:Y:S02]  /*34810*/  LDS.128 R20, [R2] ;  /* 0x0000000002147984 */ /* 0x000e240000000c00 */
[----:B------:R-:W-:Y:S06]  /*34820*/  BAR.SYNC.DEFER_BLOCKING 0x0 ;  /* 0x0000000000007b1d */ /* 0x000fec0000010000 */
[----:B------:R-:W-:Y:S02]  /*34830*/  STSM.16.M88.4 [R0], R24 ;  /* 0x0000001800007844 */ /* 0x000fe40000000200 */
[----:B------:R-:W-:Y:S06]  /*34840*/  BAR.SYNC.DEFER_BLOCKING 0x0 ;  /* 0x0000000000007b1d */ /* 0x000fec0000010000 */
[----:B0-----:R0:W-:Y:S04]  /*34850*/  STL.64 [R1+0xc0], R20 ;  /* 0x0000c01401007387 */ /* 0x0011e80000100a00 */
[----:B------:R1:W-:Y:S04]  /*34860*/  STL.64 [R1+0xc8], R22 ;  /* 0x0000c81601007387 */ /* 0x0003e80000100a00 */
[----:B0-----:R-:W4:Y:S04]  /*34870*/  LDL.LU R20, [R1+0x100] ;  /* 0x0001000001147983 */ /* 0x001f280000300800 */
[----:B------:R-:W4:Y:S04]  /*34880*/  LDL.LU R21, [R1+0x104] ;  /* 0x0001040001157983 */ /* 0x000f280000300800 */
[----:B-1----:R-:W4:Y:S04]  /*34890*/  LDL.LU R22, [R1+0x108] ;  /* 0x0001080001167983 */ /* 0x002f280000300800 */
[----:B------:R-:W4:Y:S04]  /*348a0*/  LDL.LU R23, [R1+0x10c] ;  /* 0x00010c0001177983 */ /* 0x000f280000300800 */
[----:B------:R-:W0:Y:S01]  /*348b0*/  LDS.128 R24, [R2] ;  /* 0x0000000002187984 */ /* 0x000e220000000c00 */
        /* <DEDUP_REMOVED lines=11> */
[----:B0-----:R-:W-:Y:S04]  /*34970*/  STL.64 [R1+0x1d0], R4 ;  /* 0x0001d00401007387 */ /* 0x001fe80000100a00 */
[----:B------:R-:W-:Y:S04]  /*34980*/  STL.64 [R1+0x1d8], R6 ;  /* 0x0001d80601007387 */ /* 0x000fe80000100a00 */
[----:B--2---:R0:W-:Y:S01]  /*34990*/  STSM.16.M88.4 [R0], R12 ;  /* 0x0000000c00007844 */ /* 0x0041e20000000200 */
[----:B------:R-:W-:Y:S06]  /*349a0*/  BAR.SYNC.DEFER_BLOCKING 0x0 ;  /* 0x0000000000007b1d */ /* 0x000fec0000010000 */
[----:B0-----:R-:W2:Y:S04]  /*349b0*/  LDL.LU R12, [R1+0x150] ;  /* 0x00015000010c7983 */ /* 0x001ea80000300800 */
[----:B------:R-:W2:Y:S04]  /*349c0*/  LDL.LU R13, [R1+0x154] ;  /* 0x00015400010d7983 */ /* 0x000ea80000300800 */
[----:B------:R-:W2:Y:S04]  /*349d0*/  LDL.LU R14, [R1+0x158] ;  /* 0x00015800010e7983 */ /* 0x000ea80000300800 */
[----:B------:R-:W2:Y:S04]  /*349e0*/  LDL.LU R15, [R1+0x15c] ;  /* 0x00015c00010f7983 */ /* 0x000ea80000300800 */
[----:B------:R-:W0:Y:S01]  /*349f0*/  LDS.128 R4, [R2] ;  /* 0x0000000002047984 */ /* 0x000e220000000c00 */
[----:B------:R-:W-:Y:S06]  /*34a00*/  BAR.SYNC.DEFER_BLOCKING 0x0 ;  /* 0x0000000000007b1d */ /* 0x000fec0000010000 */
[----:B---3--:R1:W-:Y:S04]  /*34a10*/  STSM.16.M88.4 [R0], R16 ;  /* 0x0000001000007844 */ /* 0x0083e80000000200 */
[----:B0-----:R-:W-:Y:S04]  /*34a20*/  STL.64 [R1+0x1c0], R4 ;  /* 0x0001c00401007387 */ /* 0x001fe80000100a00 */
[----:B------:R-:W-:Y:S01]  /*34a30*/  STL.64 [R1+0x1c8], R6 ;  /* 0x0001c80601007387 */ /* 0x000fe20000100a00 */
[----:B------:R-:W-:Y:S06]  /*34a40*/  BAR.SYNC.DEFER_BLOCKING 0x0 ;  /* 0x0000000000007b1d */ /* 0x000fec0000010000 */
[----:B-1----:R-:W3:Y:S04]  /*34a50*/  LDL.LU R16, [R1+0x170] ;  /* 0x0001700001107983 */ /* 0x002ee80000300800 */
[----:B------:R-:W3:Y:S04]  /*34a60*/  LDL.LU R17, [R1+0x174] ;  /* 0x0001740001117983 */ /* 0x000ee80000300800 */
[----:B------:R-:W3:Y:S04]  /*34a70*/  LDL.LU R18, [R1+0x178] ;  /* 0x0001780001127983 */ /* 0x000ee80000300800 */
[----:B------:R-:W3:Y:S04]  /*34a80*/  LDL.LU R19, [R1+0x17c] ;  /* 0x00017c0001137983 */ /* 0x000ee80000300800 */
[----:B------:R-:W0:Y:S01]  /*34a90*/  LDS.128 R4, [R2] ;  /* 0x0000000002047984 */ /* 0x000e220000000c00 */
[----:B------:R-:W-:Y:S06]  /*34aa0*/  BAR.SYNC.DEFER_BLOCKING 0x0 ;  /* 0x0000000000007b1d */ /* 0x000fec0000010000 */
[----:B----4-:R1:W-:Y:S04]  /*34ab0*/  STSM.16.M88.4 [R0], R20 ;  /* 0x0000001400007844 */ /* 0x0103e80000000200 */
[----:B0-----:R-:W-:Y:S04]  /*34ac0*/  STL.64 [R1+0x110], R4 ;  /* 0x0001100401007387 */ /* 0x001fe80000100a00 */
[----:B------:R-:W-:Y:S01]  /*34ad0*/  STL.64 [R1+0x118], R6 ;  /* 0x0001180601007387 */ /* 0x000fe20000100a00 */
[----:B------:R-:W-:Y:S08]  /*34ae0*/  BAR.SYNC.DEFER_BLOCKING 0x0 ;  /* 0x0000000000007b1d */ /* 0x000ff00000010000 */
[----:B-1----:R-:W0:Y:S01]  /*34af0*/  LDC R23, c[0x0][0x3b4] ;  /* 0x0000ed00ff177b82 */ /* 0x002e220000000800 */
[----:B------:R-:W1:Y:S07]  /*34b00*/  LDS.128 R4, [R2] ;  /* 0x0000000002047984 */ /* 0x000e6e0000000c00 */
[----:B------:R-:W-:Y:S06]  /*34b10*/  BAR.SYNC.DEFER_BLOCKING 0x0 ;  /* 0x0000000000007b1d */ /* 0x000fec0000010000 */
[----:B------:R4:W-:Y:S04]  /*34b20*/  STSM.16.M88.4 [R0], R24 ;  /* 0x0000001800007844 */ /* 0x0009e80000000200 */
[----:B0-----:R-:W-:Y:S01]  /*34b30*/  STL [R1+0x1228], R23 ;  /* 0x0012281701007387 */ /* 0x001fe20000100800 */
[----:B------:R-:W-:Y:S06]  /*34b40*/  BAR.SYNC.DEFER_BLOCKING 0x0 ;  /* 0x0000000000007b1d */ /* 0x000fec0000010000 */
[----:B-1----:R-:W-:Y:S04]  /*34b50*/  STL.64 [R1+0xf0], R4 ;  /* 0x0000f00401007387 */ /* 0x002fe80000100a00 */
[----:B------:R-:W-:Y:S04]  /*34b60*/  STL.64 [R1+0xf8], R6 ;  /* 0x0000f80601007387 */ /* 0x000fe80000100a00 */
[----:B----4-:R-:W4:Y:S04]  /*34b70*/  LDL.LU R24, [R1+0x160] ;  /* 0x0001600001187983 */ /* 0x010f280000300800 */
[----:B------:R-:W4:Y:S04]  /*34b80*/  LDL.LU R25, [R1+0x164] ;  /* 0x0001640001197983 */ /* 0x000f280000300800 */
[----:B------:R-:W0:Y:S01]  /*34b90*/  LDS.128 R4, [R2] ;  /* 0x0000000002047984 */ /* 0x000e220000000c00 */
[----:B------:R-:W-:Y:S06]  /*34ba0*/  BAR.SYNC.DEFER_BLOCKING 0x0 ;  /* 0x0000000000007b1d */ /* 0x000fec0000010000 */
[----:B------:R-:W4:Y:S04]  /*34bb0*/  LDL.LU R26, [R1+0x168] ;  /* 0x00016800011a7983 */ /* 0x000f280000300800 */
[----:B------:R-:W4:Y:S04]  /*34bc0*/  LDL.LU R27, [R1+0x16c] ;  /* 0x00016c00011b7983 */ /* 0x000f280000300800 */
[----:B------:R-:W4:Y:S04]  /*34bd0*/  LDL R9, [R1+0x5fc] ;  /* 0x0005fc0001097983 */ /* 0x000f280000100800 */
[----:B--2---:R-:W-:Y:S01]  /*34be0*/  STSM.16.M88.4 [R0], R12 ;  /* 0x0000000c00007844 */ /* 0x004fe20000000200 */
[----:B------:R-:W-:Y:S06]  /*34bf0*/  BAR.SYNC.DEFER_BLOCKING 0x0 ;  /* 0x0000000000007b1d */ /* 0x000fec0000010000 */
[----:B------:R-:W1:Y:S02]  /*34c00*/  LDS.128 R20, [R2] ;  /* 0x0000000002147984 */ /* 0x000e640000000c00 */
[----:B------:R-:W-:Y:S06]  /*34c10*/  BAR.SYNC.DEFER_BLOCKING 0x0 ;  /* 0x0000000000007b1d */ /* 0x000fec0000010000 */
[----:B0-----:R0:W-:Y:S04]  /*34c20*/  STL.64 [R1+0x120], R4 ;  /* 0x0001200401007387 */ /* 0x0011e80000100a00 */
[----:B------:R2:W-:Y:S04]  /*34c30*/  STL.64 [R1+0x128], R6 ;  /* 0x0001280601007387 */ /* 0x0005e80000100a00 */
[----:B0-----:R-:W4:Y:S04]  /*34c40*/  LDL.LU R4, [R1+0x190] ;  /* 0x0001900001047983 */ /* 0x001f280000300800 */
[----:B------:R-:W4:Y:S04]  /*34c50*/  LDL.LU R5, [R1+0x194] ;  /* 0x0001940001057983 */ /* 0x000f280000300800 */
[----:B--2---:R-:W2:Y:S04]  /*34c60*/  LDL.LU R6, [R1+0x198] ;  /* 0x0001980001067983 */ /* 0x004ea80000300800 */
[----:B------:R-:W2:Y:S04]  /*34c70*/  LDL.LU R7, [R1+0x19c] ;  /* 0x00019c0001077983 */ /* 0x000ea80000300800 */
[----:B------:R-:W2:Y:S04]  /*34c80*/  LDL R13, [R1+0x7d4] ;  /* 0x0007d400010d7983 */ /* 0x000ea80000100800 */
[----:B-1----:R-:W-:Y:S04]  /*34c90*/  STL.64 [R1+0x1e0], R20 ;  /* 0x0001e01401007387 */ /* 0x002fe80000100a00 */
[----:B---3--:R0:W-:Y:S04]  /*34ca0*/  STSM.16.M88.4 [R0], R16 ;  /* 0x0000001000007844 */ /* 0x0081e80000000200 */
[----:B------:R-:W-:Y:S01]  /*34cb0*/  STL.64 [R1+0x1e8], R22 ;  /* 0x0001e81601007387 */ /* 0x000fe20000100a00 */
[----:B------:R-:W-:Y:S06]  /*34cc0*/  BAR.SYNC.DEFER_BLOCKING 0x0 ;  /* 0x0000000000007b1d */ /* 0x000fec0000010000 */
[----:B0-----:R-:W3:Y:S04]  /*34cd0*/  LDL.LU R16, [R1+0x1a0] ;  /* 0x0001a00001107983 */ /* 0x001ee80000300800 */
[----:B------:R-:W3:Y:S04]  /*34ce0*/  LDL.LU R17, [R1+0x1a4] ;  /* 0x0001a40001117983 */ /* 0x000ee80000300800 */
[----:B------:R-:W2:Y:S04]  /*34cf0*/  LDL.LU R18, [R1+0x1a8] ;  /* 0x0001a80001127983 */ /* 0x000ea80000300800 */
[----:B------:R-:W2:Y:S04]  /*34d00*/  LDL.LU R19, [R1+0x1ac] ;  /* 0x0001ac0001137983 */ /* 0x000ea80000300800 */
[----:B------:R-:W0:Y:S01]  /*34d10*/  LDS.128 R20, [R2] ;  /* 0x0000000002147984 */ /* 0x000e220000000c00 */
[----:B------:R-:W-:Y:S06]  /*34d20*/  BAR.SYNC.DEFER_BLOCKING 0x0 ;  /* 0x0000000000007b1d */ /* 0x000fec0000010000 */
[----:B----4-:R-:W-:Y:S02]  /*34d30*/  STSM.16.M88.4 [R0], R24 ;  /* 0x0000001800007844 */ /* 0x010fe40000000200 */
[----:B------:R-:W-:Y:S06]  /*34d40*/  BAR.SYNC.DEFER_BLOCKING 0x0 ;  /* 0x0000000000007b1d */ /* 0x000fec0000010000 */
[----:B------:R-:W1:Y:S04]  /*34d50*/  LDS.128 R24, [R2] ;  /* 0x0000000002187984 */ /* 0x000e680000000c00 */
[----:B--2---:R-:W-:Y:S04]  /*34d60*/  STL.64 [R1+0x1220], R18 ;  /* 0x0012201201007387 */ /* 0x004fe80000100a00 */
[----:B---3--:R2:W-:Y:S04]  /*34d70*/  STL.64 [R1+0x1218], R16 ;  /* 0x0012181001007387 */ /* 0x0085e80000100a00 */
[----:B--2---:R-:W2:Y:S04]  /*34d80*/  LDL.LU R16, [R1+0x180] ;  /* 0x0001800001107983 */ /* 0x004ea80000300800 */
[----:B------:R-:W2:Y:S04]  /*34d90*/  LDL.LU R17, [R1+0x184] ;  /* 0x0001840001117983 */ /* 0x000ea80000300800 */
[----:B------:R-:W2:Y:S04]  /*34da0*/  LDL.LU R18, [R1+0x188] ;  /* 0x0001880001127983 */ /* 0x000ea80000300800 */
[----:B------:R-:W2:Y:S04]  /*34db0*/  LDL.LU R19, [R1+0x18c] ;  /* 0x00018c0001137983 */ /* 0x000ea80000300800 */
[----:B0-----:R-:W-:Y:S04]  /*34dc0*/  STL.64 [R1+0x150], R20 ;  /* 0x0001501401007387 */ /* 0x001fe80000100a00 */
[----:B------:R0:W-:Y:S01]  /*34dd0*/  STL.64 [R1+0x158], R22 ;  /* 0x0001581601007387 */ /* 0x0001e20000100a00 */
[----:B------:R-:W-:Y:S06]  /*34de0*/  BAR.SYNC.DEFER_BLOCKING 0x0 ;  /* 0x0000000000007b1d */ /* 0x000fec0000010000 */
[----:B0-----:R-:W3:Y:S04]  /*34df0*/  LDL.LU R23, [R1+0x1228] ;  /* 0x0012280001177983 */ /* 0x001ee80000300800 */
[----:B-1----:R-:W-:Y:S04]  /*34e00*/  STL.64 [R1+0x100], R24 ;  /* 0x0001001801007387 */ /* 0x002fe80000100a00 */
[----:B------:R0:W-:Y:S04]  /*34e10*/  STL.64 [R1+0x108], R26 ;  /* 0x0001081a01007387 */ /* 0x0001e80000100a00 */
[----:B0-----:R-:W4:Y:S04]  /*34e20*/  LDL.LU R27, [R1+0x40] ;  /* 0x00004000011b7983 */ /* 0x001f280000300800 */
[----:B--2---:R-:W-:Y:S01]  /*34e30*/  STSM.16.M88.4 [R0], R16 ;  /* 0x0000001000007844 */ /* 0x004fe20000000200 */
[----:B------:R-:W-:Y:S06]  /*34e40*/  BAR.SYNC.DEFER_BLOCKING 0x0 ;  /* 0x0000000000007b1d */ /* 0x000fec0000010000 */
[----:B------:R-:W0:Y:S02]  /*34e50*/  LDS.128 R16, [R2] ;  /* 0x0000000002107984 */ /* 0x000e240000000c00 */
[----:B------:R-:W-:Y:S06]  /*34e60*/  BAR.SYNC.DEFER_BLOCKING 0x0 ;  /* 0x0000000000007b1d */ /* 0x000fec0000010000 */
[----:B------:R-:W-:Y:S04]  /*34e70*/  STSM.16.M88.4 [R0], R4 ;  /* 0x0000000400007844 */ /* 0x000fe80000000200 */
[----:B----4-:R1:W-:Y:S04]  /*34e80*/  STL [R1+0x1210], R27 ;  /* 0x0012101b01007387 */ /* 0x0103e80000100800 */
[----:B------:R-:W2:Y:S04]  /*34e90*/  LDL.LU R24, [R1+0x1b0] ;  /* 0x0001b00001187983 */ /* 0x000ea80000300800 */
[----:B------:R-:W2:Y:S04]  /*34ea0*/  LDL.LU R25, [R1+0x1b4] ;  /* 0x0001b40001197983 */ /* 0x000ea80000300800 */
[----:B------:R-:W2:Y:S04]  /*34eb0*/  LDL.LU R26, [R1+0x1b8] ;  /* 0x0001b800011a7983 */ /* 0x000ea80000300800 */
[----:B-1----:R-:W2:Y:S01]  /*34ec0*/  LDL.LU R27, [R1+0x1bc] ;  /* 0x0001bc00011b7983 */ /* 0x002ea20000300800 */
[----:B------:R-:W-:Y:S06]  /*34ed0*/  BAR.SYNC.DEFER_BLOCKING 0x0 ;  /* 0x0000000000007b1d */ /* 0x000fec0000010000 */
[----:B0-----:R-:W-:Y:S04]  /*34ee0*/  STL.64 [R1+0x180], R16 ;  /* 0x0001801001007387 */ /* 0x001fe80000100a00 */
[----:B------:R-:W-:Y:S04]  /*34ef0*/  STL.64 [R1+0x188], R18 ;  /* 0x0001881201007387 */ /* 0x000fe80000100a00 */
[----:B------:R-:W0:Y:S04]  /*34f00*/  LDS.128 R16, [R2] ;  /* 0x0000000002107984 */ /* 0x000e280000000c00 */
[----:B0-----:R-:W-:Y:S04]  /*34f10*/  STL.64 [R1+0x170], R16 ;  /* 0x0001701001007387 */ /* 0x001fe80000100a00 */
[----:B------:R0:W-:Y:S04]  /*34f20*/  STL.64 [R1+0x178], R18 ;  /* 0x0001781201007387 */ /* 0x0001e80000100a00 */
[----:B0-----:R-:W4:Y:S04]  /*34f30*/  LDL.LU.64 R18, [R1+0x1220] ;  /* 0x0012200001127983 */ /* 0x001f280000300a00 */
[----:B------:R-:W4:Y:S01]  /*34f40*/  LDL.LU.64 R16, [R1+0x1218] ;  /* 0x0012180001107983 */ /* 0x000f220000300a00 */
[----:B------:R-:W-:Y:S06]  /*34f50*/  BAR.SYNC.DEFER_BLOCKING 0x0 ;  /* 0x0000000000007b1d */ /* 0x000fec0000010000 */
[----:B------:R-:W2:Y:S04]  /*34f60*/  LDL R14, [R1+0x7e0] ;  /* 0x0007e000010e7983 */ /* 0x000ea80000100800 */
[----:B----4-:R-:W-:Y:S01]  /*34f70*/  STSM.16.M88.4 [R0], R16 ;  /* 0x0000001000007844 */ /* 0x010fe20000000200 */
[----:B------:R-:W-:Y:S06]  /*34f80*/  BAR.SYNC.DEFER_BLOCKING 0x0 ;  /* 0x0000000000007b1d */ /* 0x000fec0000010000 */
[----:B------:R-:W0:Y:S02]  /*34f90*/  LDS.128 R16, [R2] ;  /* 0x0000000002107984 */ /* 0x000e240000000c00 */
[----:B------:R-:W-:Y:S06]  /*34fa0*/  BAR.SYNC.DEFER_BLOCKING 0x0 ;  /* 0x0000000000007b1d */ /* 0x000fec0000010000 */
[----:B--2---:R-:W-:Y:S04]  /*34fb0*/  STSM.16.M88.4 [R0], R24 ;  /* 0x0000001800007844 */ /* 0x004fe80000000200 */
[----:B0-----:R0:W-:Y:S04]  /*34fc0*/  STL.64 [R1+0x160], R16 ;  /* 0x0001601001007387 */ /* 0x0011e80000100a00 */
[----:B------:R1:W-:Y:S04]  /*34fd0*/  STL.64 [R1+0x168], R18 ;  /* 0x0001681201007387 */ /* 0x0003e80000100a00 */
[----:B0-----:R-:W2:Y:S04]  /*34fe0*/  LDL.LU R16, [R1+0x1214] ;  /* 0x0012140001107983 */ /* 0x001ea80000300800 */
[----:B-1----:R-:W4:Y:S04]  /*34ff0*/  LDL.LU R19, [R1+0x30] ;  /* 0x0000300001137983 */ /* 0x002f280000300800 */
[----:B------:R-:W2:Y:S04]  /*35000*/  LDL R15, [R1+0x7dc] ;  /* 0x0007dc00010f7983 */ /* 0x000ea80000100800 */
[----:B------:R-:W2:Y:S04]  /*35010*/  LDL.LU R27, [R1+0x1210] ;  /* 0x00121000011b7983 */ /* 0x000ea80000300800 */
[----:B------:R-:W4:Y:S04]  /*35020*/  LDL R11, [R1+0x7d8] ;  /* 0x0007d800010b7983 */ /* 0x000f280000100800 */
[----:B------:R-:W4:Y:S04]  /*35030*/  LDL.LU R18, [R1+0x20] ;  /* 0x0000200001127983 */ /* 0x000f280000300800 */
[----:B------:R-:W4:Y:S01]  /*35040*/  LDL.LU R17, [R1+0x10] ;  /* 0x0000100001117983 */ /* 0x000f220000300800 */
[C---:B---3--:R-:W-:Y:S01]  /*35050*/  IMAD R3, R13.reuse, R23, RZ ;  /* 0x000000170d037224 */ /* 0x048fe200078e02ff */
[----:B------:R-:W-:Y:S01]  /*35060*/  BAR.SYNC.DEFER_BLOCKING 0x0 ;  /* 0x0000000000007b1d */ /* 0x000fe20000010000 */
[----:B------:R-:W-:-:S03]  /*35070*/  ISETP.GE.AND P1, PT, R13, UR26, PT ;  /* 0x0000001a0d007c0c */ /* 0x000fc6000bf26270 */
[----:B------:R-:W-:Y:S02]  /*35080*/  LEA R4, P4, R3, UR24, 0x1 ;  /* 0x0000001803047c11 */ /* 0x000fe4000f8808ff */
[C---:B------:R-:W-:Y:S01]  /*35090*/  ISETP.LT.AND P1, PT, R9.reuse, UR45, !P1 ;  /* 0x0000002d09007c0c */ /* 0x040fe2000cf21270 */
[----:B------:R-:W-:Y:S01]  /*350a0*/  IMAD R28, R9, UR4, RZ ;  /* 0x00000004091c7c24 */ /* 0x000fe2000f8e02ff */
[----:B------:R-:W-:Y:S01]  /*350b0*/  LEA.HI.X.SX32 R5, R3, UR25, 0x1, P4 ;  /* 0x0000001903057c11 */ /* 0x000fe2000a0f0eff */
[----:B------:R-:W-:Y:S01]  /*350c0*/  IMAD R0, R23, 0x40, R3 ;  /* 0x0000004017007824 */ /* 0x000fe200078e0203 */
[----:B------:R-:W0:Y:S01]  /*350d0*/  LDCU UR45, c[0x0][0x39c] ;  /* 0x00007380ff2d77ac */ /* 0x000e220008000800 */
[----:B------:R-:W3:Y:S01]  /*350e0*/  LDL.LU R12, [R1+0x44] ;  /* 0x00004400010c7983 */ /* 0x000ee20000300800 */
[----:B------:R-:W-:Y:S02]  /*350f0*/  IMAD.WIDE R6, R28, 0x2, R4 ;  /* 0x000000021c067825 */ /* 0x000fe400078e0204 */
[----:B------:R-:W-:-:S02]  /*35100*/  LEA R20, P4, R0, UR24, 0x1 ;  /* 0x0000001800147c11 */ /* 0x000fc4000f8808ff */
[C---:B------:R-:W-:Y:S02]  /*35110*/  IMAD R3, R23.reuse, 0x40, R0 ;  /* 0x0000004017037824 */ /* 0x040fe400078e0200 */
[----:B------:R-:W-:Y:S02]  /*35120*/  LEA.HI.X.SX32 R21, R0, UR25, 0x1, P4 ;  /* 0x0000001900157c11 */ /* 0x000fe4000a0f0eff */
[----:B------:R-:W-:Y:S02]  /*35130*/  IMAD R23, R23, 0x40, R3 ;  /* 0x0000004017177824 */ /* 0x000fe400078e0203 */
[----:B------:R-:W-:-:S04]  /*35140*/  IMAD.WIDE R24, R28, 0x2, R20 ;  /* 0x000000021c187825 */ /* 0x000fc800078e0214 */
[----:B------:R-:W-:Y:S01]  /*35150*/  VIADD R0, R28, UR4 ;  /* 0x000000041c007c36 */ /* 0x000fe20008000000 */
[----:B--2---:R1:W-:Y:S01]  /*35160*/  @P1 STG.E.U16 desc[UR40][R6.64], R27 ;  /* 0x0000001b06001986 */ /* 0x0043e2000c101528 */
[----:B------:R-:W-:Y:S01]  /*35170*/  ISETP.GE.AND P1, PT, R9, UR27, PT ;  /* 0x0000001b09007c0c */ /* 0x000fe2000bf26270 */
[----:B------:R-:W2:Y:S03]  /*35180*/  LDCU.64 UR26, c[0x0][0x398] ;  /* 0x00007300ff1a77ac */ /* 0x000ea60008000a00 */
[----:B------:R-:W-:Y:S01]  /*35190*/  ISETP.LT.AND P5, PT, R14, UR36, !P1 ;  /* 0x000000240e007c0c */ /* 0x000fe2000cfa1270 */
[----:B------:R-:W0:Y:S01]  /*351a0*/  LDCU UR36, c[0x0][0x398] ;  /* 0x00007300ff2477ac */ /* 0x000e220008000800 */
[----:B------:R-:W-:Y:S02]  /*351b0*/  ISETP.LT.AND P4, PT, R15, UR34, !P1 ;  /* 0x000000220f007c0c */ /* 0x000fe4000cf81270 */
[C---:B-1----:R-:W-:Y:S01]  /*351c0*/  LEA R6, P6, R3.reuse, UR24, 0x1 ;  /* 0x0000001803067c11 */ /* 0x042fe2000f8c08ff */
[----:B------:R-:W1:Y:S03]  /*351d0*/  LDCU UR34, c[0x0][0x39c] ;  /* 0x00007380ff2277ac */ /* 0x000e660008000800 */
[----:B------:R-:W-:-:S02]  /*351e0*/  LEA.HI.X.SX32 R7, R3, UR25, 0x1, P6 ;  /* 0x0000001903077c11 */ /* 0x000fc4000b0f0eff */
[----:B------:R-:W-:Y:S02]  /*351f0*/  LEA R22, P6, R23, UR24, 0x1 ;  /* 0x0000001817167c11 */ /* 0x000fe4000f8c08ff */
[----:B------:R-:W-:Y:S01]  /*35200*/  PRMT R29, R27, 0x7632, R29 ;  /* 0x000076321b1d7816 */ /* 0x000fe2000000001d */
[----:B------:R-:W-:Y:S01]  /*35210*/  IMAD.WIDE R26, R28, 0x2, R6 ;  /* 0x000000021c1a7825 */ /* 0x000fe200078e0206 */
[----:B----4-:R-:W-:Y:S01]  /*35220*/  ISETP.LT.AND P1, PT, R11, UR38, !P1 ;  /* 0x000000260b007c0c */ /* 0x010fe2000cf21270 */
[----:B------:R-:W4:Y:S01]  /*35230*/  LDCU UR38, c[0x0][0x398] ;  /* 0x00007300ff2677ac */ /* 0x000f220008000800 */
[----:B------:R-:W-:Y:S01]  /*35240*/  LEA.HI.X.SX32 R23, R23, UR25, 0x1, P6 ;  /* 0x0000001917177c11 */ /* 0x000fe2000b0f0eff */
[----:B------:R0:W-:Y:S01]  /*35250*/  @P5 STG.E.U16 desc[UR40][R24.64], R29 ;  /* 0x0000001d18005986 */ /* 0x0001e2000c101528 */
[----:B------:R-:W-:Y:S01]  /*35260*/  ISETP.LT.AND P5, PT, R13, UR32, !P2 ;  /* 0x000000200d007c0c */ /* 0x000fe2000d7a1270 */
[----:B------:R-:W-:Y:S01]  /*35270*/  VIADD R3, R9, 0x3 ;  /* 0x0000000309037836 */ /* 0x000fe20000000000 */
[----:B--2---:R-:W-:Y:S01]  /*35280*/  ISETP.LT.AND P6, PT, R15, UR26, !P2 ;  /* 0x0000001a0f007c0c */ /* 0x004fe2000d7c1270 */
[----:B------:R2:W-:Y:S01]  /*35290*/  @P4 STG.E.U16 desc[UR40][R26.64], R19 ;  /* 0x000000131a004986 */ /* 0x0005e2000c101528 */
[----:B------:R-:W-:Y:S01]  /*352a0*/  ISETP.LT.AND P4, PT, R14, UR46, !P2 ;  /* 0x0000002e0e007c0c */ /* 0x000fe2000d781270 */
[----:B------:R-:W1:Y:S01]  /*352b0*/  LDCU.64 UR24, c[0x0][0x398] ;  /* 0x00007300ff1877ac */ /* 0x000e620008000a00 */
[----:B------:R-:W1:Y:S01]  /*352c0*/  LDCU UR26, c[0x0][0x398] ;  /* 0x00007300ff1a77ac */ /* 0x000e620008000800 */
[----:B0-----:R-:W-:Y:S01]  /*352d0*/  IMAD.WIDE R24, R28, 0x2, R22 ;  /* 0x000000021c187825 */ /* 0x001fe200078e0216 */
[----:B------:R-:W0:Y:S01]  /*352e0*/  LDCU UR32, c[0x0][0x398] ;  /* 0x00007300ff2077ac */ /* 0x000e220008000800 */
[----:B--2---:R-:W-:-:S02]  /*352f0*/  PRMT R26, R19, 0x7632, R26 ;  /* 0x00007632131a7816 */ /* 0x004fc4000000001a */
[----:B------:R-:W2:Y:S01]  /*35300*/  LDL.LU R19, [R1+0x34] ;  /* 0x0000340001137983 */ /* 0x000ea20000300800 */
[----:B------:R-:W-:Y:S01]  /*35310*/  IMAD.WIDE R28, R0, 0x2, R6 ;  /* 0x00000002001c7825 */ /* 0x000fe200078e0206 */
[----:B------:R-:W0:Y:S02]  /*35320*/  LDCU UR46, c[0x0][0x398] ;  /* 0x00007300ff2e77ac */ /* 0x000e240008000800 */
[----:B------:R1:W-:Y:S01]  /*35330*/  @P1 STG.E.U16 desc[UR40][R24.64], R26 ;  /* 0x0000001a18001986 */ /* 0x0003e2000c101528 */
[----:B------:R-:W-:Y:S01]  /*35340*/  ISETP.GE.AND P1, PT, R3, UR45, PT ;  /* 0x0000002d03007c0c */ /* 0x000fe2000bf26270 */
[----:B------:R-:W0:Y:S01]  /*35350*/  LDCU UR45, c[0x0][0x39c] ;  /* 0x00007380ff2d77ac */ /* 0x000e220008000800 */
[----:B------:R-:W-:Y:S01]  /*35360*/  PRMT R3, R18, 0x7632, R3 ;  /* 0x0000763212037816 */ /* 0x000fe20000000003 */
[----:B-1----:R-:W-:-:S04]  /*35370*/  IMAD.WIDE R24, R0, 0x2, R4 ;  /* 0x0000000200187825 */ /* 0x002fc800078e0204 */
[----:B------:R-:W-:Y:S01]  /*35380*/  IMAD.WIDE R26, R0, 0x2, R20 ;  /* 0x00000002001a7825 */ /* 0x000fe200078e0214 */
[----:B------:R-:W-:Y:S04]  /*35390*/  @P5 STG.E.U16 desc[UR40][R24.64], R18 ;  /* 0x0000001218005986 */ /* 0x000fe8000c101528 */
[----:B------:R1:W-:Y:S04]  /*353a0*/  @P4 STG.E.U16 desc[UR40][R26.64], R3 ;  /* 0x000000031a004986 */ /* 0x0003e8000c101528 */
[----:B------:R0:W-:Y:S01]  /*353b0*/  @P6 STG.E.U16 desc[UR40][R28.64], R17 ;  /* 0x000000111c006986 */ /* 0x0001e2000c101528 */
[----:B-1----:R-:W-:-:S03]  /*353c0*/  PRMT R26, R17, 0x7632, R26 ;  /* 0x00007632111a7816 */ /* 0x002fc6000000001a */
[----:B0-----:R-:W4:Y:S04]  /*353d0*/  LDL.LU R17, [R1+0x24] ;  /* 0x0000240001117983 */ /* 0x001f280000300800 */
[----:B------:R-:W4:Y:S01]  /*353e0*/  LDL.LU R18, [R1+0x14] ;  /* 0x0000140001127983 */ /* 0x000f220000300800 */
[----:B------:R-:W-:Y:S01]  /*353f0*/  ISETP.LT.AND P2, PT, R11, UR48, !P2 ;  /* 0x000000300b007c0c */ /* 0x000fe2000d741270 */
[----:B------:R-:W-:-:S04]  /*35400*/  IMAD.WIDE R24, R0, 0x2, R22 ;  /* 0x0000000200187825 */ /* 0x000fc800078e0216 */
[----:B------:R-:W-:Y:S01]  /*35410*/  VIADD R3, R9, 0x4 ;  /* 0x0000000409037836 */ /* 0x000fe20000000000 */
[----:B------:R-:W-:Y:S02]  /*35420*/  ISETP.LT.AND P5, PT, R13, UR24, !P3 ;  /* 0x000000180d007c0c */ /* 0x000fe4000dfa1270 */
[----:B------:R-:W-:Y:S01]  /*35430*/  ISETP.LT.AND P4, PT, R14, UR50, !P3 ;  /* 0x000000320e007c0c */ /* 0x000fe2000df81270 */
[----:B------:R-:W-:Y:S01]  /*35440*/  VIADD R0, R0, UR4 ;  /* 0x0000000400007c36 */ /* 0x000fe20008000000 */
[----:B------:R-:W-:Y:S01]  /*35450*/  ISETP.LT.AND P6, PT, R15, UR52, !P3 ;  /* 0x000000340f007c0c */ /* 0x000fe2000dfc1270 */
[----:B------:R-:W0:Y:S02]  /*35460*/  LDCU UR50, c[0x0][0x39c] ;  /* 0x00007380ff3277ac */ /* 0x000e240008000800 */
[----:B------:R1:W-:Y:S01]  /*35470*/  @P2 STG.E.U16 desc[UR40][R24.64], R26 ;  /* 0x0000001a18002986 */ /* 0x0003e2000c101528 */
[----:B------:R-:W-:Y:S01]  /*35480*/  ISETP.GE.AND P2, PT, R3, UR45, PT ;  /* 0x0000002d03007c0c */ /* 0x000fe2000bf46270 */
[----:B------:R-:W0:Y:S01]  /*35490*/  LDCU UR45, c[0x0][0x398] ;  /* 0x00007300ff2d77ac */ /* 0x000e220008000800 */
[----:B------:R-:W-:Y:S01]  /*354a0*/  ISETP.LT.AND P3, PT, R11, UR42, !P3 ;  /* 0x0000002a0b007c0c */ /* 0x000fe2000df61270 */
[----:B------:R-:W-:Y:S01]  /*354b0*/  IMAD.WIDE R28, R0, 0x2, R6 ;  /* 0x00000002001c7825 */ /* 0x000fe200078e0206 */
[----:B---3--:R-:W-:Y:S01]  /*354c0*/  PRMT R3, R12, 0x7632, R3 ;  /* 0x000076320c037816 */ /* 0x008fe20000000003 */
[----:B------:R-:W3:Y:S01]  /*354d0*/  LDCU UR24, c[0x0][0x398] ;  /* 0x00007300ff1877ac */ /* 0x000ee20008000800 */
[----:B------:R-:W2:Y:S01]  /*354e0*/  LDCU UR42, c[0x0][0x398] ;  /* 0x00007300ff2a77ac */ /* 0x000ea20008000800 */
[C---:B-1----:R-:W-:Y:S01]  /*354f0*/  IMAD.WIDE R24, R0.reuse, 0x2, R4 ;  /* 0x0000000200187825 */ /* 0x042fe200078e0204 */
[----:B------:R-:W1:Y:S03]  /*35500*/  LDCU UR48, c[0x0][0x398] ;  /* 0x00007300ff3077ac */ /* 0x000e660008000800 */
[----:B------:R-:W-:Y:S01]  /*35510*/  IMAD.WIDE R26, R0, 0x2, R20 ;  /* 0x00000002001a7825 */ /* 0x000fe200078e0214 */
[----:B------:R3:W-:Y:S01]  /*35520*/  @P5 STG.E.U16 desc[UR40][R24.64], R12 ;  /* 0x0000000c18005986 */ /* 0x0007e2000c101528 */
[----:B------:R-:W-:Y:S01]  /*35530*/  ISETP.LT.AND P5, PT, R13, UR44, !P1 ;  /* 0x0000002c0d007c0c */ /* 0x000fe2000cfa1270 */
[----:B------:R-:W1:Y:S02]  /*35540*/  LDCU UR44, c[0x0][0x398] ;  /* 0x00007300ff2c77ac */ /* 0x000e640008000800 */
[----:B------:R1:W-:Y:S01]  /*35550*/  @P4 STG.E.U16 desc[UR40][R26.64], R3 ;  /* 0x000000031a004986 */ /* 0x0003e2000c101528 */
[----:B0-----:R-:W-:Y:S01]  /*35560*/  ISETP.LT.AND P4, PT, R14, UR45, !P1 ;  /* 0x0000002d0e007c0c */ /* 0x001fe2000cf81270 */
[----:B------:R-:W0:Y:S01]  /*35570*/  LDCU UR45, c[0x0][0x39c] ;  /* 0x00007380ff2d77ac */ /* 0x000e220008000800 */
[----:B------:R-:W0:Y:S01]  /*35580*/  LDCU UR52, c[0x0][0x398] ;  /* 0x00007300ff3477ac */ /* 0x000e220008000800 */
[----:B---3--:R-:W3:Y:S01]  /*35590*/  LDL.LU R12, [R1+0x48] ;  /* 0x00004800010c7983 */ /* 0x008ee20000300800 */
[----:B------:R-:W-:-:S04]  /*355a0*/  IMAD.WIDE R24, R0, 0x2, R22 ;  /* 0x0000000200187825 */ /* 0x000fc800078e0216 */
[----:B-1----:R-:W-:Y:S02]  /*355b0*/  VIADD R3, R9, 0x5 ;  /* 0x0000000509037836 */ /* 0x002fe40000000000 */
[----:B------:R-:W-:Y:S01]  /*355c0*/  VIADD R0, R0, UR4 ;  /* 0x0000000400007c36 */ /* 0x000fe20008000000 */
[----:B--2---:R1:W-:Y:S01]  /*355d0*/  @P6 STG.E.U16 desc[UR40][R28.64], R19 ;  /* 0x000000131c006986 */ /* 0x0043e2000c101528 */
[----:B------:R-:W-:Y:S02]  /*355e0*/  PRMT R26, R19, 0x7632, R26 ;  /* 0x00007632131a7816 */ /* 0x000fe4000000001a */
[----:B------:R-:W-:Y:S01]  /*355f0*/  ISETP.LT.AND P6, PT, R15, UR77, !P1 ;  /* 0x0000004d0f007c0c */ /* 0x000fe2000cfc1270 */
[----:B------:R-:W2:Y:S02]  /*35600*/  LDCU UR77, c[0x0][0x39c] ;  /* 0x00007380ff4d77ac */ /* 0x000ea40008000800 */
[----:B------:R0:W-:Y:S01]  /*35610*/  @P3 STG.E.U16 desc[UR40][R24.64], R26 ;  /* 0x0000001a18003986 */ /* 0x0001e2000c101528 */
[----:B------:R-:W-:Y:S01]  /*35620*/  ISETP.GE.AND P3, PT, R3, UR50, PT ;  /* 0x0000003203007c0c */ /* 0x000fe2000bf66270 */
[----:B------:R-:W2:Y:S02]  /*35630*/  LDCU UR50, c[0x0][0x398] ;  /* 0x00007300ff3277ac */ /* 0x000ea40008000800 */
[----:B-1----:R-:W3:Y:S01]  /*35640*/  LDL.LU R19, [R1+0x38] ;  /* 0x0000380001137983 */ /* 0x002ee20000300800 */
[----:B------:R-:W-:-:S04]  /*35650*/  IMAD.WIDE R28, R0, 0x2, R6 ;  /* 0x00000002001c7825 */ /* 0x000fc800078e0206 */
[----:B0-----:R-:W-:-:S04]  /*35660*/  IMAD.WIDE R24, R0, 0x2, R4 ;  /* 0x0000000200187825 */ /* 0x001fc800078e0204 */
[----:B------:R-:W-:Y:S01]  /*35670*/  IMAD.WIDE R26, R0, 0x2, R20 ;  /* 0x00000002001a7825 */ /* 0x000fe200078e0214 */
[----:B----4-:R-:W-:Y:S01]  /*35680*/  PRMT R3, R17, 0x7632, R3 ;  /* 0x0000763211037816 */ /* 0x010fe20000000003 */
[----:B------:R0:W-:Y:S04]  /*35690*/  @P5 STG.E.U16 desc[UR40][R24.64], R17 ;  /* 0x0000001118005986 */ /* 0x0001e8000c101528 */
[----:B------:R1:W-:Y:S04]  /*356a0*/  @P4 STG.E.U16 desc[UR40][R26.64], R3 ;  /* 0x000000031a004986 */ /* 0x0003e8000c101528 */
[----:B------:R4:W-:Y:S04]  /*356b0*/  @P6 STG.E.U16 desc[UR40][R28.64], R18 ;  /* 0x000000121c006986 */ /* 0x0009e8000c101528 */
[----:B0-----:R-:W3:Y:S01]  /*356c0*/  LDL.LU R17, [R1+0x120c] ;  /* 0x00120c0001117983 */ /* 0x001ee20000300800 */
[----:B-1----:R-:W-:-:S03]  /*356d0*/  PRMT R26, R18, 0x7632, R26 ;  /* 0x00007632121a7816 */ /* 0x002fc6000000001a */
[----:B----4-:R-:W4:Y:S01]  /*356e0*/  LDL.LU R18, [R1+0x28] ;  /* 0x0000280001127983 */ /* 0x010f220000300800 */
[----:B------:R-:W-:Y:S01]  /*356f0*/  ISETP.LT.AND P1, PT, R11, UR76, !P1 ;  /* 0x0000004c0b007c0c */ /* 0x000fe2000cf21270 */
[----:B------:R-:W-:Y:S01]  /*35700*/  IMAD.WIDE R24, R0, 0x2, R22 ;  /* 0x0000000200187825 */ /* 0x000fe200078e0216 */
[----:B------:R-:W-:Y:S01]  /*35710*/  ISETP.LT.AND P5, PT, R13, UR75, !P2 ;  /* 0x0000004b0d007c0c */ /* 0x000fe2000d7a1270 */
[----:B------:R-:W0:Y:S01]  /*35720*/  LDCU UR75, c[0x0][0x398] ;  /* 0x00007300ff4b77ac */ /* 0x000e220008000800 */
[----:B------:R-:W-:Y:S01]  /*35730*/  ISETP.LT.AND P4, PT, R14, UR74, !P2 ;  /* 0x0000004a0e007c0c */ /* 0x000fe2000d781270 */
[----:B------:R-:W-:Y:S02]  /*35740*/  VIADD R3, R9, 0x6 ;  /* 0x0000000609037836 */ /* 0x000fe40000000000 */
[----:B------:R-:W-:Y:S01]  /*35750*/  VIADD R0, R0, UR4 ;  /* 0x0000000400007c36 */ /* 0x000fe20008000000 */
[----:B------:R-:W-:Y:S01]  /*35760*/  ISETP.LT.AND P6, PT, R15, UR10, !P2 ;  /* 0x0000000a0f007c0c */ /* 0x000fe2000d7c1270 */
[----:B------:R-:W1:Y:S01]  /*35770*/  LDCU UR74, c[0x0][0x39c] ;  /* 0x00007380ff4a77ac */ /* 0x000e620008000800 */
[----:B------:R-:W-:-:S03]  /*35780*/  ISETP.LT.AND P2, PT, R11, UR17, !P2 ;  /* 0x000000110b007c0c */ /* 0x000fc6000d741270 */
[----:B------:R0:W-:Y:S01]  /*35790*/  @P1 STG.E.U16 desc[UR40][R24.64], R26 ;  /* 0x0000001a18001986 */ /* 0x0001e2000c101528 */
[----:B--2---:R-:W-:Y:S01]  /*357a0*/  ISETP.GE.AND P1, PT, R3, UR77, PT ;  /* 0x0000004d03007c0c */ /* 0x004fe2000bf26270 */
[----:B------:R-:W2:Y:S01]  /*357b0*/  LDCU UR77, c[0x0][0x39c] ;  /* 0x00007380ff4d77ac */ /* 0x000ea20008000800 */
[C---:B------:R-:W-:Y:S01]  /*357c0*/  IMAD.WIDE R28, R0.reuse, 0x2, R6 ;  /* 0x00000002001c7825 */ /* 0x040fe200078e0206 */
[----:B------:R-:W1:Y:S01]  /*357d0*/  LDCU UR10, c[0x0][0x398] ;  /* 0x00007300ff0a77ac */ /* 0x000e620008000800 */
[----:B------:R-:W1:Y:S02]  /*357e0*/  LDCU UR17, c[0x0][0x398] ;  /* 0x00007300ff1177ac */ /* 0x000e640008000800 */
[----:B0-----:R-:W-:Y:S01]  /*357f0*/  IMAD.WIDE R24, R0, 0x2, R4 ;  /* 0x0000000200187825 */ /* 0x001fe200078e0204 */
[----:B---3--:R-:W-:Y:S01]  /*35800*/  PRMT R3, R12, 0x7632, R3 ;  /* 0x000076320c037816 */ /* 0x008fe20000000003 */
[----:B------:R-:W0:Y:S02]  /*35810*/  LDCU UR76, c[0x0][0x398] ;  /* 0x00007300ff4c77ac */ /* 0x000e240008000800 */
[C---:B------:R-:W-:Y:S01]  /*35820*/  IMAD.WIDE R26, R0.reuse, 0x2, R20 ;  /* 0x00000002001a7825 */ /* 0x040fe200078e0214 */
[----:B------:R3:W-:Y:S01]  /*35830*/  @P5 STG.E.U16 desc[UR40][R24.64], R12 ;  /* 0x0000000c18005986 */ /* 0x0007e2000c101528 */
[----:B------:R-:W-:Y:S01]  /*35840*/  ISETP.LT.AND P5, PT, R13, UR18, !P3 ;  /* 0x000000120d007c0c */ /* 0x000fe2000dfa1270 */
[----:B------:R-:W0:Y:S02]  /*35850*/  LDCU UR18, c[0x0][0x398] ;  /* 0x00007300ff1277ac */ /* 0x000e240008000800 */
[----:B------:R1:W-:Y:S01]  /*35860*/  @P4 STG.E.U16 desc[UR40][R26.64], R3 ;  /* 0x000000031a004986 */ /* 0x0003e2000c101528 */
[----:B---3--:R-:W-:-:S03]  /*35870*/  IMAD.WIDE R24, R0, 0x2, R22 ;  /* 0x0000000200187825 */ /* 0x008fc600078e0216 */
[----:B------:R-:W3:Y:S01]  /*35880*/  LDL.LU R12, [R1+0x4c] ;  /* 0x00004c00010c7983 */ /* 0x000ee20000300800 */
[----:B------:R-:W-:Y:S02]  /*35890*/  VIADD R0, R0, UR4 ;  /* 0x0000000400007c36 */ /* 0x000fe40008000000 */
[----:B-1----:R-:W-:Y:S01]  /*358a0*/  VIADD R3, R9, 0x7 ;  /* 0x0000000709037836 */ /* 0x002fe20000000000 */
[----:B------:R-:W-:Y:S01]  /*358b0*/  PRMT R26, R19, 0x7632, R26 ;  /* 0x00007632131a7816 */ /* 0x000fe2000000001a */
[----:B------:R1:W-:Y:S04]  /*358c0*/  @P6 STG.E.U16 desc[UR40][R28.64], R19 ;  /* 0x000000131c006986 */ /* 0x0003e8000c101528 */
[----:B------:R0:W-:Y:S01]  /*358d0*/  @P2 STG.E.U16 desc[UR40][R24.64], R26 ;  /* 0x0000001a18002986 */ /* 0x0001e2000c101528 */
[----:B--2---:R-:W-:Y:S01]  /*358e0*/  ISETP.GE.AND P2, PT, R3, UR77, PT ;  /* 0x0000004d03007c0c */ /* 0x004fe2000bf46270 */
[----:B------:R-:W2:Y:S02]  /*358f0*/  LDCU UR77, c[0x0][0x398] ;  /* 0x00007300ff4d77ac */ /* 0x000ea40008000800 */
[----:B-1----:R-:W2:Y:S01]  /*35900*/  LDL.LU R19, [R1+0x3c] ;  /* 0x00003c0001137983 */ /* 0x002ea20000300800 */
[----:B0-----:R-:W-:Y:S01]  /*35910*/  IMAD.WIDE R24, R0, 0x2, R4 ;  /* 0x0000000200187825 */ /* 0x001fe200078e0204 */
[----:B----4-:R-:W-:-:S04]  /*35920*/  PRMT R3, R18, 0x7632, R3 ;  /* 0x0000763212037816 */ /* 0x010fc80000000003 */
[----:B------:R0:W-:Y:S04]  /*35930*/  @P5 STG.E.U16 desc[UR40][R24.64], R18 ;  /* 0x0000001218005986 */ /* 0x0001e8000c101528 */
[----:B0-----:R-:W4:Y:S04]  /*35940*/  LDL.LU R18, [R1+0x1208] ;  /* 0x0012080001127983 */ /* 0x001f280000300800 */
[----:B------:R-:W2:Y:S01]  /*35950*/  LDL.LU R25, [R1+0x18] ;  /* 0x0000180001197983 */ /* 0x000ea20000300800 */
[----:B------:R-:W-:Y:S02]  /*35960*/  ISETP.LT.AND P4, PT, R14, UR9, !P3 ;  /* 0x000000090e007c0c */ /* 0x000fe4000df81270 */
[----:B------:R-:W-:Y:S01]  /*35970*/  ISETP.LT.AND P6, PT, R15, UR11, !P3 ;  /* 0x0000000b0f007c0c */ /* 0x000fe2000dfc1270 */
[----:B------:R-:W-:-:S04]  /*35980*/  IMAD.WIDE R26, R0, 0x2, R20 ;  /* 0x00000002001a7825 */ /* 0x000fc800078e0214 */
[----:B------:R-:W-:Y:S01]  /*35990*/  IMAD.WIDE R28, R0, 0x2, R6 ;  /* 0x00000002001c7825 */ /* 0x000fe200078e0206 */
[----:B------:R-:W-:Y:S01]  /*359a0*/  ISETP.LT.AND P3, PT, R11, UR15, !P3 ;  /* 0x0000000f0b007c0c */ /* 0x000fe2000df61270 */
[----:B------:R-:W0:Y:S01]  /*359b0*/  LDCU UR9, c[0x0][0x39c] ;  /* 0x00007380ff0977ac */ /* 0x000e220008000800 */
[----:B------:R-:W-:-:S03]  /*359c0*/  ISETP.LT.AND P5, PT, R13, UR16, !P1 ;  /* 0x000000100d007c0c */ /* 0x000fc6000cfa1270 */
[----:B------:R1:W-:Y:S01]  /*359d0*/  @P4 STG.E.U16 desc[UR40][R26.64], R3 ;  /* 0x000000031a004986 */ /* 0x0003e2000c101528 */
[----:B------:R-:W0:Y:S01]  /*359e0*/  LDCU UR11, c[0x0][0x398] ;  /* 0x00007300ff0b77ac */ /* 0x000e220008000800 */
[----:B------:R-:W0:Y:S01]  /*359f0*/  LDCU UR15, c[0x0][0x398] ;  /* 0x00007300ff0f77ac */ /* 0x000e220008000800 */
[----:B------:R-:W0:Y:S01]  /*35a00*/  LDCU UR16, c[0x0][0x398] ;  /* 0x00007300ff1077ac */ /* 0x000e220008000800 */
[----:B-1----:R-:W-:-:S04]  /*35a10*/  VIADD R3, R0, UR4 ;  /* 0x0000000400037c36 */ /* 0x002fc80008000000 */
[----:B------:R-:W-:Y:S01]  /*35a20*/  IMAD.WIDE R26, R3, 0x2, R4 ;  /* 0x00000002031a7825 */ /* 0x000fe200078e0204 */
[----:B--2---:R1:W-:Y:S01]  /*35a30*/  @P6 STG.E.U16 desc[UR40][R28.64], R25 ;  /* 0x000000191c006986 */ /* 0x0043e2000c101528 */
[----:B------:R-:W-:Y:S01]  /*35a40*/  ISETP.LT.AND P6, PT, R14, UR12, !P1 ;  /* 0x0000000c0e007c0c */ /* 0x000fe2000cfc1270 */
[----:B------:R-:W2:Y:S01]  /*35a50*/  LDCU UR12, c[0x0][0x39c] ;  /* 0x00007380ff0c77ac */ /* 0x000ea20008000800 */
[----:B------:R-:W-:Y:S01]  /*35a60*/  PRMT R10, R25, 0x7632, R10 ;  /* 0x00007632190a7816 */ /* 0x000fe2000000000a */
[----:B-1----:R-:W-:Y:S01]  /*35a70*/  IMAD.WIDE R24, R0, 0x2, R22 ;  /* 0x0000000200187825 */ /* 0x002fe200078e0216 */
[----:B---3--:R-:W-:-:S03]  /*35a80*/  PRMT R0, R12, 0x7632, R0 ;  /* 0x000076320c007816 */ /* 0x008fc60000000000 */
[----:B------:R-:W-:Y:S01]  /*35a90*/  IMAD.WIDE R28, R3, 0x2, R20 ;  /* 0x00000002031c7825 */ /* 0x000fe200078e0214 */
[----:B------:R-:W-:Y:S04]  /*35aa0*/  @P3 STG.E.U16 desc[UR40][R24.64], R10 ;  /* 0x0000000a18003986 */ /* 0x000fe8000c101528 */
[----:B------:R1:W-:Y:S04]  /*35ab0*/  @P5 STG.E.U16 desc[UR40][R26.64], R12 ;  /* 0x0000000c1a005986 */ /* 0x0003e8000c101528 */
[----:B------:R3:W-:Y:S04]  /*35ac0*/  @P6 STG.E.U16 desc[UR40][R28.64], R0 ;  /* 0x000000001c006986 */ /* 0x0007e8000c101528 */
[----:B-1----:R-:W2:Y:S04]  /*35ad0*/  LDL.LU R12, [R1+0x1c] ;  /* 0x00001c00010c7983 */ /* 0x002ea80000300800 */
[----:B---3--:R-:W3:Y:S01]  /*35ae0*/  LDL.LU R29, [R1+0x2c] ;  /* 0x00002c00011d7983 */ /* 0x008ee20000300800 */
[----:B------:R-:W-:Y:S01]  /*35af0*/  ISETP.LT.AND P4, PT, R15, UR5, !P1 ;  /* 0x000000050f007c0c */ /* 0x000fe2000cf81270 */
[----:B------:R-:W-:Y:S01]  /*35b00*/  IMAD.WIDE R24, R3, 0x2, R6 ;  /* 0x0000000203187825 */ /* 0x000fe200078e0206 */
[----:B------:R-:W-:Y:S01]  /*35b10*/  ISETP.LT.AND P1, PT, R11, UR13, !P1 ;  /* 0x0000000d0b007c0c */ /* 0x000fe2000cf21270 */
[----:B------:R-:W1:Y:S01]  /*35b20*/  LDCU UR5, c[0x0][0x398] ;  /* 0x00007300ff0577ac */ /* 0x000e620008000800 */
[----:B------:R-:W-:Y:S01]  /*35b30*/  ISETP.LT.AND P6, PT, R13, UR14, !P2 ;  /* 0x0000000e0d007c0c */ /* 0x000fe2000d7c1270 */
[----:B------:R-:W-:Y:S01]  /*35b40*/  VIADD R26, R9, 0x9 ;  /* 0x00000009091a7836 */ /* 0x000fe20000000000 */
[----:B------:R-:W-:Y:S01]  /*35b50*/  PRMT R27, R19, 0x7632, R27 ;  /* 0x00007632131b7816 */ /* 0x000fe2000000001b */
[----:B------:R-:W-:Y:S01]  /*35b60*/  VIADD R0, R9, 0x8 ;  /* 0x0000000809007836 */ /* 0x000fe20000000000 */
[----:B------:R-:W-:Y:S01]  /*35b70*/  ISETP.LT.AND P5, PT, R15, UR20, !P2 ;  /* 0x000000140f007c0c */ /* 0x000fe2000d7a1270 */
[----:B------:R-:W0:Y:S04]  /*35b80*/  LDCU UR13, c[0x0][0x398] ;  /* 0x00007300ff0d77ac */ /* 0x000e280008000800 */
[----:B------:R1:W-:Y:S01]  /*35b90*/  @P4 STG.E.U16 desc[UR40][R24.64], R19 ;  /* 0x0000001318004986 */ /* 0x0003e2000c101528 */
[----:B------:R-:W-:Y:S01]  /*35ba0*/  ISETP.LT.AND P4, PT, R14, UR19, !P2 ;  /* 0x000000130e007c0c */ /* 0x000fe2000d781270 */
[----:B------:R-:W0:Y:S01]  /*35bb0*/  LDCU UR19, c[0x0][0x39c] ;  /* 0x00007380ff1377ac */ /* 0x000e220008000800 */
[----:B------:R-:W-:Y:S01]  /*35bc0*/  ISETP.GE.AND P3, PT, R0, UR22, PT ;  /* 0x0000001600007c0c */ /* 0x000fe2000bf66270 */
[----:B------:R-:W0:Y:S01]  /*35bd0*/  LDCU UR14, c[0x0][0x398] ;  /* 0x00007300ff0e77ac */ /* 0x000e220008000800 */
[----:B------:R-:W0:Y:S01]  /*35be0*/  LDCU UR20, c[0x0][0x398] ;  /* 0x00007300ff1477ac */ /* 0x000e220008000800 */
[----:B-1----:R-:W-:Y:S01]  /*35bf0*/  IMAD.WIDE R24, R3, 0x2, R22 ;  /* 0x0000000203187825 */ /* 0x002fe200078e0216 */
[----:B------:R-:W4:Y:S01]  /*35c00*/  LDL.LU R19, [R1+0x140] ;  /* 0x0001400001137983 */ /* 0x000f220000300800 */
[----:B--2---:R-:W-:-:S02]  /*35c10*/  PRMT R28, R12, 0x7632, R28 ;  /* 0x000076320c1c7816 */ /* 0x004fc4000000001c */
[----:B------:R-:W-:Y:S01]  /*35c20*/  VIADD R3, R3, UR4 ;  /* 0x0000000403037c36 */ /* 0x000fe20008000000 */
[----:B------:R1:W-:Y:S01]  /*35c30*/  @P1 STG.E.U16 desc[UR40][R24.64], R27 ;  /* 0x0000001b18001986 */ /* 0x0003e2000c101528 */
[----:B------:R-:W-:Y:S01]  /*35c40*/  ISETP.GE.AND P1, PT, R26, UR31, PT ;  /* 0x0000001f1a007c0c */ /* 0x000fe2000bf26270 */
[----:B------:R-:W2:Y:S01]  /*35c50*/  LDCU UR22, c[0x0][0x398] ;  /* 0x00007300ff1677ac */ /* 0x000ea20008000800 */
[----:B---3--:R-:W-:Y:S01]  /*35c60*/  PRMT R0, R29, 0x7632, R0 ;  /* 0x000076321d007816 */ /* 0x008fe20000000000 */
[----:B------:R-:W3:Y:S01]  /*35c70*/  LDL.LU R10, [R1+0x130] ;  /* 0x00013000010a7983 */ /* 0x000ee20000300800 */
[----:B------:R-:W-:Y:S01]  /*35c80*/  ISETP.LT.AND P2, PT, R11, UR21, !P2 ;  /* 0x000000150b007c0c */ /* 0x000fe2000d741270 */
[----:B------:R-:W0:Y:S01]  /*35c90*/  LDCU UR21, c[0x0][0x398] ;  /* 0x00007300ff1577ac */ /* 0x000e220008000800 */
[----:B------:R-:W0:Y:S01]  /*35ca0*/  LDCU UR31, c[0x0][0x398] ;  /* 0x00007300ff1f77ac */ /* 0x000e220008000800 */
[----:B-1----:R-:W-:-:S04]  /*35cb0*/  IMAD.WIDE R26, R3, 0x2, R4 ;  /* 0x00000002031a7825 */ /* 0x002fc800078e0204 */
[C---:B------:R-:W-:Y:S01]  /*35cc0*/  IMAD.WIDE R24, R3.reuse, 0x2, R20 ;  /* 0x0000000203187825 */ /* 0x040fe200078e0214 */
[----:B------:R1:W-:Y:S04]  /*35cd0*/  @P6 STG.E.U16 desc[UR40][R26.64], R29 ;  /* 0x0000001d1a006986 */ /* 0x0003e8000c101528 */
[----:B------:R-:W-:Y:S01]  /*35ce0*/  @P4 STG.E.U16 desc[UR40][R24.64], R0 ;  /* 0x0000000018004986 */ /* 0x000fe2000c101528 */
[----:B-1----:R-:W-:-:S05]  /*35cf0*/  IMAD.WIDE R26, R3, 0x2, R6 ;  /* 0x00000002031a7825 */ /* 0x002fca00078e0206 */
[----:B------:R1:W-:Y:S04]  /*35d00*/  @P5 STG.E.U16 desc[UR40][R26.64], R12 ;  /* 0x0000000c1a005986 */ /* 0x0003e8000c101528 */
[----:B-1----:R-:W2:Y:S01]  /*35d10*/  LDL.LU R12, [R1] ;  /* 0x00000000010c7983 */ /* 0x002ea20000300800 */
[----:B------:R-:W-:Y:S01]  /*35d20*/  ISETP.LT.AND P6, PT, R13, UR23, !P3 ;  /* 0x000000170d007c0c */ /* 0x000fe2000dfc1270 */
[----:B------:R-:W-:Y:S01]  /*35d30*/  IMAD.WIDE R24, R3, 0x2, R22 ;  /* 0x0000000203187825 */ /* 0x000fe200078e0216 */
[----:B------:R-:W-:Y:S01]  /*35d40*/  ISETP.LT.AND P4, PT, R14, UR28, !P3 ;  /* 0x0000001c0e007c0c */ /* 0x000fe2000df81270 */
[----:B------:R-:W1:Y:S01]  /*35d50*/  LDCU UR28, c[0x0][0x39c] ;  /* 0x00007380ff1c77ac */ /* 0x000e620008000800 */
[----:B------:R-:W-:Y:S01]  /*35d60*/  ISETP.LT.AND P5, PT, R15, UR29, !P3 ;  /* 0x0000001d0f007c0c */ /* 0x000fe2000dfa1270 */
[----:B------:R-:W-:-:S02]  /*35d70*/  VIADD R0, R9, 0xa ;  /* 0x0000000a09007836 */ /* 0x000fc40000000000 */
[----:B------:R-:W-:Y:S01]  /*35d80*/  VIADD R3, R3, UR4 ;  /* 0x0000000403037c36 */ /* 0x000fe20008000000 */
[----:B------:R0:W-:Y:S01]  /*35d90*/  @P2 STG.E.U16 desc[UR40][R24.64], R28 ;  /* 0x0000001c18002986 */ /* 0x0001e2000c101528 */
[----:B------:R-:W-:Y:S01]  /*35da0*/  ISETP.LT.AND P3, PT, R11, UR30, !P3 ;  /* 0x0000001e0b007c0c */ /* 0x000fe2000df61270 */
[----:B------:R-:W1:Y:S01]  /*35db0*/  LDCU UR23, c[0x0][0x398] ;  /* 0x00007300ff1777ac */ /* 0x000e620008000800 */
[----:B------:R-:W-:Y:S01]  /*35dc0*/  ISETP.GE.AND P2, PT, R0, UR57, PT ;  /* 0x0000003900007c0c */ /* 0x000fe2000bf46270 */
[----:B------:R-:W-:Y:S01]  /*35dd0*/  IMAD.WIDE R26, R3, 0x2, R20 ;  /* 0x00000002031a7825 */ /* 0x000fe200078e0214 */
[----:B----4-:R-:W-:Y:S01]  /*35de0*/  PRMT R0, R19, 0x7632, R0 ;  /* 0x0000763213007816 */ /* 0x010fe20000000000 */
[----:B------:R-:W4:Y:S01]  /*35df0*/  LDCU UR29, c[0x0][0x398] ;  /* 0x00007300ff1d77ac */ /* 0x000f220008000800 */
[----:B------:R-:W1:Y:S01]  /*35e00*/  LDCU UR30, c[0x0][0x398] ;  /* 0x00007300ff1e77ac */ /* 0x000e620008000800 */
[C---:B0-----:R-:W-:Y:S01]  /*35e10*/  IMAD.WIDE R24, R3.reuse, 0x2, R4 ;  /* 0x0000000203187825 */ /* 0x041fe200078e0204 */
[----:B------:R-:W0:Y:S03]  /*35e20*/  LDCU UR57, c[0x0][0x398] ;  /* 0x00007300ff3977ac */ /* 0x000e260008000800 */
[----:B------:R-:W-:Y:S01]  /*35e30*/  IMAD.WIDE R28, R3, 0x2, R6 ;  /* 0x00000002031c7825 */ /* 0x000fe200078e0206 */
[----:B------:R1:W-:Y:S01]  /*35e40*/  @P6 STG.E.U16 desc[UR40][R24.64], R19 ;  /* 0x0000001318006986 */ /* 0x0003e2000c101528 */
[----:B------:R-:W-:Y:S01]  /*35e50*/  ISETP.LT.AND P6, PT, R13, UR43, !P1 ;  /* 0x0000002b0d007c0c */ /* 0x000fe2000cfc1270 */
[----:B------:R-:W0:Y:S02]  /*35e60*/  LDCU UR43, c[0x0][0x398] ;  /* 0x00007300ff2b77ac */ /* 0x000e240008000800 */
[----:B------:R4:W-:Y:S01]  /*35e70*/  @P4 STG.E.U16 desc[UR40][R26.64], R0 ;  /* 0x000000001a004986 */ /* 0x0009e2000c101528 */
[----:B------:R-:W-:Y:S01]  /*35e80*/  ISETP.LT.AND P4, PT, R14, UR54, !P1 ;  /* 0x000000360e007c0c */ /* 0x000fe2000cf81270 */
[----:B------:R-:W0:Y:S01]  /*35e90*/  LDCU UR54, c[0x0][0x39c] ;  /* 0x00007380ff3677ac */ /* 0x000e220008000800 */
[----:B-1----:R-:W-:Y:S01]  /*35ea0*/  IMAD.WIDE R24, R3, 0x2, R22 ;  /* 0x0000000203187825 */ /* 0x002fe200078e0216 */
[----:B------:R-:W2:Y:S03]  /*35eb0*/  LDL.LU R19, [R1+0x1204] ;  /* 0x0012040001137983 */ /* 0x000ea60000300800 */
[----:B----4-:R-:W-:-:S02]  /*35ec0*/  VIADD R0, R9, 0xb ;  /* 0x0000000b09007836 */ /* 0x010fc40000000000 */
[----:B------:R-:W-:Y:S01]  /*35ed0*/  VIADD R3, R3, UR4 ;  /* 0x0000000403037c36 */ /* 0x000fe20008000000 */
[----:B---3--:R1:W-:Y:S01]  /*35ee0*/  @P5 STG.E.U16 desc[UR40][R28.64], R10 ;  /* 0x0000000a1c005986 */ /* 0x0083e2000c101528 */
[----:B------:R-:W-:Y:S02]  /*35ef0*/  PRMT R26, R10, 0x7632, R26 ;  /* 0x000076320a1a7816 */ /* 0x000fe4000000001a */
[----:B------:R-:W-:Y:S01]  /*35f00*/  ISETP.LT.AND P5, PT, R15, UR55, !P1 ;  /* 0x000000370f007c0c */ /* 0x000fe2000cfa1270 */
[----:B------:R-:W3:Y:S01]  /*35f10*/  LDCU UR55, c[0x0][0x398] ;  /* 0x00007300ff3777ac */ /* 0x000ee20008000800 */
[----:B------:R-:W-:Y:S01]  /*35f20*/  ISETP.LT.AND P1, PT, R11, UR56, !P1 ;  /* 0x000000380b007c0c */ /* 0x000fe2000cf21270 */
[----:B------:R4:W-:Y:S01]  /*35f30*/  @P3 STG.E.U16 desc[UR40][R24.64], R26 ;  /* 0x0000001a18003986 */ /* 0x0009e2000c101528 */
[----:B------:R-:W-:Y:S01]  /*35f40*/  ISETP.GE.AND P3, PT, R0, UR62, PT ;  /* 0x0000003e00007c0c */ /* 0x000fe2000bf66270 */
[----:B------:R-:W0:Y:S01]  /*35f50*/  LDCU UR56, c[0x0][0x398] ;  /* 0x00007300ff3877ac */ /* 0x000e220008000800 */
[C---:B-1----:R-:W-:Y:S01]  /*35f60*/  IMAD.WIDE R28, R3.reuse, 0x2, R6 ;  /* 0x00000002031c7825 */ /* 0x042fe200078e0206 */
[----:B------:R-:W3:Y:S01]  /*35f70*/  LDL.LU R10, [R1+0x134] ;  /* 0x00013400010a7983 */ /* 0x000ee20000300800 */
[----:B------:R-:W1:Y:S02]  /*35f80*/  LDCU UR62, c[0x0][0x398] ;  /* 0x00007300ff3e77ac */ /* 0x000e640008000800 */
[----:B----4-:R-:W-:-:S04]  /*35f90*/  IMAD.WIDE R24, R3, 0x2, R4 ;  /* 0x0000000203187825 */ /* 0x010fc800078e0204 */
[C---:B------:R-:W-:Y:S01]  /*35fa0*/  IMAD.WIDE R26, R3.reuse, 0x2, R20 ;  /* 0x00000002031a7825 */ /* 0x040fe200078e0214 */
[----:B--2---:R-:W-:Y:S01]  /*35fb0*/  PRMT R0, R12, 0x7632, R0 ;  /* 0x000076320c007816 */ /* 0x004fe20000000000 */
[----:B------:R2:W-:Y:S04]  /*35fc0*/  @P6 STG.E.U16 desc[UR40][R24.64], R12 ;  /* 0x0000000c18006986 */ /* 0x0005e8000c101528 */
[----:B------:R-:W-:Y:S04]  /*35fd0*/  @P4 STG.E.U16 desc[UR40][R26.64], R0 ;  /* 0x000000001a004986 */ /* 0x000fe8000c101528 */
[----:B------:R4:W-:Y:S01]  /*35fe0*/  @P5 STG.E.U16 desc[UR40][R28.64], R16 ;  /* 0x000000101c005986 */ /* 0x0009e2000c101528 */
[----:B--2---:R-:W-:-:S03]  /*35ff0*/  IMAD.WIDE R24, R3, 0x2, R22 ;  /* 0x0000000203187825 */ /* 0x004fc600078e0216 */
[----:B------:R-:W2:Y:S01]  /*36000*/  LDL.LU R12, [R1+0x4] ;  /* 0x00000400010c7983 */ /* 0x000ea20000300800 */
[----:B----4-:R-:W-:-:S05]  /*36010*/  PRMT R16, R16, 0x7632, R16 ;  /* 0x0000763210107816 */ /* 0x010fca0000000010 */
[----:B------:R4:W-:Y:S04]  /*36020*/  @P1 STG.E.U16 desc[UR40][R24.64], R16 ;  /* 0x0000001018001986 */ /* 0x0009e8000c101528 */
[----:B----4-:R-:W4:Y:S01]  /*36030*/  LDL.LU R16, [R1+0x144] ;  /* 0x0001440001107983 */ /* 0x010f220000300800 */
[----:B------:R-:W-:Y:S02]  /*36040*/  ISETP.LT.AND P6, PT, R13, UR58, !P2 ;  /* 0x0000003a0d007c0c */ /* 0x000fe4000d7c1270 */
[----:B------:R-:W-:Y:S01]  /*36050*/  ISETP.LT.AND P4, PT, R14, UR59, !P2 ;  /* 0x0000003b0e007c0c */ /* 0x000fe2000d781270 */
[----:B------:R-:W-:Y:S01]  /*36060*/  VIADD R0, R9, 0xc ;  /* 0x0000000c09007836 */ /* 0x000fe20000000000 */
[----:B------:R-:W-:Y:S01]  /*36070*/  ISETP.LT.AND P5, PT, R15, UR60, !P2 ;  /* 0x0000003c0f007c0c */ /* 0x000fe2000d7a1270 */
[----:B------:R-:W-:Y:S01]  /*36080*/  VIADD R3, R3, UR4 ;  /* 0x0000000403037c36 */ /* 0x000fe20008000000 */
[----:B------:R-:W-:Y:S01]  /*36090*/  ISETP.LT.AND P2, PT, R11, UR61, !P2 ;  /* 0x0000003d0b007c0c */ /* 0x000fe2000d741270 */
[----:B------:R-:W0:Y:S01]  /*360a0*/  LDCU UR59, c[0x0][0x39c] ;  /* 0x00007380ff3b77ac */ /* 0x000e220008000800 */
[----:B------:R-:W-:Y:S01]  /*360b0*/  ISETP.GE.AND P1, PT, R0, UR67, PT ;  /* 0x0000004300007c0c */ /* 0x000fe2000bf26270 */
[C---:B------:R-:W-:Y:S01]  /*360c0*/  IMAD.WIDE R24, R3.reuse, 0x2, R4 ;  /* 0x0000000203187825 */ /* 0x040fe200078e0204 */
[----:B------:R-:W0:Y:S03]  /*360d0*/  LDCU UR58, c[0x0][0x398] ;  /* 0x00007300ff3a77ac */ /* 0x000e260008000800 */
[C---:B------:R-:W-:Y:S01]  /*360e0*/  IMAD.WIDE R26, R3.reuse, 0x2, R20 ;  /* 0x00000002031a7825 */ /* 0x040fe200078e0214 */
[----:B------:R-:W0:Y:S03]  /*360f0*/  LDCU UR60, c[0x0][0x398] ;  /* 0x00007300ff3c77ac */ /* 0x000e260008000800 */
[----:B------:R-:W-:Y:S01]  /*36100*/  IMAD.WIDE R28, R3, 0x2, R6 ;  /* 0x00000002031c7825 */ /* 0x000fe200078e0206 */
[----:B------:R-:W0:Y:S01]  /*36110*/  LDCU UR61, c[0x0][0x398] ;  /* 0x00007300ff3d77ac */ /* 0x000e220008000800 */
[----:B------:R-:W0:Y:S01]  /*36120*/  LDCU UR67, c[0x0][0x398] ;  /* 0x00007300ff4377ac */ /* 0x000e220008000800 */
[----:B----4-:R-:W-:Y:S01]  /*36130*/  PRMT R0, R16, 0x7632, R0 ;  /* 0x0000763210007816 */ /* 0x010fe20000000000 */
[----:B------:R4:W-:Y:S01]  /*36140*/  @P6 STG.E.U16 desc[UR40][R24.64], R16 ;  /* 0x0000001018006986 */ /* 0x0009e2000c101528 */
[----:B------:R-:W-:Y:S01]  /*36150*/  ISETP.LT.AND P6, PT, R13, UR63, !P3 ;  /* 0x0000003f0d007c0c */ /* 0x000fe2000dfc1270 */
[----:B------:R-:W0:Y:S02]  /*36160*/  LDCU UR63, c[0x0][0x398] ;  /* 0x00007300ff3f77ac */ /* 0x000e240008000800 */
[----:B------:R1:W-:Y:S01]  /*36170*/  @P4 STG.E.U16 desc[UR40][R26.64], R0 ;  /* 0x000000001a004986 */ /* 0x0003e2000c101528 */
[----:B------:R-:W-:Y:S01]  /*36180*/  ISETP.LT.AND P4, PT, R14, UR64, !P3 ;  /* 0x000000400e007c0c */ /* 0x000fe2000df81270 */
[----:B------:R-:W0:Y:S02]  /*36190*/  LDCU UR64, c[0x0][0x39c] ;  /* 0x00007380ff4077ac */ /* 0x000e240008000800 */
[----:B---3--:R3:W-:Y:S01]  /*361a0*/  @P5 STG.E.U16 desc[UR40][R28.64], R10 ;  /* 0x0000000a1c005986 */ /* 0x0087e2000c101528 */
[----:B------:R-:W-:Y:S01]  /*361b0*/  ISETP.LT.AND P5, PT, R15, UR65, !P3 ;  /* 0x000000410f007c0c */ /* 0x000fe2000dfa1270 */
[----:B------:R-:W0:Y:S01]  /*361c0*/  LDCU UR65, c[0x0][0x398] ;  /* 0x00007300ff4177ac */ /* 0x000e220008000800 */
[----:B----4-:R-:W-:Y:S01]  /*361d0*/  IMAD.WIDE R24, R3, 0x2, R22 ;  /* 0x0000000203187825 */ /* 0x010fe200078e0216 */
[----:B-1----:R-:W-:-:S03]  /*361e0*/  PRMT R0, R10, 0x7632, R0 ;  /* 0x000076320a007816 */ /* 0x002fc60000000000 */
[----:B------:R-:W-:Y:S02]  /*361f0*/  VIADD R3, R3, UR4 ;  /* 0x0000000403037c36 */ /* 0x000fe40008000000 */
[----:B------:R-:W-:Y:S01]  /*36200*/  VIADD R16, R9, 0xd ;  /* 0x0000000d09107836 */ /* 0x000fe20000000000 */
[----:B---3--:R-:W3:Y:S01]  /*36210*/  LDL.LU R10, [R1+0x148] ;  /* 0x00014800010a7983 */ /* 0x008ee20000300800 */
[----:B------:R-:W-:-:S03]  /*36220*/  IMAD.WIDE R26, R3, 0x2, R20 ;  /* 0x00000002031a7825 */ /* 0x000fc600078e0214 */
[----:B------:R1:W-:Y:S01]  /*36230*/  @P2 STG.E.U16 desc[UR40][R24.64], R0 ;  /* 0x0000000018002986 */ /* 0x0003e2000c101528 */
[----:B------:R-:W-:-:S03]  /*36240*/  IMAD.WIDE R28, R3, 0x2, R6 ;  /* 0x00000002031c7825 */ /* 0x000fc600078e0206 */
[----:B------:R-:W4:Y:S01]  /*36250*/  LDL.LU R9, [R1+0x138] ;  /* 0x0001380001097983 */ /* 0x000f220000300800 */
[----:B-1----:R-:W-:Y:S01]  /*36260*/  IMAD.WIDE R24, R3, 0x2, R4 ;  /* 0x0000000203187825 */ /* 0x002fe200078e0204 */
[----:B--2---:R-:W-:-:S04]  /*36270*/  PRMT R0, R12, 0x7632, R0 ;  /* 0x000076320c007816 */ /* 0x004fc80000000000 */
[----:B------:R1:W-:Y:S04]  /*36280*/  @P6 STG.E.U16 desc[UR40][R24.64], R12 ;  /* 0x0000000c18006986 */ /* 0x0003e8000c101528 */
[----:B------:R-:W-:Y:S04]  /*36290*/  @P4 STG.E.U16 desc[UR40][R26.64], R0 ;  /* 0x000000001a004986 */ /* 0x000fe8000c101528 */
[----:B------:R2:W-:Y:S04]  /*362a0*/  @P5 STG.E.U16 desc[UR40][R28.64], R17 ;  /* 0x000000111c005986 */ /* 0x0005e8000c101528 */
[----:B-1----:R-:W4:Y:S04]  /*362b0*/  LDL.LU R12, [R1+0x8] ;  /* 0x00000800010c7983 */ /* 0x002f280000300800 */
[----:B--2---:R-:W2:Y:S01]  /*362c0*/  LDL.LU R29, [R1+0x5fc] ;  /* 0x0005fc00011d7983 */ /* 0x004ea20000300800 */
[----:B------:R-:W-:Y:S01]  /*362d0*/  ISETP.LT.AND P3, PT, R11, UR66, !P3 ;  /* 0x000000420b007c0c */ /* 0x000fe2000df61270 */
[----:B------:R-:W1:Y:S01]  /*362e0*/  LDCU UR66, c[0x0][0x398] ;  /* 0x00007300ff4277ac */ /* 0x000e620008000800 */
[----:B------:R-:W-:-:S02]  /*362f0*/  ISETP.LT.AND P6, PT, R13, UR68, !P1 ;  /* 0x000000440d007c0c */ /* 0x000fc4000cfc1270 */
[----:B------:R-:W-:Y:S01]  /*36300*/  ISETP.GE.AND P2, PT, R16, UR72, PT ;  /* 0x0000004810007c0c */ /* 0x000fe2000bf46270 */
[----:B------:R-:W0:Y:S01]  /*36310*/  LDCU UR68, c[0x0][0x398] ;  /* 0x00007300ff4477ac */ /* 0x000e220008000800 */
[----:B------:R-:W-:Y:S01]  /*36320*/  PRMT R0, R17, 0x7632, R0 ;  /* 0x0000763211007816 */ /* 0x000fe20000000000 */
[C---:B------:R-:W-:Y:S01]  /*36330*/  IMAD.WIDE R16, R3.reuse, 0x2, R22 ;  /* 0x0000000203107825 */ /* 0x040fe200078e0216 */
[----:B------:R-:W-:Y:S01]  /*36340*/  ISETP.LT.AND P4, PT, R14, UR69, !P1 ;  /* 0x000000450e007c0c */ /* 0x000fe2000cf81270 */
[----:B------:R-:W0:Y:S02]  /*36350*/  LDCU UR69, c[0x0][0x39c] ;  /* 0x00007380ff4577ac */ /* 0x000e240008000800 */
[----:B------:R-:W-:Y:S02]  /*36360*/  VIADD R3, R3, UR4 ;  /* 0x0000000403037c36 */ /* 0x000fe40008000000 */
[----:B------:R1:W-:Y:S01]  /*36370*/  @P3 STG.E.U16 desc[UR40][R16.64], R0 ;  /* 0x0000000010003986 */ /* 0x0003e2000c101528 */
[----:B------:R-:W-:Y:S01]  /*36380*/  ISETP.LT.AND P5, PT, R15, UR70, !P1 ;  /* 0x000000460f007c0c */ /* 0x000fe2000cfa1270 */
[C---:B------:R-:W-:Y:S01]  /*36390*/  IMAD.WIDE R26, R3.reuse, 0x2, R6 ;  /* 0x00000002031a7825 */ /* 0x040fe200078e0206 */
[----:B------:R-:W0:Y:S03]  /*363a0*/  LDCU UR72, c[0x0][0x398] ;  /* 0x00007300ff4877ac */ /* 0x000e260008000800 */
[----:B-1----:R-:W-:Y:S01]  /*363b0*/  IMAD.WIDE R16, R3, 0x2, R4 ;  /* 0x0000000203107825 */ /* 0x002fe200078e0204 */
[----:B------:R-:W-:Y:S01]  /*363c0*/  ISETP.LT.AND P1, PT, R11, UR71, !P1 ;  /* 0x000000470b007c0c */ /* 0x000fe2000cf21270 */
[----:B------:R-:W1:Y:S01]  /*363d0*/  LDCU UR70, c[0x0][0x398] ;  /* 0x00007300ff4677ac */ /* 0x000e620008000800 */
[----:B------:R-:W0:Y:S01]  /*363e0*/  LDCU UR71, c[0x0][0x398] ;  /* 0x00007300ff4777ac */ /* 0x000e220008000800 */
[----:B---3--:R-:W-:Y:S01]  /*363f0*/  PRMT R0, R10, 0x7632, R0 ;  /* 0x000076320a007816 */ /* 0x008fe20000000000 */
[----:B------:R3:W-:Y:S04]  /*36400*/  @P6 STG.E.U16 desc[UR40][R16.64], R10 ;  /* 0x0000000a10006986 */ /* 0x0007e8000c101528 */
[----:B---3--:R-:W3:Y:S01]  /*36410*/  LDL.LU R10, [R1+0x14c] ;  /* 0x00014c00010a7983 */ /* 0x008ee20000300800 */
[----:B------:R-:W-:Y:S01]  /*36420*/  ISETP.LT.AND P6, PT, R13, UR73, !P2 ;  /* 0x000000490d007c0c */ /* 0x000fe2000d7c1270 */
[----:B------:R-:W-:Y:S01]  /*36430*/  IMAD.WIDE R16, R3, 0x2, R22 ;  /* 0x0000000203107825 */ /* 0x000fe200078e0216 */
[----:B------:R-:W0:Y:S03]  /*36440*/  LDCU UR73, c[0x0][0x398] ;  /* 0x00007300ff4977ac */ /* 0x000e260008000800 */
[----:B--2---:R-:W-:-:S05]  /*36450*/  VIADD R24, R29, 0xe ;  /* 0x0000000e1d187836 */ /* 0x004fca0000000000 */
[----:B------:R-:W-:Y:S01]  /*36460*/  ISETP.GE.AND P3, PT, R24, UR34, PT ;  /* 0x0000002218007c0c */ /* 0x000fe2000bf66270 */
[----:B------:R-:W-:Y:S01]  /*36470*/  IMAD.WIDE R24, R3, 0x2, R20 ;  /* 0x0000000203187825 */ /* 0x000fe200078e0214 */
[----:B------:R-:W2:Y:S04]  /*36480*/  LDCU UR34, c[0x0][0x398] ;  /* 0x00007300ff2277ac */ /* 0x000ea80008000800 */
[----:B------:R0:W-:Y:S04]  /*36490*/  @P4 STG.E.U16 desc[UR40][R24.64], R0 ;  /* 0x0000000018004986 */ /* 0x0001e8000c101528 */
[----:B----4-:R4:W-:Y:S01]  /*364a0*/  @P5 STG.E.U16 desc[UR40][R26.64], R9 ;  /* 0x000000091a005986 */ /* 0x0109e2000c101528 */
[----:B0-----:R-:W-:-:S03]  /*364b0*/  PRMT R0, R9, 0x7632, R0 ;  /* 0x0000763209007816 */ /* 0x001fc60000000000 */
[----:B----4-:R-:W4:Y:S01]  /*364c0*/  LDL.LU R9, [R1+0x13c] ;  /* 0x00013c0001097983 */ /* 0x010f220000300800 */
[----:B------:R-:W-:-:S03]  /*364d0*/  VIADD R3, R3, UR4 ;  /* 0x0000000403037c36 */ /* 0x000fc60008000000 */
[----:B------:R0:W-:Y:S02]  /*364e0*/  @P1 STG.E.U16 desc[UR40][R16.64], R0 ;  /* 0x0000000010001986 */ /* 0x0001e4000c101528 */
[----:B0-----:R-:W-:Y:S01]  /*364f0*/  IMAD.WIDE R16, R3, 0x2, R4 ;  /* 0x0000000203107825 */ /* 0x001fe200078e0204 */
[----:B------:R-:W-:-:S04]  /*36500*/  PRMT R0, R12, 0x7632, R0 ;  /* 0x000076320c007816 */ /* 0x000fc80000000000 */
[----:B------:R0:W-:Y:S04]  /*36510*/  @P6 STG.E.U16 desc[UR40][R16.64], R12 ;  /* 0x0000000c10006986 */ /* 0x0001e8000c101528 */
[----:B0-----:R-:W2:Y:S01]  /*36520*/  LDL.LU R12, [R1+0xc] ;  /* 0x00000c00010c7983 */ /* 0x001ea20000300800 */
[----:B------:R-:W-:Y:S01]  /*36530*/  ISETP.LT.AND P4, PT, R14, UR26, !P2 ;  /* 0x0000001a0e007c0c */ /* 0x000fe2000d781270 */
[----:B------:R-:W-:Y:S01]  /*36540*/  VIADD R24, R29, 0xf ;  /* 0x0000000f1d187836 */ /* 0x000fe20000000000 */
[----:B------:R-:W-:Y:S01]  /*36550*/  ISETP.LT.AND P5, PT, R15, UR32, !P2 ;  /* 0x000000200f007c0c */ /* 0x000fe2000d7a1270 */
[----:B------:R-:W-:Y:S01]  /*36560*/  IMAD.WIDE R26, R3, 0x2, R6 ;  /* 0x00000002031a7825 */ /* 0x000fe200078e0206 */
[----:B------:R-:W-:Y:S01]  /*36570*/  ISETP.LT.AND P6, PT, R13, UR38, !P3 ;  /* 0x000000260d007c0c */ /* 0x000fe2000dfc1270 */
[----:B------:R-:W0:Y:S01]  /*36580*/  LDCU UR26, c[0x0][0x39c] ;  /* 0x00007380ff1a77ac */ /* 0x000e220008000800 */
[----:B------:R-:W-:Y:S01]  /*36590*/  ISETP.GE.AND P1, PT, R24, UR45, PT ;  /* 0x0000002d18007c0c */ /* 0x000fe2000bf26270 */
[----:B------:R-:W-:Y:S01]  /*365a0*/  IMAD.WIDE R24, R3, 0x2, R20 ;  /* 0x0000000203187825 */ /* 0x000fe200078e0214 */
[----:B------:R-:W-:Y:S01]  /*365b0*/  ISETP.LT.AND P2, PT, R11, UR24, !P2 ;  /* 0x000000180b007c0c */ /* 0x000fe2000d741270 */
[----:B------:R-:W0:Y:S04]  /*365c0*/  LDCU UR32, c[0x0][0x398] ;  /* 0x00007300ff2077ac */ /* 0x000e280008000800 */
[----:B------:R1:W-:Y:S01]  /*365d0*/  @P4 STG.E.U16 desc[UR40][R24.64], R0 ;  /* 0x0000000018004986 */ /* 0x0003e2000c101528 */
[----:B------:R-:W-:Y:S01]  /*365e0*/  IMAD.WIDE R16, R3, 0x2, R22 ;  /* 0x0000000203107825 */ /* 0x000fe200078e0216 */
[----:B------:R-:W0:Y:S02]  /*365f0*/  LDCU UR24, c[0x0][0x398] ;  /* 0x00007300ff1877ac */ /* 0x000e240008000800 */
[----:B------:R0:W-:Y:S01]  /*36600*/  @P5 STG.E.U16 desc[UR40][R26.64], R18 ;  /* 0x000000121a005986 */ /* 0x0001e2000c101528 */
[----:B------:R-:W-:Y:S01]  /*36610*/  ISETP.LT.AND P5, PT, R14, UR36, !P3 ;  /* 0x000000240e007c0c */ /* 0x000fe2000dfa1270 */
[----:B------:R-:W2:Y:S01]  /*36620*/  LDCU UR36, c[0x0][0x39c] ;  /* 0x00007380ff2477ac */ /* 0x000ea20008000800 */
[----:B------:R-:W-:Y:S01]  /*36630*/  ISETP.LT.AND P4, PT, R15, UR42, !P3 ;  /* 0x0000002a0f007c0c */ /* 0x000fe2000df81270 */
[----:B------:R-:W2:Y:S01]  /*36640*/  LDCU UR38, c[0x0][0x398] ;  /* 0x00007300ff2677ac */ /* 0x000ea20008000800 */
[----:B-1----:R-:W-:Y:S01]  /*36650*/  VIADD R0, R3, UR4 ;  /* 0x0000000403007c36 */ /* 0x002fe20008000000 */
[----:B------:R-:W1:Y:S01]  /*36660*/  LDCU UR42, c[0x0][0x398] ;  /* 0x00007300ff2a77ac */ /* 0x000e620008000800 */
[----:B0-----:R-:W-:-:S02]  /*36670*/  PRMT R18, R18, 0x7632, R18 ;  /* 0x0000763212127816 */ /* 0x001fc40000000012 */
[C---:B------:R-:W-:Y:S01]  /*36680*/  IMAD.WIDE R24, R0.reuse, 0x2, R4 ;  /* 0x0000000200187825 */ /* 0x040fe200078e0204 */
[----:B------:R-:W0:Y:S03]  /*36690*/  LDCU UR45, c[0x0][0x398] ;  /* 0x00007300ff2d77ac */ /* 0x000e260008000800 */
[C---:B------:R-:W-:Y:S01]  /*366a0*/  IMAD.WIDE R26, R0.reuse, 0x2, R20 ;  /* 0x00000002001a7825 */ /* 0x040fe200078e0214 */
[----:B------:R1:W-:Y:S01]  /*366b0*/  @P2 STG.E.U16 desc[UR40][R16.64], R18 ;  /* 0x0000001210002986 */ /* 0x0003e2000c101528 */
[----:B------:R-:W-:Y:S01]  /*366c0*/  ISETP.LT.AND P3, PT, R11, UR44, !P3 ;  /* 0x0000002c0b007c0c */ /* 0x000fe2000df61270 */
[----:B------:R-:W0:Y:S01]  /*366d0*/  LDCU UR44, c[0x0][0x398] ;  /* 0x00007300ff2c77ac */ /* 0x000e220008000800 */
[----:B-1----:R-:W-:Y:S01]  /*366e0*/  IMAD.WIDE R16, R0, 0x2, R6 ;  /* 0x0000000200107825 */ /* 0x002fe200078e0206 */
[----:B---3--:R-:W-:Y:S01]  /*366f0*/  PRMT R3, R10, 0x7632, R3 ;  /* 0x000076320a037816 */ /* 0x008fe20000000003 */
[----:B------:R-:W-:Y:S04]  /*36700*/  @P6 STG.E.U16 desc[UR40][R24.64], R10 ;  /* 0x0000000a18006986 */ /* 0x000fe8000c101528 */
[----:B------:R1:W-:Y:S01]  /*36710*/  @P5 STG.E.U16 desc[UR40][R26.64], R3 ;  /* 0x000000031a005986 */ /* 0x0003e2000c101528 */
[----:B------:R-:W-:Y:S01]  /*36720*/  ISETP.LT.AND P5, PT, R13, UR48, !P1 ;  /* 0x000000300d007c0c */ /* 0x000fe2000cfa1270 */
[----:B------:R-:W-:Y:S01]  /*36730*/  VIADD R18, R29, 0x10 ;  /* 0x000000101d127836 */ /* 0x000fe20000000000 */
[----:B------:R-:W-:Y:S01]  /*36740*/  ISETP.LT.AND P6, PT, R14, UR46, !P1 ;  /* 0x0000002e0e007c0c */ /* 0x000fe2000cfc1270 */
[----:B------:R-:W3:Y:S01]  /*36750*/  LDCU UR46, c[0x0][0x39c] ;  /* 0x00007380ff2e77ac */ /* 0x000ee20008000800 */
[----:B-1----:R-:W3:Y:S01]  /*36760*/  LDL.LU R27, [R1+0xa0] ;  /* 0x0000a000011b7983 */ /* 0x002ee20000300800 */
[----:B----4-:R-:W-:-:S03]  /*36770*/  PRMT R3, R9, 0x7632, R3 ;  /* 0x0000763209037816 */ /* 0x010fc60000000003 */
[----:B------:R1:W-:Y:S01]  /*36780*/  @P4 STG.E.U16 desc[UR40][R16.64], R9 ;  /* 0x0000000910004986 */ /* 0x0003e2000c101528 */
[----:B------:R-:W-:Y:S01]  /*36790*/  VIADD R24, R29, 0x11 ;  /* 0x000000111d187836 */ /* 0x000fe20000000000 */
[----:B------:R-:W4:Y:S02]  /*367a0*/  LDCU UR48, c[0x0][0x398] ;  /* 0x00007300ff3077ac */ /* 0x000f240008000800 */
[----:B-1----:R-:W4:Y:S01]  /*367b0*/  LDL.LU R9, [R1+0x90] ;  /* 0x0000900001097983 */ /* 0x002f220000300800 */
[----:B------:R-:W-:-:S03]  /*367c0*/  IMAD.WIDE R16, R0, 0x2, R22 ;  /* 0x0000000200107825 */ /* 0x000fc600078e0216 */
[----:B------:R-:W4:Y:S01]  /*367d0*/  LDL.LU R10, [R1+0x80] ;  /* 0x00008000010a7983 */ /* 0x000f220000300800 */
[----:B------:R-:W-:-:S03]  /*367e0*/  VIADD R0, R0, UR4 ;  /* 0x0000000400007c36 */ /* 0x000fc60008000000 */
[----:B------:R1:W-:Y:S02]  /*367f0*/  @P3 STG.E.U16 desc[UR40][R16.64], R3 ;  /* 0x0000000310003986 */ /* 0x0003e4000c101528 */
[----:B-1----:R-:W-:Y:S01]  /*36800*/  IMAD.WIDE R16, R0, 0x2, R4 ;  /* 0x0000000200107825 */ /* 0x002fe200078e0204 */
[----:B--2---:R-:W-:-:S04]  /*36810*/  PRMT R3, R12, 0x7632, R3 ;  /* 0x000076320c037816 */ /* 0x004fc80000000003 */
[----:B------:R1:W-:Y:S04]  /*36820*/  @P5 STG.E.U16 desc[UR40][R16.64], R12 ;  /* 0x0000000c10005986 */ /* 0x0003e8000c101528 */
[----:B-1----:R-:W2:Y:S01]  /*36830*/  LDL.LU R12, [R1+0x70] ;  /* 0x00007000010c7983 */ /* 0x002ea20000300800 */
[----:B------:R-:W-:Y:S02]  /*36840*/  ISETP.LT.AND P4, PT, R15, UR50, !P1 ;  /* 0x000000320f007c0c */ /* 0x000fe4000cf81270 */
[----:B------:R-:W-:Y:S01]  /*36850*/  ISETP.GE.AND P3, PT, R24, UR9, PT ;  /* 0x0000000918007c0c */ /* 0x000fe2000bf66270 */
[----:B------:R-:W-:Y:S01]  /*36860*/  IMAD.WIDE R24, R0, 0x2, R20 ;  /* 0x0000000200187825 */ /* 0x000fe200078e0214 */
[----:B------:R-:W-:Y:S01]  /*36870*/  ISETP.LT.AND P1, PT, R11, UR52, !P1 ;  /* 0x000000340b007c0c */ /* 0x000fe2000cf21270 */
[----:B------:R-:W1:Y:S01]  /*36880*/  LDCU UR50, c[0x0][0x398] ;  /* 0x00007300ff3277ac */ /* 0x000e620008000800 */
[----:B------:R-:W-:Y:S01]  /*36890*/  ISETP.GE.AND P2, PT, R18, UR74, PT ;  /* 0x0000004a12007c0c */ /* 0x000fe2000bf46270 */
[----:B------:R-:W-:Y:S01]  /*368a0*/  IMAD.WIDE R16, R0, 0x2, R6 ;  /* 0x0000000200107825 */ /* 0x000fe200078e0206 */
[----:B------:R0:W-:Y:S01]  /*368b0*/  @P6 STG.E.U16 desc[UR40][R24.64], R3 ;  /* 0x0000000318006986 */ /* 0x0001e2000c101528 */
[----:B------:R-:W1:Y:S01]  /*368c0*/  LDCU UR74, c[0x0][0x398] ;  /* 0x00007300ff4a77ac */ /* 0x000e620008000800 */
[----:B------:R-:W-:-:S02]  /*368d0*/  ISETP.LT.AND P5, PT, R13, UR75, !P2 ;  /* 0x0000004b0d007c0c */ /* 0x000fc4000d7a1270 */
[----:B------:R-:W-:Y:S01]  /*368e0*/  ISETP.LT.AND P6, PT, R14, UR10, !P2 ;  /* 0x0000000a0e007c0c */ /* 0x000fe2000d7c1270 */
[----:B------:R1:W-:Y:S01]  /*368f0*/  @P4 STG.E.U16 desc[UR40][R16.64], R19 ;  /* 0x0000001310004986 */ /* 0x0003e2000c101528 */
[----:B------:R-:W-:Y:S01]  /*36900*/  VIADD R18, R29, 0x12 ;  /* 0x000000121d127836 */ /* 0x000fe20000000000 */
[----:B------:R-:W-:Y:S01]  /*36910*/  ISETP.LT.AND P4, PT, R15, UR17, !P2 ;  /* 0x000000110f007c0c */ /* 0x000fe2000d781270 */
[----:B------:R-:W2:Y:S01]  /*36920*/  LDCU UR10, c[0x0][0x39c] ;  /* 0x00007380ff0a77ac */ /* 0x000ea20008000800 */
[----:B0-----:R-:W-:Y:S01]  /*36930*/  PRMT R3, R19, 0x7632, R3 ;  /* 0x0000763213037816 */ /* 0x001fe20000000003 */
[----:B------:R-:W0:Y:S01]  /*36940*/  LDCU UR9, c[0x0][0x398] ;  /* 0x00007300ff0977ac */ /* 0x000e220008000800 */
[C---:B-1----:R-:W-:Y:S01]  /*36950*/  IMAD.WIDE R16, R0.reuse, 0x2, R22 ;  /* 0x0000000200107825 */ /* 0x042fe200078e0216 */
[----:B------:R-:W1:Y:S03]  /*36960*/  LDCU UR52, c[0x0][0x398] ;  /* 0x00007300ff3477ac */ /* 0x000e660008000800 */
[----:B------:R-:W-:Y:S01]  /*36970*/  VIADD R0, R0, UR4 ;  /* 0x0000000400007c36 */ /* 0x000fe20008000000 */
[----:B------:R0:W-:Y:S01]  /*36980*/  @P1 STG.E.U16 desc[UR40][R16.64], R3 ;  /* 0x0000000310001986 */ /* 0x0001e2000c101528 */
[----:B------:R-:W-:Y:S01]  /*36990*/  ISETP.LT.AND P2, PT, R11, UR18, !P2 ;  /* 0x000000120b007c0c */ /* 0x000fe2000d741270 */
[----:B------:R-:W1:Y:S01]  /*369a0*/  LDCU UR75, c[0x0][0x398] ;  /* 0x00007300ff4b77ac */ /* 0x000e620008000800 */
[----:B------:R-:W-:Y:S01]  /*369b0*/  ISETP.GE.AND P1, PT, R18, UR12, PT ;  /* 0x0000000c12007c0c */ /* 0x000fe2000bf26270 */
[C---:B------:R-:W-:Y:S01]  /*369c0*/  IMAD.WIDE R18, R0.reuse, 0x2, R20 ;  /* 0x0000000200127825 */ /* 0x040fe200078e0214 */
[----:B------:R-:W1:Y:S03]  /*369d0*/  LDCU UR17, c[0x0][0x398] ;  /* 0x00007300ff1177ac */ /* 0x000e660008000800 */
[C---:B------:R-:W-:Y:S01]  /*369e0*/  IMAD.WIDE R24, R0.reuse, 0x2, R6 ;  /* 0x0000000200187825 */ /* 0x040fe200078e0206 */
[----:B------:R-:W1:Y:S03]  /*369f0*/  LDCU UR12, c[0x0][0x398] ;  /* 0x00007300ff0c77ac */ /* 0x000e660008000800 */
[----:B0-----:R-:W-:Y:S01]  /*36a00*/  IMAD.WIDE R16, R0, 0x2, R4 ;  /* 0x0000000200107825 */ /* 0x001fe200078e0204 */
[----:B------:R-:W0:Y:S01]  /*36a10*/  LDCU UR18, c[0x0][0x398] ;  /* 0x00007300ff1277ac */ /* 0x000e220008000800 */
[----:B---3--:R-:W-:-:S03]  /*36a20*/  PRMT R3, R27, 0x7632, R3 ;  /* 0x000076321b037816 */ /* 0x008fc60000000003 */
[----:B------:R3:W-:Y:S01]  /*36a30*/  @P5 STG.E.U16 desc[UR40][R16.64], R27 ;  /* 0x0000001b10005986 */ /* 0x0007e2000c101528 */
[----:B------:R-:W-:Y:S01]  /*36a40*/  ISETP.LT.AND P5, PT, R13, UR76, !P3 ;  /* 0x0000004c0d007c0c */ /* 0x000fe2000dfa1270 */
[----:B------:R-:W0:Y:S02]  /*36a50*/  LDCU UR76, c[0x0][0x398] ;  /* 0x00007300ff4c77ac */ /* 0x000e240008000800 */
[----:B------:R1:W-:Y:S01]  /*36a60*/  @P6 STG.E.U16 desc[UR40][R18.64], R3 ;  /* 0x0000000312006986 */ /* 0x0003e2000c101528 */
[----:B------:R-:W-:Y:S01]  /*36a70*/  ISETP.LT.AND P6, PT, R15, UR15, !P3 ;  /* 0x0000000f0f007c0c */ /* 0x000fe2000dfc1270 */
[----:B------:R-:W0:Y:S02]  /*36a80*/  LDCU UR15, c[0x0][0x398] ;  /* 0x00007300ff0f77ac */ /* 0x000e240008000800 */
[----:B---3--:R-:W3:Y:S01]  /*36a90*/  LDL.LU R27, [R1+0xa4] ;  /* 0x0000a400011b7983 */ /* 0x008ee20000300800 */
[----:B------:R-:W-:-:S04]  /*36aa0*/  IMAD.WIDE R16, R0, 0x2, R22 ;  /* 0x0000000200107825 */ /* 0x000fc800078e0216 */
[----:B------:R-:W-:Y:S02]  /*36ab0*/  VIADD R0, R0, UR4 ;  /* 0x0000000400007c36 */ /* 0x000fe40008000000 */
[----:B-1----:R-:W-:Y:S01]  /*36ac0*/  VIADD R18, R29, 0x13 ;  /* 0x000000131d127836 */ /* 0x002fe20000000000 */
[----:B----4-:R-:W-:Y:S01]  /*36ad0*/  PRMT R3, R9, 0x7632, R3 ;  /* 0x0000763209037816 */ /* 0x010fe20000000003 */
[----:B------:R1:W-:Y:S01]  /*36ae0*/  @P4 STG.E.U16 desc[UR40][R24.64], R9 ;  /* 0x0000000918004986 */ /* 0x0003e2000c101528 */
[----:B------:R-:W-:Y:S01]  /*36af0*/  ISETP.LT.AND P4, PT, R14, UR11, !P3 ;  /* 0x0000000b0e007c0c */ /* 0x000fe2000df81270 */
[----:B------:R-:W4:Y:S02]  /*36b00*/  LDCU UR11, c[0x0][0x39c] ;  /* 0x00007380ff0b77ac */ /* 0x000f240008000800 */
[----:B------:R0:W-:Y:S01]  /*36b10*/  @P2 STG.E.U16 desc[UR40][R16.64], R3 ;  /* 0x0000000310002986 */ /* 0x0001e2000c101528 */
[----:B------:R-:W-:Y:S01]  /*36b20*/  ISETP.GE.AND P2, PT, R18, UR19, PT ;  /* 0x0000001312007c0c */ /* 0x000fe2000bf46270 */
[----:B------:R-:W-:-:S02]  /*36b30*/  IMAD.WIDE R18, R0, 0x2, R20 ;  /* 0x0000000200127825 */ /* 0x000fc400078e0214 */
[----:B-1----:R-:W4:Y:S02]  /*36b40*/  LDL.LU R9, [R1+0x94] ;  /* 0x0000940001097983 */ /* 0x002f240000300800 */
[C---:B------:R-:W-:Y:S01]  /*36b50*/  IMAD.WIDE R24, R0.reuse, 0x2, R6 ;  /* 0x0000000200187825 */ /* 0x040fe200078e0206 */
[----:B------:R-:W-:Y:S01]  /*36b60*/  ISETP.LT.AND P3, PT, R11, UR16, !P3 ;  /* 0x000000100b007c0c */ /* 0x000fe2000df61270 */
[----:B------:R-:W1:Y:S02]  /*36b70*/  LDCU UR16, c[0x0][0x398] ;  /* 0x00007300ff1077ac */ /* 0x000e640008000800 */
[----:B0-----:R-:W-:Y:S01]  /*36b80*/  IMAD.WIDE R16, R0, 0x2, R4 ;  /* 0x0000000200107825 */ /* 0x001fe200078e0204 */
[----:B------:R-:W-:Y:S01]  /*36b90*/  PRMT R3, R10, 0x7632, R3 ;  /* 0x000076320a037816 */ /* 0x000fe20000000003 */
[----:B------:R-:W0:Y:S03]  /*36ba0*/  LDCU UR19, c[0x0][0x398] ;  /* 0x00007300ff1377ac */ /* 0x000e260008000800 */
[----:B------:R1:W-:Y:S04]  /*36bb0*/  @P5 STG.E.U16 desc[UR40][R16.64], R10 ;  /* 0x0000000a10005986 */ /* 0x0003e8000c101528 */
[----:B------:R0:W-:Y:S04]  /*36bc0*/  @P4 STG.E.U16 desc[UR40][R18.64], R3 ;  /* 0x0000000312004986 */ /* 0x0001e8000c101528 */
[----:B-1----:R-:W4:Y:S04]  /*36bd0*/  LDL.LU R10, [R1+0x84] ;  /* 0x00008400010a7983 */ /* 0x002f280000300800 */
[----:B--2---:R1:W-:Y:S01]  /*36be0*/  @P6 STG.E.U16 desc[UR40][R24.64], R12 ;  /* 0x0000000c18006986 */ /* 0x0043e2000c101528 */
[----:B0-----:R-:W-:-:S03]  /*36bf0*/  PRMT R3, R12, 0x7632, R3 ;  /* 0x000076320c037816 */ /* 0x001fc60000000003 */
[----:B-1----:R-:W2:Y:S01]  /*36c00*/  LDL.LU R12, [R1+0x74] ;  /* 0x00007400010c7983 */ /* 0x002ea20000300800 */
[----:B------:R-:W-:Y:S01]  /*36c10*/  ISETP.LT.AND P5, PT, R13, UR5, !P1 ;  /* 0x000000050d007c0c */ /* 0x000fe2000cfa1270 */
[----:B------:R-:W-:Y:S01]  /*36c20*/  IMAD.WIDE R16, R0, 0x2, R22 ;  /* 0x0000000200107825 */ /* 0x000fe200078e0216 */
[----:B------:R-:W-:Y:S01]  /*36c30*/  ISETP.LT.AND P4, PT, R14, UR13, !P1 ;  /* 0x0000000d0e007c0c */ /* 0x000fe2000cf81270 */
[----:B------:R-:W0:Y:S02]  /*36c40*/  LDCU UR13, c[0x0][0x39c] ;  /* 0x00007380ff0d77ac */ /* 0x000e240008000800 */
[----:B------:R-:W-:Y:S02]  /*36c50*/  VIADD R18, R29, 0x14 ;  /* 0x000000141d127836 */ /* 0x000fe40000000000 */
[----:B------:R-:W-:Y:S01]  /*36c60*/  VIADD R0, R0, UR4 ;  /* 0x0000000400007c36 */ /* 0x000fe20008000000 */
[----:B------:R-:W-:Y:S01]  /*36c70*/  ISETP.LT.AND P6, PT, R15, UR77, !P1 ;  /* 0x0000004d0f007c0c */ /* 0x000fe2000cfc1270 */
[----:B------:R1:W-:Y:S01]  /*36c80*/  @P3 STG.E.U16 desc[UR40][R16.64], R3 ;  /* 0x0000000310003986 */ /* 0x0003e2000c101528 */
[----:B------:R-:W-:Y:S01]  /*36c90*/  ISETP.GE.AND P3, PT, R18, UR28, PT ;  /* 0x0000001c12007c0c */ /* 0x000fe2000bf66270 */
[C---:B------:R-:W-:Y:S01]  /*36ca0*/  IMAD.WIDE R18, R0.reuse, 0x2, R20 ;  /* 0x0000000200127825 */ /* 0x040fe200078e0214 */
[----:B------:R-:W-:Y:S01]  /*36cb0*/  ISETP.LT.AND P1, PT, R11, UR14, !P1 ;  /* 0x0000000e0b007c0c */ /* 0x000fe2000cf21270 */
[----:B------:R-:W0:Y:S02]  /*36cc0*/  LDCU UR5, c[0x0][0x398] ;  /* 0x00007300ff0577ac */ /* 0x000e240008000800 */
[C---:B------:R-:W-:Y:S01]  /*36cd0*/  IMAD.WIDE R24, R0.reuse, 0x2, R6 ;  /* 0x0000000200187825 */ /* 0x040fe200078e0206 */
[----:B------:R-:W0:Y:S03]  /*36ce0*/  LDCU UR77, c[0x0][0x398] ;  /* 0x00007300ff4d77ac */ /* 0x000e260008000800 */
[----:B-1----:R-:W-:Y:S01]  /*36cf0*/  IMAD.WIDE R16, R0, 0x2, R4 ;  /* 0x0000000200107825 */ /* 0x002fe200078e0204 */
[----:B------:R-:W1:Y:S01]  /*36d00*/  LDCU UR14, c[0x0][0x398] ;  /* 0x00007300ff0e77ac */ /* 0x000e620008000800 */
[----:B------:R-:W0:Y:S01]  /*36d10*/  LDCU UR28, c[0x0][0x398] ;  /* 0x00007300ff1c77ac */ /* 0x000e220008000800 */
[----:B---3--:R-:W-:-:S02]  /*36d20*/  PRMT R3, R27, 0x7632, R3 ;  /* 0x000076321b037816 */ /* 0x008fc40000000003 */
[----:B------:R3:W-:Y:S01]  /*36d30*/  @P5 STG.E.U16 desc[UR40][R16.64], R27 ;  /* 0x0000001b10005986 */ /* 0x0007e2000c101528 */
[----:B------:R-:W-:Y:S01]  /*36d40*/  ISETP.LT.AND P5, PT, R13, UR20, !P2 ;  /* 0x000000140d007c0c */ /* 0x000fe2000d7a1270 */
[----:B------:R-:W0:Y:S02]  /*36d50*/  LDCU UR20, c[0x0][0x398] ;  /* 0x00007300ff1477ac */ /* 0x000e240008000800 */
[----:B------:R1:W-:Y:S01]  /*36d60*/  @P4 STG.E.U16 desc[UR40][R18.64], R3 ;  /* 0x0000000312004986 */ /* 0x0003e2000c101528 */
[----:B------:R-:W-:Y:S01]  /*36d70*/  ISETP.LT.AND P4, PT, R14, UR22, !P2 ;  /* 0x000000160e007c0c */ /* 0x000fe2000d781270 */
[----:B------:R-:W0:Y:S01]  /*36d80*/  LDCU UR22, c[0x0][0x39c] ;  /* 0x00007380ff1677ac */ /* 0x000e220008000800 */
[C---:B---3--:R-:W-:Y:S02]  /*36d90*/  VIADD R16, R0.reuse, UR4 ;  /* 0x0000000400107c36 */ /* 0x048fe40008000000 */
[----:B-1----:R-:W-:-:S04]  /*36da0*/  IMAD.WIDE R18, R0, 0x2, R22 ;  /* 0x0000000200127825 */ /* 0x002fc800078e0216 */
[----:B------:R-:W-:Y:S02]  /*36db0*/  VIADD R17, R29, 0x15 ;  /* 0x000000151d117836 */ /* 0x000fe40000000000 */
[C---:B------:R-:W-:Y:S01]  /*36dc0*/  IMAD.WIDE R26, R16.reuse, 0x2, R6 ;  /* 0x00000002101a7825 */ /* 0x040fe200078e0206 */
[----:B----4-:R-:W-:Y:S01]  /*36dd0*/  PRMT R3, R9, 0x7632, R3 ;  /* 0x0000763209037816 */ /* 0x010fe20000000003 */
[----:B------:R1:W-:Y:S01]  /*36de0*/  @P6 STG.E.U16 desc[UR40][R24.64], R9 ;  /* 0x0000000918006986 */ /* 0x0003e2000c101528 */
[----:B------:R-:W-:Y:S01]  /*36df0*/  ISETP.LT.AND P6, PT, R15, UR21, !P2 ;  /* 0x000000150f007c0c */ /* 0x000fe2000d7c1270 */
[----:B------:R-:W3:Y:S01]  /*36e00*/  LDCU UR21, c[0x0][0x398] ;  /* 0x00007300ff1577ac */ /* 0x000ee20008000800 */
[----:B------:R-:W-:Y:S01]  /*36e10*/  ISETP.LT.AND P2, PT, R11, UR23, !P2 ;  /* 0x000000170b007c0c */ /* 0x000fe2000d741270 */
[----:B------:R4:W-:Y:S01]  /*36e20*/  @P1 STG.E.U16 desc[UR40][R18.64], R3 ;  /* 0x0000000312001986 */ /* 0x0009e2000c101528 */
[----:B------:R-:W-:Y:S01]  /*36e30*/  ISETP.GE.AND P1, PT, R17, UR54, PT ;  /* 0x0000003611007c0c */ /* 0x000fe2000bf26270 */
[----:B------:R-:W0:Y:S01]  /*36e40*/  LDCU UR23, c[0x0][0x398] ;  /* 0x00007300ff1777ac */ /* 0x000e220008000800 */
[----:B------:R-:W0:Y:S01]  /*36e50*/  LDCU UR54, c[0x0][0x398] ;  /* 0x00007300ff3677ac */ /* 0x000e220008000800 */
[C---:B-1----:R-:W-:Y:S01]  /*36e60*/  IMAD.WIDE R24, R16.reuse, 0x2, R20 ;  /* 0x0000000210187825 */ /* 0x042fe200078e0214 */
[----:B------:R-:W3:Y:S03]  /*36e70*/  LDL.LU R9, [R1+0xa8] ;  /* 0x0000a80001097983 */ /* 0x000ee60000300800 */
[----:B----4-:R-:W-:Y:S01]  /*36e80*/  IMAD.WIDE R18, R16, 0x2, R4 ;  /* 0x0000000210127825 */ /* 0x010fe200078e0204 */
[----:B------:R-:W-:-:S04]  /*36e90*/  PRMT R0, R10, 0x7632, R0 ;  /* 0x000076320a007816 */ /* 0x000fc80000000000 */
[----:B------:R1:W-:Y:S01]  /*36ea0*/  @P5 STG.E.U16 desc[UR40][R18.64], R10 ;  /* 0x0000000a12005986 */ /* 0x0003e2000c101528 */
[C---:B------:R-:W-:Y:S02]  /*36eb0*/  VIADD R3, R16.reuse, UR4 ;  /* 0x0000000410037c36 */ /* 0x040fe40008000000 */
[----:B------:R-:W-:Y:S01]  /*36ec0*/  IMAD.WIDE R16, R16, 0x2, R22 ;  /* 0x0000000210107825 */ /* 0x000fe200078e0216 */
[----:B------:R2:W-:Y:S04]  /*36ed0*/  @P4 STG.E.U16 desc[UR40][R24.64], R0 ;  /* 0x0000000018004986 */ /* 0x0005e8000c101528 */
[----:B-1----:R-:W4:Y:S01]  /*36ee0*/  LDL.LU R10, [R1+0x88] ;  /* 0x00008800010a7983 */ /* 0x002f220000300800 */
[----:B--2---:R-:W-:-:S03]  /*36ef0*/  PRMT R0, R12, 0x7632, R0 ;  /* 0x000076320c007816 */ /* 0x004fc60000000000 */
[----:B------:R1:W-:Y:S04]  /*36f00*/  @P6 STG.E.U16 desc[UR40][R26.64], R12 ;  /* 0x0000000c1a006986 */ /* 0x0003e8000c101528 */
[----:B------:R2:W-:Y:S04]  /*36f10*/  @P2 STG.E.U16 desc[UR40][R16.64], R0 ;  /* 0x0000000010002986 */ /* 0x0005e8000c101528 */
[----:B-1----:R-:W4:Y:S04]  /*36f20*/  LDL.LU R12, [R1+0x78] ;  /* 0x00007800010c7983 */ /* 0x002f280000300800 */
[----:B--2---:R-:W2:Y:S01]  /*36f30*/  LDL.LU R17, [R1+0x98] ;  /* 0x0000980001117983 */ /* 0x004ea20000300800 */
[----:B------:R-:W-:-:S02]  /*36f40*/  ISETP.LT.AND P5, PT, R13, UR31, !P3 ;  /* 0x0000001f0d007c0c */ /* 0x000fc4000dfa1270 */
[----:B------:R-:W-:Y:S01]  /*36f50*/  ISETP.LT.AND P4, PT, R15, UR30, !P3 ;  /* 0x0000001e0f007c0c */ /* 0x000fe2000df81270 */
[C---:B------:R-:W-:Y:S01]  /*36f60*/  IMAD.WIDE R18, R3.reuse, 0x2, R4 ;  /* 0x0000000203127825 */ /* 0x040fe200078e0204 */
[C---:B------:R-:W-:Y:S01]  /*36f70*/  ISETP.LT.AND P6, PT, R14.reuse, UR29, !P3 ;  /* 0x0000001d0e007c0c */ /* 0x040fe2000dfc1270 */
[----:B------:R-:W1:Y:S02]  /*36f80*/  LDCU UR29, c[0x0][0x39c] ;  /* 0x00007380ff1d77ac */ /* 0x000e640008000800 */
[----:B------:R-:W-:Y:S01]  /*36f90*/  IMAD.WIDE R24, R3, 0x2, R20 ;  /* 0x0000000203187825 */ /* 0x000fe200078e0214 */
[----:B------:R-:W-:Y:S01]  /*36fa0*/  ISETP.LT.AND P3, PT, R11, UR43, !P3 ;  /* 0x0000002b0b007c0c */ /* 0x000fe2000df61270 */
[----:B------:R-:W0:Y:S02]  /*36fb0*/  LDCU UR31, c[0x0][0x398] ;  /* 0x00007300ff1f77ac */ /* 0x000e240008000800 */
[----:B------:R-:W-:Y:S01]  /*36fc0*/  IMAD.WIDE R26, R3, 0x2, R6 ;  /* 0x00000002031a7825 */ /* 0x000fe200078e0206 */
[----:B------:R-:W0:Y:S01]  /*36fd0*/  LDCU UR30, c[0x0][0x398] ;  /* 0x00007300ff1e77ac */ /* 0x000e220008000800 */
[----:B------:R-:W0:Y:S01]  /*36fe0*/  LDCU UR43, c[0x0][0x398] ;  /* 0x00007300ff2b77ac */ /* 0x000e220008000800 */
[----:B---3--:R-:W-:Y:S01]  /*36ff0*/  PRMT R28, R9, 0x7632, R28 ;  /* 0x00007632091c7816 */ /* 0x008fe2000000001c */
[----:B------:R3:W-:Y:S04]  /*37000*/  @P5 STG.E.U16 desc[UR40][R18.64], R9 ;  /* 0x0000000912005986 */ /* 0x0007e8000c101528 */
[----:B------:R-:W-:Y:S01]  /*37010*/  @P6 STG.E.U16 desc[UR40][R24.64], R28 ;  /* 0x0000001c18006986 */ /* 0x000fe2000c101528 */
[----:B------:R-:W-:Y:S01]  /*37020*/  ISETP.LT.AND P6, PT, R14, UR55, !P1 ;  /* 0x000000370e007c0c */ /* 0x000fe2000cfc1270 */
[----:B------:R-:W0:Y:S01]  /*37030*/  LDCU UR55, c[0x0][0x39c] ;  /* 0x00007380ff3777ac */ /* 0x000e220008000800 */
[----:B------:R-:W-:Y:S01]  /*37040*/  ISETP.LT.AND P5, PT, R15, UR56, !P1 ;  /* 0x000000380f007c0c */ /* 0x000fe2000cfa1270 */
[----:B------:R-:W0:Y:S01]  /*37050*/  LDCU UR56, c[0x0][0x398] ;  /* 0x00007300ff3877ac */ /* 0x000e220008000800 */
[----:B---3--:R-:W3:Y:S01]  /*37060*/  LDL.LU R9, [R1+0x1200] ;  /* 0x0012000001097983 */ /* 0x008ee20000300800 */
[----:B------:R-:W-:-:S02]  /*37070*/  VIADD R18, R29, 0x16 ;  /* 0x000000161d127836 */ /* 0x000fc40000000000 */
[----:B------:R-:W-:-:S03]  /*37080*/  VIADD R19, R29, 0x17 ;  /* 0x000000171d137836 */ /* 0x000fc60000000000 */
[----:B------:R-:W-:Y:S01]  /*37090*/  ISETP.GE.AND P2, PT, R18, UR59, PT ;  /* 0x0000003b12007c0c */ /* 0x000fe2000bf46270 */
[----:B------:R-:W0:Y:S01]  /*370a0*/  LDCU UR59, c[0x0][0x398] ;  /* 0x00007300ff3b77ac */ /* 0x000e220008000800 */
[----:B--2---:R2:W-:Y:S01]  /*370b0*/  @P4 STG.E.U16 desc[UR40][R26.64], R17 ;  /* 0x000000111a004986 */ /* 0x0045e2000c101528 */
[----:B------:R-:W-:Y:S01]  /*370c0*/  ISETP.LT.AND P4, PT, R13, UR57, !P1 ;  /* 0x000000390d007c0c */ /* 0x000fe2000cf81270 */
[----:B------:R-:W0:Y:S01]  /*370d0*/  LDCU UR57, c[0x0][0x398] ;  /* 0x00007300ff3977ac */ /* 0x000e220008000800 */
[----:B------:R-:W-:Y:S01]  /*370e0*/  PRMT R0, R17, 0x7632, R0 ;  /* 0x0000763211007816 */ /* 0x000fe20000000000 */
[----:B--2---:R-:W2:Y:S01]  /*370f0*/  LDL.LU R27, [R1+0xac] ;  /* 0x0000ac00011b7983 */ /* 0x004ea20000300800 */
[----:B------:R-:W-:-:S03]  /*37100*/  IMAD.WIDE R16, R3, 0x2, R22 ;  /* 0x0000000203107825 */ /* 0x000fc600078e0216 */
[----:B------:R-:W3:Y:S01]  /*37110*/  LDL.LU R28, [R1+0x9c] ;  /* 0x00009c00011c7983 */ /* 0x000ee20000300800 */
[----:B------:R-:W-:-:S03]  /*37120*/  VIADD R3, R3, UR4 ;  /* 0x0000000403037c36 */ /* 0x000fc60008000000 */
[----:B------:R0:W-:Y:S01]  /*37130*/  @P3 STG.E.U16 desc[UR40][R16.64], R0 ;  /* 0x0000000010003986 */ /* 0x0001e2000c101528 */
[----:B------:R-:W-:Y:S01]  /*37140*/  ISETP.GE.AND P3, PT, R19, UR64, PT ;  /* 0x0000004013007c0c */ /* 0x000fe2000bf66270 */
[----:B------:R-:W-:Y:S01]  /*37150*/  IMAD.WIDE R18, R3, 0x2, R20 ;  /* 0x0000000203127825 */ /* 0x000fe200078e0214 */
[----:B------:R-:W-:Y:S01]  /*37160*/  ISETP.LT.AND P1, PT, R11, UR58, !P1 ;  /* 0x0000003a0b007c0c */ /* 0x000fe2000cf21270 */
[----:B------:R-:W1:Y:S02]  /*37170*/  LDCU UR58, c[0x0][0x398] ;  /* 0x00007300ff3a77ac */ /* 0x000e640008000800 */
[C---:B------:R-:W-:Y:S01]  /*37180*/  IMAD.WIDE R24, R3.reuse, 0x2, R6 ;  /* 0x0000000203187825 */ /* 0x040fe200078e0206 */
[----:B------:R-:W1:Y:S03]  /*37190*/  LDCU UR64, c[0x0][0x39c] ;  /* 0x00007380ff4077ac */ /* 0x000e660008000800 */
[----:B0-----:R-:W-:Y:S01]  /*371a0*/  IMAD.WIDE R16, R3, 0x2, R4 ;  /* 0x0000000203107825 */ /* 0x001fe200078e0204 */
[----:B----4-:R-:W-:-:S04]  /*371b0*/  PRMT R0, R10, 0x7632, R0 ;  /* 0x000076320a007816 */ /* 0x010fc80000000000 */
[----:B------:R0:W-:Y:S04]  /*371c0*/  @P4 STG.E.U16 desc[UR40][R16.64], R10 ;  /* 0x0000000a10004986 */ /* 0x0001e8000c101528 */
[----:B------:R4:W-:Y:S04]  /*371d0*/  @P6 STG.E.U16 desc[UR40][R18.64], R0 ;  /* 0x0000000012006986 */ /* 0x0009e8000c101528 */
[----:B------:R1:W-:Y:S04]  /*371e0*/  @P5 STG.E.U16 desc[UR40][R24.64], R12 ;  /* 0x0000000c18005986 */ /* 0x0003e8000c101528 */
[----:B0-----:R-:W3:Y:S01]  /*371f0*/  LDL.LU R10, [R1+0x11fc] ;  /* 0x0011fc00010a7983 */ /* 0x001ee20000300800 */
[----:B----4-:R-:W-:-:S03]  /*37200*/  PRMT R0, R12, 0x7632, R0 ;  /* 0x000076320c007816 */ /* 0x010fc60000000000 */
[----:B-1----:R-:W4:Y:S01]  /*37210*/  LDL.LU R12, [R1+0x8c] ;  /* 0x00008c00010c7983 */ /* 0x002f220000300800 */
        /* <DEDUP_REMOVED lines=8> */
[----:B------:R-:W-:Y:S01]  /*372a0*/  ISETP.LT.AND P2, PT, R11, UR63, !P2 ;  /* 0x0000003f0b007c0c */ /* 0x000fe2000d741270 */
[C---:B------:R-:W-:Y:S01]  /*372b0*/  IMAD.WIDE R24, R3.reuse, 0x2, R6 ;  /* 0x0000000203187825 */ /* 0x040fe200078e0206 */
[----:B------:R-:W-:Y:S01]  /*372c0*/  ISETP.GE.AND P1, PT, R18, UR69, PT ;  /* 0x0000004512007c0c */ /* 0x000fe2000bf26270 */
[----:B------:R-:W0:Y:S02]  /*372d0*/  LDCU UR61, c[0x0][0x39c] ;  /* 0x00007380ff3d77ac */ /* 0x000e240008000800 */
[C---:B------:R-:W-:Y:S01]  /*372e0*/  IMAD.WIDE R18, R3.reuse, 0x2, R20 ;  /* 0x0000000203127825 */ /* 0x040fe200078e0214 */
[----:B------:R-:W0:Y:S03]  /*372f0*/  LDCU UR62, c[0x0][0x398] ;  /* 0x00007300ff3e77ac */ /* 0x000e260008000800 */
[----:B-1----:R-:W-:Y:S01]  /*37300*/  IMAD.WIDE R16, R3, 0x2, R4 ;  /* 0x0000000203107825 */ /* 0x002fe200078e0204 */
[----:B------:R-:W1:Y:S01]  /*37310*/  LDCU UR63, c[0x0][0x398] ;  /* 0x00007300ff3f77ac */ /* 0x000e620008000800 */
[----:B--2---:R-:W-:-:S03]  /*37320*/  PRMT R0, R27, 0x7632, R0 ;  /* 0x000076321b007816 */ /* 0x004fc60000000000 */
[----:B------:R2:W-:Y:S01]  /*37330*/  @P4 STG.E.U16 desc[UR40][R16.64], R27 ;  /* 0x0000001b10004986 */ /* 0x0005e2000c101528 */
[----:B------:R-:W-:-:S03]  /*37340*/  ISETP.LT.AND P4, PT, R13, UR67, !P3 ;  /* 0x000000430d007c0c */ /* 0x000fc6000df81270 */
[----:B------:R0:W-:Y:S04]  /*37350*/  @P6 STG.E.U16 desc[UR40][R18.64], R0 ;  /* 0x0000000012006986 */ /* 0x0001e8000c101528 */
[----:B---3--:R3:W-:Y:S01]  /*37360*/  @P5 STG.E.U16 desc[UR40][R24.64], R28 ;  /* 0x0000001c18005986 */ /* 0x0087e2000c101528 */
[----:B--2---:R-:W-:-:S03]  /*37370*/  IMAD.WIDE R16, R3, 0x2, R22 ;  /* 0x0000000203107825 */ /* 0x004fc600078e0216 */
[----:B------:R-:W2:Y:S01]  /*37380*/  LDL.LU R27, [R1+0x60] ;  /* 0x00006000011b7983 */ /* 0x000ea20000300800 */
[----:B0-----:R-:W-:Y:S01]  /*37390*/  PRMT R0, R28, 0x7632, R0 ;  /* 0x000076321c007816 */ /* 0x001fe20000000000 */
[----:B------:R-:W-:Y:S02]  /*373a0*/  VIADD R3, R3, UR4 ;  /* 0x0000000403037c36 */ /* 0x000fe40008000000 */
[----:B---3--:R-:W3:Y:S04]  /*373b0*/  LDL.LU R28, [R1+0x50] ;  /* 0x00005000011c7983 */ /* 0x008ee80000300800 */
[----:B------:R0:W-:Y:S02]  /*373c0*/  @P2 STG.E.U16 desc[UR40][R16.64], R0 ;  /* 0x0000000010002986 */ /* 0x0001e4000c101528 */
[----:B0-----:R-:W-:Y:S01]  /*373d0*/  IMAD.WIDE R16, R3, 0x2, R4 ;  /* 0x0000000203107825 */ /* 0x001fe200078e0204 */
[----:B----4-:R-:W-:-:S04]  /*373e0*/  PRMT R0, R12, 0x7632, R0 ;  /* 0x000076320c007816 */ /* 0x010fc80000000000 */
[----:B------:R0:W-:Y:S04]  /*373f0*/  @P4 STG.E.U16 desc[UR40][R16.64], R12 ;  /* 0x0000000c10004986 */ /* 0x0001e8000c101528 */
[----:B0-----:R-:W4:Y:S04]  /*37400*/  LDL.LU R12, [R1+0x11f8] ;  /* 0x0011f800010c7983 */ /* 0x001f280000300800 */
[----:B------:R-:W3:Y:S01]  /*37410*/  LDL.LU R17, [R1+0x7c] ;  /* 0x00007c0001117983 */ /* 0x000ee20000300800 */
[----:B------:R-:W-:Y:S01]  /*37420*/  ISETP.LT.AND P6, PT, R14, UR65, !P3 ;  /* 0x000000410e007c0c */ /* 0x000fe2000dfc1270 */
[----:B------:R-:W-:Y:S01]  /*37430*/  VIADD R18, R29, 0x19 ;  /* 0x000000191d127836 */ /* 0x000fe20000000000 */
[----:B------:R-:W-:-:S02]  /*37440*/  ISETP.LT.AND P5, PT, R15, UR66, !P3 ;  /* 0x000000420f007c0c */ /* 0x000fc4000dfa1270 */
[----:B------:R-:W-:Y:S02]  /*37450*/  ISETP.LT.AND P3, PT, R11, UR68, !P3 ;  /* 0x000000440b007c0c */ /* 0x000fe4000df61270 */
[----:B------:R-:W-:Y:S01]  /*37460*/  ISETP.GE.AND P2, PT, R18, UR26, PT ;  /* 0x0000001a12007c0c */ /* 0x000fe2000bf46270 */
[----:B------:R-:W-:-:S04]  /*37470*/  IMAD.WIDE R18, R3, 0x2, R20 ;  /* 0x0000000203127825 */ /* 0x000fc800078e0214 */
[----:B------:R-:W-:Y:S01]  /*37480*/  IMAD.WIDE R24, R3, 0x2, R6 ;  /* 0x0000000203187825 */ /* 0x000fe200078e0206 */
[----:B--2---:R-:W-:Y:S01]  /*37490*/  PRMT R26, R27, 0x7632, R26 ;  /* 0x000076321b1a7816 */ /* 0x004fe2000000001a */
[----:B------:R3:W-:Y:S01]  /*374a0*/  @P6 STG.E.U16 desc[UR40][R18.64], R0 ;  /* 0x0000000012006986 */ /* 0x0007e2000c101528 */
[----:B------:R-:W-:Y:S01]  /*374b0*/  ISETP.LT.AND P6, PT, R13, UR72, !P1 ;  /* 0x000000480d007c0c */ /* 0x000fe2000cfc1270 */
[----:B------:R-:W0:Y:S01]  /*374c0*/  LDCU UR26, c[0x0][0x398] ;  /* 0x00007300ff1a77ac */ /* 0x000e220008000800 */
[----:B---3--:R-:W-:Y:S01]  /*374d0*/  PRMT R0, R17, 0x7632, R0 ;  /* 0x0000763211007816 */ /* 0x008fe20000000000 */
[----:B------:R2:W-:Y:S02]  /*374e0*/  @P5 STG.E.U16 desc[UR40][R24.64], R17 ;  /* 0x0000001118005986 */ /* 0x0005e4000c101528 */
[----:B--2---:R-:W-:-:S04]  /*374f0*/  IMAD.WIDE R16, R3, 0x2, R22 ;  /* 0x0000000203107825 */ /* 0x004fc800078e0216 */
[----:B------:R-:W-:Y:S01]  /*37500*/  VIADD R3, R3, UR4 ;  /* 0x0000000403037c36 */ /* 0x000fe20008000000 */
[----:B------:R2:W-:Y:S03]  /*37510*/  @P3 STG.E.U16 desc[UR40][R16.64], R0 ;  /* 0x0000000010003986 */ /* 0x0005e6000c101528 */
[----:B--2---:R-:W-:-:S05]  /*37520*/  IMAD.WIDE R16, R3, 0x2, R4 ;  /* 0x0000000203107825 */ /* 0x004fca00078e0204 */
[----:B------:R2:W-:Y:S04]  /*37530*/  @P6 STG.E.U16 desc[UR40][R16.64], R27 ;  /* 0x0000001b10006986 */ /* 0x0005e8000c101528 */
[----:B--2---:R-:W2:Y:S01]  /*37540*/  LDL.LU R27, [R1+0x64] ;  /* 0x00006400011b7983 */ /* 0x004ea20000300800 */
[----:B------:R-:W-:Y:S02]  /*37550*/  ISETP.LT.AND P5, PT, R14, UR70, !P1 ;  /* 0x000000460e007c0c */ /* 0x000fe4000cfa1270 */
[----:B------:R-:W-:Y:S01]  /*37560*/  ISETP.LT.AND P4, PT, R15, UR34, !P1 ;  /* 0x000000220f007c0c */ /* 0x000fe2000cf81270 */
[----:B------:R-:W-:Y:S01]  /*37570*/  IMAD.WIDE R18, R3, 0x2, R20 ;  /* 0x0000000203127825 */ /* 0x000fe200078e0214 */
[----:B------:R-:W-:Y:S01]  /*37580*/  ISETP.LT.AND P3, PT, R11, UR71, !P1 ;  /* 0x000000470b007c0c */ /* 0x000fe2000cf61270 */
[----:B------:R-:W3:Y:S02]  /*37590*/  LDCU UR34, c[0x0][0x398] ;  /* 0x00007300ff2277ac */ /* 0x000ee40008000800 */
[----:B------:R-:W-:Y:S01]  /*375a0*/  VIADD R0, R29, 0x1a ;  /* 0x0000001a1d007836 */ /* 0x000fe20000000000 */
[----:B------:R-:W-:Y:S01]  /*375b0*/  ISETP.LT.AND P6, PT, R13, UR32, !P2 ;  /* 0x000000200d007c0c */ /* 0x000fe2000d7c1270 */
[C---:B------:R-:W-:Y:S01]  /*375c0*/  IMAD.WIDE R24, R3.reuse, 0x2, R6 ;  /* 0x0000000203187825 */ /* 0x040fe200078e0206 */
[----:B------:R-:W0:Y:S02]  /*375d0*/  LDCU UR32, c[0x0][0x398] ;  /* 0x00007300ff2077ac */ /* 0x000e240008000800 */
[----:B------:R-:W-:Y:S01]  /*375e0*/  ISETP.GE.AND P1, PT, R0, UR36, PT ;  /* 0x0000002400007c0c */ /* 0x000fe2000bf26270 */
[----:B------:R1:W-:Y:S01]  /*375f0*/  @P5 STG.E.U16 desc[UR40][R18.64], R26 ;  /* 0x0000001a12005986 */ /* 0x0003e2000c101528 */
[----:B------:R-:W-:Y:S01]  /*37600*/  ISETP.LT.AND P5, PT, R14, UR73, !P2 ;  /* 0x000000490e007c0c */ /* 0x000fe2000d7a1270 */
[C---:B------:R-:W-:Y:S01]  /*37610*/  IMAD.WIDE R16, R3.reuse, 0x2, R22 ;  /* 0x0000000203107825 */ /* 0x040fe200078e0216 */
[----:B------:R-:W-:Y:S01]  /*37620*/  PRMT R0, R28, 0x7632, R0 ;  /* 0x000076321c007816 */ /* 0x000fe20000000000 */
[----:B------:R0:W-:Y:S01]  /*37630*/  @P4 STG.E.U16 desc[UR40][R24.64], R28 ;  /* 0x0000001c18004986 */ /* 0x0001e2000c101528 */
[----:B------:R-:W2:Y:S01]  /*37640*/  LDCU UR36, c[0x0][0x398] ;  /* 0x00007300ff2477ac */ /* 0x000ea20008000800 */
[----:B------:R-:W-:Y:S01]  /*37650*/  VIADD R3, R3, UR4 ;  /* 0x0000000403037c36 */ /* 0x000fe20008000000 */
[----:B------:R-:W-:Y:S01]  /*37660*/  ISETP.LT.AND P4, PT, R15, UR24, !P2 ;  /* 0x000000180f007c0c */ /* 0x000fe2000d781270 */
[----:B------:R3:W-:Y:S01]  /*37670*/  @P3 STG.E.U16 desc[UR40][R16.64], R0 ;  /* 0x0000000010003986 */ /* 0x0007e2000c101528 */
[----:B------:R-:W-:Y:S01]  /*37680*/  ISETP.LT.AND P3, PT, R11, UR38, !P2 ;  /* 0x000000260b007c0c */ /* 0x000fe2000d761270 */
[----:B------:R-:W2:Y:S01]  /*37690*/  LDCU UR24, c[0x0][0x398] ;  /* 0x00007300ff1877ac */ /* 0x000ea20008000800 */
[C---:B-1----:R-:W-:Y:S01]  /*376a0*/  IMAD.WIDE R18, R3.reuse, 0x2, R20 ;  /* 0x0000000203127825 */ /* 0x042fe200078e0214 */
[----:B----4-:R-:W-:Y:S01]  /*376b0*/  PRMT R26, R12, 0x7632, R26 ;  /* 0x000076320c1a7816 */ /* 0x010fe2000000001a */
[----:B------:R-:W1:Y:S01]  /*376c0*/  LDCU UR38, c[0x0][0x398] ;  /* 0x00007300ff2677ac */ /* 0x000e620008000800 */
[----:B0-----:R-:W4:Y:S01]  /*376d0*/  LDL.LU R28, [R1+0x54] ;  /* 0x00005400011c7983 */ /* 0x001f220000300800 */
[----:B---3--:R-:W-:-:S03]  /*376e0*/  IMAD.WIDE R16, R3, 0x2, R4 ;  /* 0x0000000203107825 */ /* 0x008fc600078e0204 */
[----:B------:R-:W3:Y:S01]  /*376f0*/  LDL.LU R11, [R1+0x11f4] ;  /* 0x0011f400010b7983 */ /* 0x000ee20000300800 */
[----:B------:R-:W-:-:S03]  /*37700*/  VIADD R0, R29, 0x1b ;  /* 0x0000001b1d007836 */ /* 0x000fc60000000000 */
[----:B------:R0:W-:Y:S01]  /*37710*/  @P6 STG.E.U16 desc[UR40][R16.64], R12 ;  /* 0x0000000c10006986 */ /* 0x0001e2000c101528 */
[----:B------:R-:W-:Y:S01]  /*37720*/  ISETP.LT.AND P6, PT, R13, UR42, !P1 ;  /* 0x0000002a0d007c0c */ /* 0x000fe2000cfc1270 */
[C---:B------:R-:W-:Y:S01]  /*37730*/  IMAD.WIDE R24, R3.reuse, 0x2, R6 ;  /* 0x0000000203187825 */ /* 0x040fe200078e0206 */
[----:B------:R-:W1:Y:S01]  /*37740*/  LDCU UR42, c[0x0][0x39c] ;  /* 0x00007380ff2a77ac */ /* 0x000e620008000800 */
[----:B------:R0:W-:Y:S01]  /*37750*/  @P5 STG.E.U16 desc[UR40][R18.64], R26 ;  /* 0x0000001a12005986 */ /* 0x0001e2000c101528 */
[----:B------:R-:W-:Y:S02]  /*37760*/  ISETP.GE.AND P2, PT, R0, UR46, PT ;  /* 0x0000002e00007c0c */ /* 0x000fe4000bf46270 */
[----:B------:R-:W-:Y:S01]  /*37770*/  PRMT R0, R8, 0x7632, R0 ;  /* 0x0000763208007816 */ /* 0x000fe20000000000 */
[----:B------:R-:W-:Y:S01]  /*37780*/  @P4 STG.E.U16 desc[UR40][R24.64], R8 ;  /* 0x0000000818004986 */ /* 0x000fe2000c101528 */
[----:B0-----:R-:W-:-:S03]  /*37790*/  IMAD.WIDE R16, R3, 0x2, R22 ;  /* 0x0000000203107825 */ /* 0x001fc600078e0216 */
[----:B------:R-:W3:Y:S01]  /*377a0*/  LDL.LU R26, [R1+0x7d8] ;  /* 0x0007d800011a7983 */ /* 0x000ee20000300800 */
[----:B------:R-:W-:Y:S01]  /*377b0*/  VIADD R3, R3, UR4 ;  /* 0x0000000403037c36 */ /* 0x000fe20008000000 */
[----:B------:R-:W-:Y:S01]  /*377c0*/  ISETP.LT.AND P5, PT, R14, UR44, !P1 ;  /* 0x0000002c0e007c0c */ /* 0x000fe2000cfa1270 */
[----:B------:R-:W0:Y:S01]  /*377d0*/  LDCU UR44, c[0x0][0x398] ;  /* 0x00007300ff2c77ac */ /* 0x000e220008000800 */
[----:B------:R1:W-:Y:S01]  /*377e0*/  @P3 STG.E.U16 desc[UR40][R16.64], R0 ;  /* 0x0000000010003986 */ /* 0x0003e2000c101528 */
[----:B------:R-:W0:Y:S01]  /*377f0*/  LDCU UR46, c[0x0][0x398] ;  /* 0x00007300ff2e77ac */ /* 0x000e220008000800 */
[----:B-1----:R-:W-:-:S05]  /*37800*/  IMAD.WIDE R16, R3, 0x2, R4 ;  /* 0x0000000203107825 */ /* 0x002fca00078e0204 */
[----:B--2---:R1:W-:Y:S01]  /*37810*/  @P6 STG.E.U16 desc[UR40][R16.64], R27 ;  /* 0x0000001b10006986 */ /* 0x0043e2000c101528 */
[----:B------:R-:W-:Y:S02]  /*37820*/  ISETP.LT.AND P6, PT, R13, UR50, !P2 ;  /* 0x000000320d007c0c */ /* 0x000fe4000d7c1270 */
[----:B------:R-:W-:Y:S01]  /*37830*/  ISETP.LT.AND P4, PT, R15, UR45, !P1 ;  /* 0x0000002d0f007c0c */ /* 0x000fe2000cf81270 */
[----:B------:R-:W2:Y:S01]  /*37840*/  LDL.LU R13, [R1+0x11f0] ;  /* 0x0011f000010d7983 */ /* 0x000ea20000300800 */
[----:B------:R-:W-:Y:S01]  /*37850*/  IMAD.WIDE R18, R3, 0x2, R20 ;  /* 0x0000000203127825 */ /* 0x000fe200078e0214 */
[----:B------:R-:W-:Y:S01]  /*37860*/  PRMT R8, R27, 0x7632, R8 ;  /* 0x000076321b087816 */ /* 0x000fe20000000008 */
[----:B------:R-:W0:Y:S02]  /*37870*/  LDCU UR45, c[0x0][0x39c] ;  /* 0x00007380ff2d77ac */ /* 0x000e240008000800 */
[----:B------:R-:W-:Y:S02]  /*37880*/  VIADD R0, R29, 0x1c ;  /* 0x0000001c1d007836 */ /* 0x000fe40000000000 */
[----:B------:R0:W-:Y:S01]  /*37890*/  @P5 STG.E.U16 desc[UR40][R18.64], R8 ;  /* 0x0000000812005986 */ /* 0x0001e2000c101528 */
[C---:B------:R-:W-:Y:S01]  /*378a0*/  IMAD.WIDE R24, R3.reuse, 0x2, R6 ;  /* 0x0000000203187825 */ /* 0x040fe200078e0206 */
[----:B------:R-:W-:Y:S01]  /*378b0*/  ISETP.LT.AND P5, PT, R14, UR74, !P2 ;  /* 0x0000004a0e007c0c */ /* 0x000fe2000d7a1270 */
[----:B------:R-:W2:Y:S01]  /*378c0*/  LDCU UR50, c[0x0][0x398] ;  /* 0x00007300ff3277ac */ /* 0x000ea20008000800 */
[----:B------:R-:W2:Y:S01]  /*378d0*/  LDL.LU R14, [R1+0x11ec] ;  /* 0x0011ec00010e7983 */ /* 0x000ea20000300800 */
[----:B-1----:R-:W-:-:S04]  /*378e0*/  IMAD.WIDE R16, R3, 0x2, R22 ;  /* 0x0000000203107825 */ /* 0x002fc800078e0216 */
[----:B------:R-:W-:-:S04]  /*378f0*/  VIADD R3, R3, UR4 ;  /* 0x0000000403037c36 */ /* 0x000fc80008000000 */
[----:B0-----:R-:W-:Y:S01]  /*37900*/  IMAD.WIDE R18, R3, 0x2, R20 ;  /* 0x0000000203127825 */ /* 0x001fe200078e0214 */
[----:B----4-:R0:W-:Y:S01]  /*37910*/  @P4 STG.E.U16 desc[UR40][R24.64], R28 ;  /* 0x0000001c18004986 */ /* 0x0101e2000c101528 */
[----:B------:R-:W-:Y:S01]  /*37920*/  ISETP.LT.AND P4, PT, R15, UR9, !P2 ;  /* 0x000000090f007c0c */ /* 0x000fe2000d781270 */
[----:B------:R-:W1:Y:S02]  /*37930*/  LDCU UR9, c[0x0][0x398] ;  /* 0x00007300ff0977ac */ /* 0x000e640008000800 */
[----:B------:R-:W4:Y:S04]  /*37940*/  LDL.LU R15, [R1+0x11e8] ;  /* 0x0011e800010f7983 */ /* 0x000f280000300800 */
[----:B------:R-:W4:Y:S01]  /*37950*/  LDL.LU R27, [R1+0x68] ;  /* 0x00006800011b7983 */ /* 0x000f220000300800 */
[----:B---3--:R-:W-:Y:S01]  /*37960*/  ISETP.LT.AND P3, PT, R26, UR48, !P1 ;  /* 0x000000301a007c0c */ /* 0x008fe2000cf61270 */
[----:B0-----:R-:W-:Y:S01]  /*37970*/  IMAD.WIDE R24, R3, 0x2, R6 ;  /* 0x0000000203187825 */ /* 0x001fe200078e0206 */
[----:B------:R-:W-:Y:S01]  /*37980*/  ISETP.GE.AND P1, PT, R0, UR10, PT ;  /* 0x0000000a00007c0c */ /* 0x000fe2000bf26270 */
[----:B------:R-:W0:Y:S01]  /*37990*/  LDCU UR10, c[0x0][0x398] ;  /* 0x00007300ff0a77ac */ /* 0x000e220008000800 */
[----:B------:R-:W-:-:S02]  /*379a0*/  PRMT R0, R28, 0x7632, R0 ;  /* 0x000076321c007816 */ /* 0x000fc40000000000 */
[----:B------:R-:W3:Y:S01]  /*379b0*/  LDL.LU R28, [R1+0x58] ;  /* 0x00005800011c7983 */ /* 0x000ee20000300800 */
[----:B------:R-:W0:Y:S06]  /*379c0*/  LDCU UR48, c[0x0][0x398] ;  /* 0x00007300ff3077ac */ /* 0x000e2c0008000800 */
[----:B------:R0:W-:Y:S02]  /*379d0*/  @P3 STG.E.U16 desc[UR40][R16.64], R0 ;  /* 0x0000000010003986 */ /* 0x0001e4000c101528 */
[----:B0-----:R-:W-:Y:S01]  /*379e0*/  IMAD.WIDE R16, R3, 0x2, R4 ;  /* 0x0000000203107825 */ /* 0x001fe200078e0204 */
[----:B--2---:R-:W-:-:S04]  /*379f0*/  PRMT R8, R13, 0x7632, R8 ;  /* 0x000076320d087816 */ /* 0x004fc80000000008 */
[----:B------:R-:W-:Y:S04]  /*37a00*/  @P6 STG.E.U16 desc[UR40][R16.64], R13 ;  /* 0x0000000d10006986 */ /* 0x000fe8000c101528 */
[----:B------:R0:W-:Y:S04]  /*37a10*/  @P5 STG.E.U16 desc[UR40][R18.64], R8 ;  /* 0x0000000812005986 */ /* 0x0001e8000c101528 */
[----:B0-----:R-:W2:Y:S04]  /*37a20*/  LDL.LU R19, [R1+0x7d4] ;  /* 0x0007d40001137983 */ /* 0x001ea80000300800 */
[----:B------:R0:W-:Y:S04]  /*37a30*/  @P4 STG.E.U16 desc[UR40][R24.64], R9 ;  /* 0x0000000918004986 */ /* 0x0001e8000c101528 */
[----:B0-----:R-:W3:Y:S04]  /*37a40*/  LDL.LU R24, [R1+0x7e0] ;  /* 0x0007e00001187983 */ /* 0x001ee80000300800 */
[----:B------:R-:W3:Y:S01]  /*37a50*/  LDL.LU R25, [R1+0x7dc] ;  /* 0x0007dc0001197983 */ /* 0x000ee20000300800 */
[----:B------:R-:W-:Y:S01]  /*37a60*/  ISETP.LT.AND P3, PT, R26, UR52, !P2 ;  /* 0x000000341a007c0c */ /* 0x000fe2000d761270 */
[----:B------:R-:W-:Y:S01]  /*37a70*/  VIADD R0, R29, 0x1d ;  /* 0x0000001d1d007836 */ /* 0x000fe20000000000 */
[----:B----4-:R-:W-:Y:S01]  /*37a80*/  PRMT R18, R27, 0x7632, R18 ;  /* 0x000076321b127816 */ /* 0x010fe20000000012 */
[----:B------:R-:W0:Y:S03]  /*37a90*/  LDCU UR52, c[0x0][0x398] ;  /* 0x00007300ff3477ac */ /* 0x000e260008000800 */
[----:B------:R-:W-:Y:S01]  /*37aa0*/  ISETP.GE.AND P2, PT, R0, UR11, PT ;  /* 0x0000000b00007c0c */ /* 0x000fe2000bf46270 */
[----:B------:R-:W4:Y:S01]  /*37ab0*/  LDCU UR11, c[0x0][0x398] ;  /* 0x00007300ff0b77ac */ /* 0x000f220008000800 */
[----:B------:R-:W-:Y:S01]  /*37ac0*/  PRMT R0, R9, 0x7632, R0 ;  /* 0x0000763209007816 */ /* 0x000fe20000000000 */
[----:B------:R-:W-:-:S04]  /*37ad0*/  IMAD.WIDE R8, R3, 0x2, R22 ;  /* 0x0000000203087825 */ /* 0x000fc800078e0216 */
[----:B------:R-:W-:Y:S01]  /*37ae0*/  VIADD R3, R3, UR4 ;  /* 0x0000000403037c36 */ /* 0x000fe20008000000 */
[----:B------:R0:W-:Y:S03]  /*37af0*/  @P3 STG.E.U16 desc[UR40][R8.64], R0 ;  /* 0x0000000008003986 */ /* 0x0001e6000c101528 */
[----:B0-----:R-:W-:-:S04]  /*37b00*/  IMAD.WIDE R8, R3, 0x2, R4 ;  /* 0x0000000203087825 */ /* 0x001fc800078e0204 */
[----:B------:R-:W-:Y:S02]  /*37b10*/  VIADD R0, R29, 0x1e ;  /* 0x0000001e1d007836 */ /* 0x000fe40000000000 */
[C---:B------:R-:W-:Y:S01]  /*37b20*/  IMAD.WIDE R12, R3.reuse, 0x2, R20 ;  /* 0x00000002030c7825 */ /* 0x040fe200078e0214 */
[----:B------:R-:W-:Y:S01]  /*37b30*/  ISETP.LT.AND P3, PT, R26, UR18, !P1 ;  /* 0x000000121a007c0c */ /* 0x000fe2000cf61270 */
[----:B------:R-:W0:Y:S02]  /*37b40*/  LDCU UR18, c[0x0][0x39c] ;  /* 0x00007380ff1277ac */ /* 0x000e240008000800 */
[----:B------:R-:W-:Y:S01]  /*37b50*/  IMAD.WIDE R16, R3, 0x2, R6 ;  /* 0x0000000203107825 */ /* 0x000fe200078e0206 */
[----:B--2---:R-:W-:-:S13]  /*37b60*/  ISETP.LT.AND P6, PT, R19, UR75, !P1 ;  /* 0x0000004b13007c0c */ /* 0x004fda000cfc1270 */
[----:B------:R2:W-:Y:S04]  /*37b70*/  @P6 STG.E.U16 desc[UR40][R8.64], R27 ;  /* 0x0000001b08006986 */ /* 0x0005e8000c101528 */
[----:B--2---:R-:W2:Y:S01]  /*37b80*/  LDL.LU R27, [R1+0x6c] ;  /* 0x00006c00011b7983 */ /* 0x004ea20000300800 */
[----:B---3--:R-:W-:Y:S02]  /*37b90*/  ISETP.LT.AND P5, PT, R24, UR17, !P1 ;  /* 0x0000001118007c0c */ /* 0x008fe4000cfa1270 */
[----:B------:R-:W-:Y:S01]  /*37ba0*/  ISETP.LT.AND P4, PT, R25, UR12, !P1 ;  /* 0x0000000c19007c0c */ /* 0x000fe2000cf81270 */
[----:B------:R-:W-:Y:S01]  /*37bb0*/  IMAD.WIDE R8, R3, 0x2, R22 ;  /* 0x0000000203087825 */ /* 0x000fe200078e0216 */
[----:B------:R-:W-:Y:S01]  /*37bc0*/  ISETP.GE.AND P1, PT, R0, UR13, PT ;  /* 0x0000000d00007c0c */ /* 0x000fe2000bf26270 */
[----:B------:R-:W3:Y:S01]  /*37bd0*/  LDCU UR12, c[0x0][0x398] ;  /* 0x00007300ff0c77ac */ /* 0x000ee20008000800 */
[----:B------:R-:W-:-:S02]  /*37be0*/  PRMT R0, R28, 0x7632, R0 ;  /* 0x000076321c007816 */ /* 0x000fc40000000000 */
[----:B------:R-:W-:Y:S01]  /*37bf0*/  ISETP.LT.AND P6, PT, R25, UR16, !P2 ;  /* 0x0000001019007c0c */ /* 0x000fe2000d7c1270 */
[----:B------:R-:W0:Y:S04]  /*37c00*/  LDCU UR17, c[0x0][0x398] ;  /* 0x00007300ff1177ac */ /* 0x000e280008000800 */
[----:B------:R-:W-:Y:S01]  /*37c10*/  @P5 STG.E.U16 desc[UR40][R12.64], R18 ;  /* 0x000000120c005986 */ /* 0x000fe2000c101528 */
[----:B------:R-:W-:Y:S01]  /*37c20*/  VIADD R3, R3, UR4 ;  /* 0x0000000403037c36 */ /* 0x000fe20008000000 */
[----:B------:R-:W0:Y:S02]  /*37c30*/  LDCU UR13, c[0x0][0x398] ;  /* 0x00007300ff0d77ac */ /* 0x000e240008000800 */
[----:B------:R1:W-:Y:S01]  /*37c40*/  @P4 STG.E.U16 desc[UR40][R16.64], R28 ;  /* 0x0000001c10004986 */ /* 0x0003e2000c101528 */
[----:B------:R-:W0:Y:S03]  /*37c50*/  LDCU UR16, c[0x0][0x398] ;  /* 0x00007300ff1077ac */ /* 0x000e260008000800 */
[----:B-1----:R-:W3:Y:S01]  /*37c60*/  LDL.LU R28, [R1+0x5c] ;  /* 0x00005c00011c7983 */ /* 0x002ee20000300800 */
[----:B------:R-:W-:-:S02]  /*37c70*/  ISETP.LT.AND P4, PT, R19, UR76, !P2 ;  /* 0x0000004c13007c0c */ /* 0x000fc4000d781270 */
[----:B------:R-:W-:Y:S01]  /*37c80*/  ISETP.LT.AND P5, PT, R24, UR15, !P2 ;  /* 0x0000000f18007c0c */ /* 0x000fe2000d7a1270 */
[----:B------:R-:W-:Y:S01]  /*37c90*/  VIADD R16, R29, 0x1f ;  /* 0x0000001f1d107836 */ /* 0x000fe20000000000 */
[----:B------:R1:W-:Y:S01]  /*37ca0*/  @P3 STG.E.U16 desc[UR40][R8.64], R0 ;  /* 0x0000000008003986 */ /* 0x0003e2000c101528 */
[C---:B------:R-:W-:Y:S01]  /*37cb0*/  IMAD.WIDE R12, R3.reuse, 0x2, R20 ;  /* 0x00000002030c7825 */ /* 0x040fe200078e0214 */
[----:B------:R-:W0:Y:S02]  /*37cc0*/  LDCU UR15, c[0x0][0x398] ;  /* 0x00007300ff0f77ac */ /* 0x000e240008000800 */
[----:B------:R-:W-:Y:S01]  /*37cd0*/  ISETP.GE.AND P3, PT, R16, UR22, PT ;  /* 0x0000001610007c0c */ /* 0x000fe2000bf66270 */
[C---:B------:R-:W-:Y:S01]  /*37ce0*/  IMAD.WIDE R16, R3.reuse, 0x2, R6 ;  /* 0x0000000203107825 */ /* 0x040fe200078e0206 */
[----:B------:R-:W-:Y:S01]  /*37cf0*/  ISETP.LT.AND P2, PT, R26, UR5, !P2 ;  /* 0x000000051a007c0c */ /* 0x000fe2000d741270 */
[----:B------:R-:W0:Y:S01]  /*37d00*/  LDCU UR22, c[0x0][0x39c] ;  /* 0x00007380ff1677ac */ /* 0x000e220008000800 */
[----:B------:R-:W0:Y:S01]  /*37d10*/  LDCU UR5, c[0x0][0x398] ;  /* 0x00007300ff0577ac */ /* 0x000e220008000800 */
[----:B-1----:R-:W-:Y:S01]  /*37d20*/  IMAD.WIDE R8, R3, 0x2, R4 ;  /* 0x0000000203087825 */ /* 0x002fe200078e0204 */
[----:B------:R-:W-:-:S04]  /*37d30*/  PRMT R0, R14, 0x7632, R0 ;  /* 0x000076320e007816 */ /* 0x000fc80000000000 */
[----:B------:R1:W-:Y:S04]  /*37d40*/  @P4 STG.E.U16 desc[UR40][R8.64], R14 ;  /* 0x0000000e08004986 */ /* 0x0003e8000c101528 */
[----:B------:R0:W-:Y:S01]  /*37d50*/  @P5 STG.E.U16 desc[UR40][R12.64], R0 ;  /* 0x000000000c005986 */ /* 0x0001e2000c101528 */
[----:B------:R-:W-:-:S03]  /*37d60*/  ISETP.LT.AND P5, PT, R19, UR77, !P1 ;  /* 0x0000004d13007c0c */ /* 0x000fc6000cfa1270 */
[----:B------:R4:W-:Y:S01]  /*37d70*/  @P6 STG.E.U16 desc[UR40][R16.64], R10 ;  /* 0x0000000a10006986 */ /* 0x0009e2000c101528 */
[----:B------:R-:W-:Y:S01]  /*37d80*/  ISETP.LT.AND P6, PT, R24, UR19, !P1 ;  /* 0x0000001318007c0c */ /* 0x000fe2000cfc1270 */
[----:B------:R-:W2:Y:S01]  /*37d90*/  LDCU UR19, c[0x0][0x398] ;  /* 0x00007300ff1377ac */ /* 0x000ea20008000800 */
[----:B-1----:R-:W-:-:S04]  /*37da0*/  IMAD.WIDE R8, R3, 0x2, R22 ;  /* 0x0000000203087825 */ /* 0x002fc800078e0216 */
[----:B0-----:R-:W-:Y:S01]  /*37db0*/  VIADD R0, R3, UR4 ;  /* 0x0000000403007c36 */ /* 0x001fe20008000000 */
[----:B----4-:R-:W-:-:S03]  /*37dc0*/  PRMT R10, R10, 0x7632, R10 ;  /* 0x000076320a0a7816 */ /* 0x010fc6000000000a */
[----:B------:R-:W-:-:S04]  /*37dd0*/  IMAD.WIDE R12, R0, 0x2, R4 ;  /* 0x00000002000c7825 */ /* 0x000fc800078e0204 */
[C---:B------:R-:W-:Y:S01]  /*37de0*/  IMAD.WIDE R16, R0.reuse, 0x2, R20 ;  /* 0x0000000200107825 */ /* 0x040fe200078e0214 */
[----:B------:R0:W-:Y:S01]  /*37df0*/  @P2 STG.E.U16 desc[UR40][R8.64], R10 ;  /* 0x0000000a08002986 */ /* 0x0001e2000c101528 */
[----:B------:R-:W-:Y:S01]  /*37e00*/  ISETP.LT.AND P4, PT, R25, UR14, !P1 ;  /* 0x0000000e19007c0c */ /* 0x000fe2000cf81270 */
[----:B------:R-:W1:Y:S01]  /*37e10*/  LDCU UR14, c[0x0][0x398] ;  /* 0x00007300ff0e77ac */ /* 0x000e620008000800 */
[----:B0-----:R-:W-:Y:S01]  /*37e20*/  IMAD.WIDE R8, R0, 0x2, R6 ;  /* 0x0000000200087825 */ /* 0x001fe200078e0206 */
[----:B--2---:R-:W-:Y:S01]  /*37e30*/  PRMT R3, R27, 0x7632, R3 ;  /* 0x000076321b037816 */ /* 0x004fe20000000003 */
[----:B------:R-:W-:Y:S04]  /*37e40*/  @P5 STG.E.U16 desc[UR40][R12.64], R27 ;  /* 0x0000001b0c005986 */ /* 0x000fe8000c101528 */
[----:B------:R0:W-:Y:S04]  /*37e50*/  @P6 STG.E.U16 desc[UR40][R16.64], R3 ;  /* 0x0000000310006986 */ /* 0x0001e8000c101528 */
[----:B0-----:R-:W2:Y:S04]  /*37e60*/  LDL.LU R16, [R1+0xe0] ;  /* 0x0000e00001107983 */ /* 0x001ea80000300800 */
[----:B------:R-:W4:Y:S04]  /*37e70*/  LDL.LU R27, [R1+0xd0] ;  /* 0x0000d000011b7983 */ /* 0x000f280000300800 */
[----:B------:R-:W4:Y:S01]  /*37e80*/  LDL.LU R18, [R1+0xc0] ;  /* 0x0000c00001127983 */ /* 0x000f220000300800 */
[----:B---3--:R-:W-:-:S03]  /*37e90*/  PRMT R3, R28, 0x7632, R3 ;  /* 0x000076321c037816 */ /* 0x008fc60000000003 */
[----:B------:R0:W-:Y:S04]  /*37ea0*/  @P4 STG.E.U16 desc[UR40][R8.64], R28 ;  /* 0x0000001c08004986 */ /* 0x0001e8000c101528 */
[----:B0-----:R-:W3:Y:S01]  /*37eb0*/  LDL.LU R28, [R1+0xb0] ;  /* 0x0000b000011c7983 */ /* 0x001ee20000300800 */
[----:B------:R-:W-:Y:S02]  /*37ec0*/  ISETP.LT.AND P2, PT, R26, UR20, !P1 ;  /* 0x000000141a007c0c */ /* 0x000fe4000cf41270 */
[----:B------:R-:W-:Y:S01]  /*37ed0*/  ISETP.LT.AND P6, PT, R19, UR21, !P3 ;  /* 0x0000001513007c0c */ /* 0x000fe2000dfc1270 */
[----:B------:R-:W-:Y:S01]  /*37ee0*/  VIADD R12, R29, 0x20 ;  /* 0x000000201d0c7836 */ /* 0x000fe20000000000 */
[----:B------:R-:W-:Y:S01]  /*37ef0*/  ISETP.LT.AND P4, PT, R24, UR28, !P3 ;  /* 0x0000001c18007c0c */ /* 0x000fe2000df81270 */
[C---:B------:R-:W-:Y:S01]  /*37f00*/  VIADD R10, R0.reuse, UR4 ;  /* 0x00000004000a7c36 */ /* 0x040fe20008000000 */
[----:B------:R-:W-:Y:S01]  /*37f10*/  ISETP.LT.AND P5, PT, R25, UR23, !P3 ;  /* 0x0000001719007c0c */ /* 0x000fe2000dfa1270 */
[----:B------:R-:W-:Y:S01]  /*37f20*/  IMAD.WIDE R8, R0, 0x2, R22 ;  /* 0x0000000200087825 */ /* 0x000fe200078e0216 */
[----:B------:R-:W-:Y:S01]  /*37f30*/  ISETP.GE.AND P1, PT, R12, UR29, PT ;  /* 0x0000001d0c007c0c */ /* 0x000fe2000bf26270 */
[----:B------:R-:W0:Y:S01]  /*37f40*/  LDCU UR29, c[0x0][0x39c] ;  /* 0x00007380ff1d77ac */ /* 0x000e220008000800 */
[----:B------:R-:W-:Y:S01]  /*37f50*/  ISETP.LT.AND P3, PT, R26, UR31, !P3 ;  /* 0x0000001f1a007c0c */ /* 0x000fe2000df61270 */
[C---:B------:R-:W-:Y:S01]  /*37f60*/  IMAD.WIDE R12, R10.reuse, 0x2, R4 ;  /* 0x000000020a0c7825 */ /* 0x040fe200078e0204 */
[----:B------:R-:W-:Y:S01]  /*37f70*/  PRMT R0, R15, 0x7632, R0 ;  /* 0x000076320f007816 */ /* 0x000fe20000000000 */
[----:B------:R1:W-:Y:S01]  /*37f80*/  @P2 STG.E.U16 desc[UR40][R8.64], R3 ;  /* 0x0000000308002986 */ /* 0x0003e2000c101528 */
[----:B------:R-:W0:Y:S03]  /*37f90*/  LDCU UR20, c[0x0][0x398] ;  /* 0x00007300ff1477ac */ /* 0x000e260008000800 */
[----:B------:R0:W-:Y:S01]  /*37fa0*/  @P6 STG.E.U16 desc[UR40][R12.64], R15 ;  /* 0x0000000f0c006986 */ /* 0x0001e2000c101528 */
[----:B------:R-:W-:Y:S01]  /*37fb0*/  ISETP.LT.AND P6, PT, R19, UR30, !P1 ;  /* 0x0000001e13007c0c */ /* 0x000fe2000cfc1270 */
[----:B------:R-:W2:Y:S01]  /*37fc0*/  LDCU UR21, c[0x0][0x398] ;  /* 0x00007300ff1577ac */ /* 0x000ea20008000800 */
[----:B------:R-:W2:Y:S01]  /*37fd0*/  LDCU UR28, c[0x0][0x398] ;  /* 0x00007300ff1c77ac */ /* 0x000ea20008000800 */
[C---:B-1----:R-:W-:Y:S01]  /*37fe0*/  IMAD.WIDE R8, R10.reuse, 0x2, R20 ;  /* 0x000000020a087825 */ /* 0x042fe200078e0214 */
[----:B------:R-:W-:Y:S01]  /*37ff0*/  PRMT R3, R11, 0x7632, R3 ;  /* 0x000076320b037816 */ /* 0x000fe20000000003 */
[----:B------:R-:W1:Y:S02]  /*38000*/  LDCU UR23, c[0x0][0x398] ;  /* 0x00007300ff1777ac */ /* 0x000e640008000800 */
[----:B0-----:R-:W-:Y:S01]  /*38010*/  IMAD.WIDE R12, R10, 0x2, R6 ;  /* 0x000000020a0c7825 */ /* 0x001fe200078e0206 */
[----:B------:R0:W-:Y:S01]  /*38020*/  @P4 STG.E.U16 desc[UR40][R8.64], R0 ;  /* 0x0000000008004986 */ /* 0x0001e2000c101528 */
[----:B------:R-:W-:Y:S01]  /*38030*/  ISETP.LT.AND P4, PT, R24, UR43, !P1 ;  /* 0x0000002b18007c0c */ /* 0x000fe2000cf81270 */
[----:B------:R-:W1:Y:S02]  /*38040*/  LDCU UR30, c[0x0][0x398] ;  /* 0x00007300ff1e77ac */ /* 0x000e640008000800 */
[----:B------:R1:W-:Y:S01]  /*38050*/  @P5 STG.E.U16 desc[UR40][R12.64], R11 ;  /* 0x0000000b0c005986 */ /* 0x0003e2000c101528 */
[----:B------:R-:W-:Y:S01]  /*38060*/  ISETP.LT.AND P5, PT, R25, UR54, !P1 ;  /* 0x0000003619007c0c */ /* 0x000fe2000cfa1270 */
[----:B------:R-:W2:Y:S01]  /*38070*/  LDCU UR31, c[0x0][0x398] ;  /* 0x00007300ff1f77ac */ /* 0x000ea20008000800 */
[C---:B0-----:R-:W-:Y:S01]  /*38080*/  IMAD.WIDE R8, R10.reuse, 0x2, R22 ;  /* 0x000000020a087825 */ /* 0x041fe200078e0216 */
[----:B------:R-:W0:Y:S03]  /*38090*/  LDCU UR43, c[0x0][0x398] ;  /* 0x00007300ff2b77ac */ /* 0x000e260008000800 */
[----:B------:R-:W-:Y:S01]  /*380a0*/  VIADD R0, R10, UR4 ;  /* 0x000000040a007c36 */ /* 0x000fe20008000000 */
[----:B------:R0:W-:Y:S01]  /*380b0*/  @P3 STG.E.U16 desc[UR40][R8.64], R3 ;  /* 0x0000000308003986 */ /* 0x0001e2000c101528 */
[----:B-1----:R-:W-:Y:S01]  /*380c0*/  VIADD R11, R29, 0x21 ;  /* 0x000000211d0b7836 */ /* 0x002fe20000000000 */
[----:B------:R-:W-:Y:S01]  /*380d0*/  ISETP.LT.AND P1, PT, R26, UR57, !P1 ;  /* 0x000000391a007c0c */ /* 0x000fe2000cf21270 */
[C---:B------:R-:W-:Y:S01]  /*380e0*/  IMAD.WIDE R12, R0.reuse, 0x2, R6 ;  /* 0x00000002000c7825 */ /* 0x040fe200078e0206 */
[----:B------:R-:W1:Y:S02]  /*380f0*/  LDCU UR54, c[0x0][0x398] ;  /* 0x00007300ff3677ac */ /* 0x000e640008000800 */
[----:B------:R-:W-:Y:S01]  /*38100*/  ISETP.GE.AND P2, PT, R11, UR55, PT ;  /* 0x000000370b007c0c */ /* 0x000fe2000bf46270 */
[C---:B------:R-:W-:Y:S01]  /*38110*/  IMAD.WIDE R10, R0.reuse, 0x2, R20 ;  /* 0x00000002000a7825 */ /* 0x040fe200078e0214 */
[----:B------:R-:W1:Y:S03]  /*38120*/  LDCU UR55, c[0x0][0x39c] ;  /* 0x00007380ff3777ac */ /* 0x000e660008000800 */
[----:B0-----:R-:W-:Y:S01]  /*38130*/  IMAD.WIDE R8, R0, 0x2, R4 ;  /* 0x0000000200087825 */ /* 0x001fe200078e0204 */
[----:B--2---:R-:W-:-:S04]  /*38140*/  PRMT R3, R16, 0x7632, R3 ;  /* 0x0000763210037816 */ /* 0x004fc80000000003 */
[----:B------:R0:W-:Y:S01]  /*38150*/  @P6 STG.E.U16 desc[UR40][R8.64], R16 ;  /* 0x0000001008006986 */ /* 0x0001e2000c101528 */
[----:B------:R-:W-:-:S03]  /*38160*/  ISETP.LT.AND P6, PT, R19, UR58, !P2 ;  /* 0x0000003a13007c0c */ /* 0x000fc6000d7c1270 */
[----:B------:R2:W-:Y:S04]  /*38170*/  @P4 STG.E.U16 desc[UR40][R10.64], R3 ;  /* 0x000000030a004986 */ /* 0x0005e8000c101528 */
[----:B0-----:R-:W3:Y:S01]  /*38180*/  LDL.LU R16, [R1+0xe4] ;  /* 0x0000e40001107983 */ /* 0x001ee20000300800 */
[----:B------:R-:W-:-:S03]  /*38190*/  IMAD.WIDE R8, R0, 0x2, R22 ;  /* 0x0000000200087825 */ /* 0x000fc600078e0216 */
[----:B----4-:R0:W-:Y:S01]  /*381a0*/  @P5 STG.E.U16 desc[UR40][R12.64], R27 ;  /* 0x0000001b0c005986 */ /* 0x0101e2000c101528 */
[----:B--2---:R-:W-:Y:S01]  /*381b0*/  PRMT R3, R27, 0x7632, R3 ;  /* 0x000076321b037816 */ /* 0x004fe20000000003 */
[----:B------:R-:W-:Y:S01]  /*381c0*/  VIADD R0, R0, UR4 ;  /* 0x0000000400007c36 */ /* 0x000fe20008000000 */
[----:B------:R-:W-:Y:S01]  /*381d0*/  ISETP.LT.AND P4, PT, R24, UR56, !P2 ;  /* 0x0000003818007c0c */ /* 0x000fe2000d781270 */
[----:B------:R-:W-:Y:S01]  /*381e0*/  VIADD R10, R29, 0x22 ;  /* 0x000000221d0a7836 */ /* 0x000fe20000000000 */
[----:B------:R-:W-:Y:S01]  /*381f0*/  ISETP.LT.AND P5, PT, R25, UR59, !P2 ;  /* 0x0000003b19007c0c */ /* 0x000fe2000d7a1270 */
[----:B0-----:R-:W2:Y:S04]  /*38200*/  LDL.LU R27, [R1+0xd4] ;  /* 0x0000d400011b7983 */ /* 0x001ea80000300800 */
[----:B------:R0:W-:Y:S01]  /*38210*/  @P1 STG.E.U16 desc[UR40][R8.64], R3 ;  /* 0x0000000308001986 */ /* 0x0001e2000c101528 */
[----:B------:R-:W-:Y:S01]  /*38220*/  ISETP.GE.AND P3, PT, R10, UR61, PT ;  /* 0x0000003d0a007c0c */ /* 0x000fe2000bf66270 */
[C---:B------:R-:W-:Y:S01]  /*38230*/  IMAD.WIDE R10, R0.reuse, 0x2, R20 ;  /* 0x00000002000a7825 */ /* 0x040fe200078e0214 */
[----:B------:R-:W4:Y:S03]  /*38240*/  LDCU UR56, c[0x0][0x39c] ;  /* 0x00007380ff3877ac */ /* 0x000f260008000800 */
[----:B------:R-:W-:-:S04]  /*38250*/  IMAD.WIDE R12, R0, 0x2, R6 ;  /* 0x00000002000c7825 */ /* 0x000fc800078e0206 */
[----:B0-----:R-:W-:Y:S01]  /*38260*/  IMAD.WIDE R8, R0, 0x2, R4 ;  /* 0x0000000200087825 */ /* 0x001fe200078e0204 */
[----:B------:R-:W-:-:S04]  /*38270*/  PRMT R3, R18, 0x7632, R3 ;  /* 0x0000763212037816 */ /* 0x000fc80000000003 */
[----:B------:R0:W-:Y:S04]  /*38280*/  @P6 STG.E.U16 desc[UR40][R8.64], R18 ;  /* 0x0000001208006986 */ /* 0x0001e8000c101528 */
[----:B------:R1:W-:Y:S04]  /*38290*/  @P4 STG.E.U16 desc[UR40][R10.64], R3 ;  /* 0x000000030a004986 */ /* 0x0003e8000c101528 */
[----:B0-----:R-:W4:Y:S04]  /*382a0*/  LDL.LU R18, [R1+0xc4] ;  /* 0x0000c40001127983 */ /* 0x001f280000300800 */
[----:B---3--:R0:W-:Y:S01]  /*382b0*/  @P5 STG.E.U16 desc[UR40][R12.64], R28 ;  /* 0x0000001c0c005986 */ /* 0x0081e2000c101528 */
[----:B-1----:R-:W-:-:S03]  /*382c0*/  PRMT R3, R28, 0x7632, R3 ;  /* 0x000076321c037816 */ /* 0x002fc60000000003 */
[----:B0-----:R-:W3:Y:S01]  /*382d0*/  LDL.LU R28, [R1+0xb4] ;  /* 0x0000b400011c7983 */ /* 0x001ee20000300800 */
[----:B------:R-:W-:Y:S02]  /*382e0*/  ISETP.LT.AND P2, PT, R26, UR60, !P2 ;  /* 0x0000003c1a007c0c */ /* 0x000fe4000d741270 */
[----:B------:R-:W-:Y:S01]  /*382f0*/  ISETP.LT.AND P6, PT, R19, UR26, !P3 ;  /* 0x0000001a13007c0c */ /* 0x000fe2000dfc1270 */
[----:B------:R-:W-:Y:S01]  /*38300*/  IMAD.WIDE R8, R0, 0x2, R22 ;  /* 0x0000000200087825 */ /* 0x000fe200078e0216 */
[----:B------:R-:W-:Y:S01]  /*38310*/  ISETP.LT.AND P4, PT, R24, UR62, !P3 ;  /* 0x0000003e18007c0c */ /* 0x000fe2000df81270 */
[----:B------:R-:W0:Y:S02]  /*38320*/  LDCU UR26, c[0x0][0x398] ;  /* 0x00007300ff1a77ac */ /* 0x000e240008000800 */
[----:B------:R-:W-:Y:S01]  /*38330*/  VIADD R0, R0, UR4 ;  /* 0x0000000400007c36 */ /* 0x000fe20008000000 */
[----:B------:R-:W-:Y:S01]  /*38340*/  ISETP.LT.AND P5, PT, R25, UR63, !P3 ;  /* 0x0000003f19007c0c */ /* 0x000fe2000dfa1270 */
[----:B------:R-:W-:-:S04]  /*38350*/  VIADD R10, R29, 0x23 ;  /* 0x000000231d0a7836 */ /* 0x000fc80000000000 */
[----:B------:R1:W-:Y:S01]  /*38360*/  @P2 STG.E.U16 desc[UR40][R8.64], R3 ;  /* 0x0000000308002986 */ /* 0x0003e2000c101528 */
[----:B------:R-:W-:Y:S01]  /*38370*/  ISETP.GE.AND P1, PT, R10, UR64, PT ;  /* 0x000000400a007c0c */ /* 0x000fe2000bf26270 */
[----:B------:R-:W-:Y:S01]  /*38380*/  IMAD.WIDE R10, R0, 0x2, R20 ;  /* 0x00000002000a7825 */ /* 0x000fe200078e0214 */
[----:B------:R-:W-:Y:S01]  /*38390*/  ISETP.LT.AND P3, PT, R26, UR34, !P3 ;  /* 0x000000221a007c0c */ /* 0x000fe2000df61270 */
[----:B------:R-:W0:Y:S02]  /*383a0*/  LDCU UR34, c[0x0][0x398] ;  /* 0x00007300ff2277ac */ /* 0x000e240008000800 */
[----:B------:R-:W-:-:S04]  /*383b0*/  IMAD.WIDE R12, R0, 0x2, R6 ;  /* 0x00000002000c7825 */ /* 0x000fc800078e0206 */
[----:B-1----:R-:W-:Y:S01]  /*383c0*/  IMAD.WIDE R8, R0, 0x2, R4 ;  /* 0x0000000200087825 */ /* 0x002fe200078e0204 */
[----:B------:R-:W-:-:S04]  /*383d0*/  PRMT R3, R16, 0x7632, R3 ;  /* 0x0000763210037816 */ /* 0x000fc80000000003 */
[----:B------:R1:W-:Y:S01]  /*383e0*/  @P6 STG.E.U16 desc[UR40][R8.64], R16 ;  /* 0x0000001008006986 */ /* 0x0003e2000c101528 */
[----:B------:R-:W-:Y:S01]  /*383f0*/  ISETP.LT.AND P6, PT, R19, UR36, !P1 ;  /* 0x0000002413007c0c */ /* 0x000fe2000cfc1270 */
[----:B------:R-:W0:Y:S02]  /*38400*/  LDCU UR36, c[0x0][0x398] ;  /* 0x00007300ff2477ac */ /* 0x000e240008000800 */
[----:B------:R2:W-:Y:S04]  /*38410*/  @P4 STG.E.U16 desc[UR40][R10.64], R3 ;  /* 0x000000030a004986 */ /* 0x0005e8000c101528 */
[----:B-1----:R-:W3:Y:S01]  /*38420*/  LDL.LU R16, [R1+0xe8] ;  /* 0x0000e80001107983 */ /* 0x002ee20000300800 */
[----:B------:R-:W-:-:S03]  /*38430*/  IMAD.WIDE R8, R0, 0x2, R22 ;  /* 0x0000000200087825 */ /* 0x000fc600078e0216 */
[----:B--2---:R1:W-:Y:S01]  /*38440*/  @P5 STG.E.U16 desc[UR40][R12.64], R27 ;  /* 0x0000001b0c005986 */ /* 0x0043e2000c101528 */
[----:B------:R-:W-:Y:S01]  /*38450*/  PRMT R3, R27, 0x7632, R3 ;  /* 0x000076321b037816 */ /* 0x000fe20000000003 */
[----:B------:R-:W-:Y:S01]  /*38460*/  VIADD R0, R0, UR4 ;  /* 0x0000000400007c36 */ /* 0x000fe20008000000 */
[----:B------:R-:W-:Y:S01]  /*38470*/  ISETP.LT.AND P4, PT, R24, UR24, !P1 ;  /* 0x0000001818007c0c */ /* 0x000fe2000cf81270 */
[----:B------:R-:W-:Y:S01]  /*38480*/  VIADD R10, R29, 0x24 ;  /* 0x000000241d0a7836 */ /* 0x000fe20000000000 */
[----:B------:R-:W-:Y:S01]  /*38490*/  ISETP.LT.AND P5, PT, R25, UR38, !P1 ;  /* 0x0000002619007c0c */ /* 0x000fe2000cfa1270 */
[----:B-1----:R-:W2:Y:S04]  /*384a0*/  LDL.LU R27, [R1+0xd8] ;  /* 0x0000d800011b7983 */ /* 0x002ea80000300800 */
[----:B------:R1:W-:Y:S01]  /*384b0*/  @P3 STG.E.U16 desc[UR40][R8.64], R3 ;  /* 0x0000000308003986 */ /* 0x0003e2000c101528 */
[----:B------:R-:W-:Y:S01]  /*384c0*/  ISETP.GE.AND P2, PT, R10, UR42, PT ;  /* 0x0000002a0a007c0c */ /* 0x000fe2000bf46270 */
[----:B------:R-:W-:-:S04]  /*384d0*/  IMAD.WIDE R10, R0, 0x2, R20 ;  /* 0x00000002000a7825 */ /* 0x000fc800078e0214 */
[----:B------:R-:W-:Y:S01]  /*384e0*/  IMAD.WIDE R12, R0, 0x2, R6 ;  /* 0x00000002000c7825 */ /* 0x000fe200078e0206 */
[----:B------:R-:W-:Y:S01]  /*384f0*/  ISETP.LT.AND P1, PT, R26, UR32, !P1 ;  /* 0x000000201a007c0c */ /* 0x000fe2000cf21270 */
[----:B------:R-:W0:Y:S02]  /*38500*/  LDCU UR24, c[0x0][0x39c] ;  /* 0x00007380ff1877ac */ /* 0x000e240008000800 */
[----:B-1----:R-:W-:Y:S01]  /*38510*/  IMAD.WIDE R8, R0, 0x2, R4 ;  /* 0x0000000200087825 */ /* 0x002fe200078e0204 */
[----:B------:R-:W1:Y:S01]  /*38520*/  LDCU UR38, c[0x0][0x398] ;  /* 0x00007300ff2677ac */ /* 0x000e620008000800 */
[----:B----4-:R-:W-:-:S03]  /*38530*/  PRMT R3, R18, 0x7632, R3 ;  /* 0x0000763212037816 */ /* 0x010fc60000000003 */
[----:B------:R4:W-:Y:S01]  /*38540*/  @P6 STG.E.U16 desc[UR40][R8.64], R18 ;  /* 0x0000001208006986 */ /* 0x0009e2000c101528 */
[----:B------:R-:W0:Y:S03]  /*38550*/  LDCU UR32, c[0x0][0x398] ;  /* 0x00007300ff2077ac */ /* 0x000e260008000800 */
[----:B------:R1:W-:Y:S01]  /*38560*/  @P4 STG.E.U16 desc[UR40][R10.64], R3 ;  /* 0x000000030a004986 */ /* 0x0003e2000c101528 */
[----:B------:R-:W0:Y:S03]  /*38570*/  LDCU UR42, c[0x0][0x398] ;  /* 0x00007300ff2a77ac */ /* 0x000e260008000800 */
[----:B----4-:R-:W4:Y:S04]  /*38580*/  LDL.LU R18, [R1+0xc8] ;  /* 0x0000c80001127983 */ /* 0x010f280000300800 */
[----:B---3--:R3:W-:Y:S01]  /*38590*/  @P5 STG.E.U16 desc[UR40][R12.64], R28 ;  /* 0x0000001c0c005986 */ /* 0x0087e2000c101528 */
[----:B-1----:R-:W-:-:S03]  /*385a0*/  PRMT R3, R28, 0x7632, R3 ;  /* 0x000076321c037816 */ /* 0x002fc60000000003 */
[----:B---3--:R-:W3:Y:S01]  /*385b0*/  LDL.LU R28, [R1+0xb8] ;  /* 0x0000b800011c7983 */ /* 0x008ee20000300800 */
[----:B------:R-:W-:Y:S01]  /*385c0*/  ISETP.LT.AND P6, PT, R19, UR44, !P2 ;  /* 0x0000002c13007c0c */ /* 0x000fe2000d7c1270 */
[----:B------:R-:W-:Y:S01]  /*385d0*/  IMAD.WIDE R8, R0, 0x2, R22 ;  /* 0x0000000200087825 */ /* 0x000fe200078e0216 */
[----:B------:R-:W-:Y:S01]  /*385e0*/  ISETP.LT.AND P4, PT, R24, UR10, !P2 ;  /* 0x0000000a18007c0c */ /* 0x000fe2000d781270 */
[----:B------:R-:W1:Y:S02]  /*385f0*/  LDCU UR44, c[0x0][0x398] ;  /* 0x00007300ff2c77ac */ /* 0x000e640008000800 */
[----:B------:R-:W-:Y:S01]  /*38600*/  VIADD R0, R0, UR4 ;  /* 0x0000000400007c36 */ /* 0x000fe20008000000 */
[----:B------:R-:W-:Y:S01]  /*38610*/  ISETP.LT.AND P5, PT, R25, UR9, !P2 ;  /* 0x0000000919007c0c */ /* 0x000fe2000d7a1270 */
[----:B------:R-:W-:Y:S01]  /*38620*/  VIADD R10, R29, 0x25 ;  /* 0x000000251d0a7836 */ /* 0x000fe20000000000 */
[----:B------:R0:W-:Y:S01]  /*38630*/  @P1 STG.E.U16 desc[UR40][R8.64], R3 ;  /* 0x0000000308001986 */ /* 0x0001e2000c101528 */
[----:B------:R-:W-:Y:S01]  /*38640*/  IMAD.WIDE R12, R0, 0x2, R6 ;  /* 0x00000002000c7825 */ /* 0x000fe200078e0206 */
[----:B------:R-:W-:Y:S01]  /*38650*/  ISETP.LT.AND P2, PT, R26, UR11, !P2 ;  /* 0x0000000b1a007c0c */ /* 0x000fe2000d741270 */
[----:B------:R-:W1:Y:S01]  /*38660*/  LDCU UR9, c[0x0][0x39c] ;  /* 0x00007380ff0977ac */ /* 0x000e620008000800 */
[----:B------:R-:W-:Y:S01]  /*38670*/  ISETP.GE.AND P3, PT, R10, UR45, PT ;  /* 0x0000002d0a007c0c */ /* 0x000fe2000bf66270 */
[C---:B------:R-:W-:Y:S01]  /*38680*/  IMAD.WIDE R10, R0.reuse, 0x2, R20 ;  /* 0x00000002000a7825 */ /* 0x040fe200078e0214 */
[----:B------:R-:W1:Y:S01]  /*38690*/  LDCU UR45, c[0x0][0x398] ;  /* 0x00007300ff2d77ac */ /* 0x000e620008000800 */
[----:B------:R-:W1:Y:S02]  /*386a0*/  LDCU UR10, c[0x0][0x39c] ;  /* 0x00007380ff0a77ac */ /* 0x000e640008000800 */
[----:B0-----:R-:W-:Y:S01]  /*386b0*/  IMAD.WIDE R8, R0, 0x2, R4 ;  /* 0x0000000200087825 */ /* 0x001fe200078e0204 */
[----:B------:R-:W0:Y:S01]  /*386c0*/  LDCU UR11, c[0x0][0x39c] ;  /* 0x00007380ff0b77ac */ /* 0x000e220008000800 */
[----:B------:R-:W-:-:S03]  /*386d0*/  PRMT R3, R16, 0x7632, R3 ;  /* 0x0000763210037816 */ /* 0x000fc60000000003 */
[----:B------:R0:W-:Y:S04]  /*386e0*/  @P6 STG.E.U16 desc[UR40][R8.64], R16 ;  /* 0x0000001008006986 */ /* 0x0001e8000c101528 */
[----:B------:R1:W-:Y:S01]  /*386f0*/  @P4 STG.E.U16 desc[UR40][R10.64], R3 ;  /* 0x000000030a004986 */ /* 0x0003e2000c101528 */
[----:B------:R-:W-:Y:S01]  /*38700*/  ISETP.LT.AND P4, PT, R19, UR12, !P3 ;  /* 0x0000000c13007c0c */ /* 0x000fe2000df81270 */
[----:B------:R-:W3:Y:S02]  /*38710*/  LDCU UR12, c[0x0][0x398] ;  /* 0x00007300ff0c77ac */ /* 0x000ee40008000800 */
[----:B0-----:R-:W3:Y:S01]  /*38720*/  LDL.LU R16, [R1+0xec] ;  /* 0x0000ec0001107983 */ /* 0x001ee20000300800 */
[----:B------:R-:W-:-:S03]  /*38730*/  IMAD.WIDE R8, R0, 0x2, R22 ;  /* 0x0000000200087825 */ /* 0x000fc600078e0216 */
[----:B--2---:R0:W-:Y:S01]  /*38740*/  @P5 STG.E.U16 desc[UR40][R12.64], R27 ;  /* 0x0000001b0c005986 */ /* 0x0041e2000c101528 */
[----:B-1----:R-:W-:Y:S01]  /*38750*/  PRMT R3, R27, 0x7632, R3 ;  /* 0x000076321b037816 */ /* 0x002fe20000000003 */
[----:B------:R-:W-:Y:S01]  /*38760*/  VIADD R0, R0, UR4 ;  /* 0x0000000400007c36 */ /* 0x000fe20008000000 */
[----:B------:R-:W-:Y:S01]  /*38770*/  ISETP.LT.AND P5, PT, R24, UR13, !P3 ;  /* 0x0000000d18007c0c */ /* 0x000fe2000dfa1270 */
[----:B------:R-:W-:Y:S01]  /*38780*/  VIADD R10, R29, 0x26 ;  /* 0x000000261d0a7836 */ /* 0x000fe20000000000 */
[----:B------:R-:W-:Y:S01]  /*38790*/  ISETP.LT.AND P6, PT, R25, UR17, !P3 ;  /* 0x0000001119007c0c */ /* 0x000fe2000dfc1270 */
[----:B0-----:R-:W2:Y:S01]  /*387a0*/  LDL.LU R27, [R1+0xdc] ;  /* 0x0000dc00011b7983 */ /* 0x001ea20000300800 */
[----:B------:R-:W-:-:S03]  /*387b0*/  VIADD R11, R29, 0x27 ;  /* 0x000000271d0b7836 */ /* 0x000fc60000000000 */
[----:B------:R0:W-:Y:S01]  /*387c0*/  @P2 STG.E.U16 desc[UR40][R8.64], R3 ;  /* 0x0000000308002986 */ /* 0x0001e2000c101528 */
[----:B------:R-:W-:Y:S01]  /*387d0*/  ISETP.GE.AND P1, PT, R10, UR18, PT ;  /* 0x000000120a007c0c */ /* 0x000fe2000bf26270 */
[C---:B------:R-:W-:Y:S01]  /*387e0*/  IMAD.WIDE R12, R0.reuse, 0x2, R6 ;  /* 0x00000002000c7825 */ /* 0x040fe200078e0206 */
[----:B------:R-:W-:Y:S01]  /*387f0*/  ISETP.GE.AND P2, PT, R11, UR22, PT ;  /* 0x000000160b007c0c */ /* 0x000fe2000bf46270 */
[----:B------:R-:W1:Y:S02]  /*38800*/  LDCU UR13, c[0x0][0x398] ;  /* 0x00007300ff0d77ac */ /* 0x000e640008000800 */
[----:B------:R-:W-:Y:S01]  /*38810*/  IMAD.WIDE R10, R0, 0x2, R20 ;  /* 0x00000002000a7825 */ /* 0x000fe200078e0214 */
[----:B------:R-:W-:Y:S01]  /*38820*/  ISETP.LT.AND P3, PT, R26, UR15, !P3 ;  /* 0x0000000f1a007c0c */ /* 0x000fe2000df61270 */
[----:B------:R-:W1:Y:S02]  /*38830*/  LDCU UR15, c[0x0][0x398] ;  /* 0x00007300ff0f77ac */ /* 0x000e640008000800 */
[----:B0-----:R-:W-:Y:S01]  /*38840*/  IMAD.WIDE R8, R0, 0x2, R4 ;  /* 0x0000000200087825 */ /* 0x001fe200078e0204 */
[----:B------:R-:W0:Y:S01]  /*38850*/  LDCU UR17, c[0x0][0x398] ;  /* 0x00007300ff1177ac */ /* 0x000e220008000800 */
        /* <DEDUP_REMOVED lines=17> */
[----:B------:R-:W-:Y:S01]  /*38970*/  ISETP.LT.AND P1, PT, R26, UR14, !P1 ;  /* 0x0000000e1a007c0c */ /* 0x000fe2000cf21270 */
[----:B------:R-:W-:Y:S01]  /*38980*/  IMAD.WIDE R12, R0, 0x2, R6 ;  /* 0x00000002000c7825 */ /* 0x000fe200078e0206 */
[----:B------:R-:W1:Y:S01]  /*38990*/  LDCU UR16, c[0x0][0x398] ;  /* 0x00007300ff1077ac */ /* 0x000e620008000800 */
[----:B------:R-:W-:-:S02]  /*389a0*/  ISETP.GE.AND P3, PT, R10, UR29, PT ;  /* 0x0000001d0a007c0c */ /* 0x000fc4000bf66270 */
[C---:B------:R-:W-:Y:S01]  /*389b0*/  IMAD.WIDE R10, R0.reuse, 0x2, R20 ;  /* 0x00000002000a7825 */ /* 0x040fe200078e0214 */
[----:B------:R-:W1:Y:S01]  /*389c0*/  LDCU UR14, c[0x0][0x398] ;  /* 0x00007300ff0e77ac */ /* 0x000e620008000800 */
[----:B------:R-:W1:Y:S02]  /*389d0*/  LDCU UR19, c[0x0][0x398] ;  /* 0x00007300ff1377ac */ /* 0x000e640008000800 */
[----:B0-----:R-:W-:Y:S01]  /*389e0*/  IMAD.WIDE R8, R0, 0x2, R4 ;  /* 0x0000000200087825 */ /* 0x001fe200078e0204 */
[----:B------:R-:W0:Y:S01]  /*389f0*/  LDCU UR29, c[0x0][0x398] ;  /* 0x00007300ff1d77ac */ /* 0x000e220008000800 */
[----:B------:R-:W-:-:S03]  /*38a00*/  PRMT R3, R16, 0x7632, R3 ;  /* 0x0000763210037816 */ /* 0x000fc60000000003 */
[----:B------:R0:W-:Y:S01]  /*38a10*/  @P4 STG.E.U16 desc[UR40][R8.64], R16 ;  /* 0x0000001008004986 */ /* 0x0001e2000c101528 */
[----:B------:R-:W-:Y:S01]  /*38a20*/  ISETP.LT.AND P4, PT, R19, UR20, !P2 ;  /* 0x0000001413007c0c */ /* 0x000fe2000d781270 */
[----:B------:R-:W1:Y:S02]  /*38a30*/  LDCU UR20, c[0x0][0x398] ;  /* 0x00007300ff1477ac */ /* 0x000e640008000800 */
[----:B------:R2:W-:Y:S04]  /*38a40*/  @P5 STG.E.U16 desc[UR40][R10.64], R3 ;  /* 0x000000030a005986 */ /* 0x0005e8000c101528 */
[----:B0-----:R-:W3:Y:S01]  /*38a50*/  LDL.LU R16, [R1+0x1d0] ;  /* 0x0001d00001107983 */ /* 0x001ee20000300800 */
[----:B------:R-:W-:Y:S01]  /*38a60*/  IMAD.WIDE R8, R0, 0x2, R22 ;  /* 0x0000000200087825 */ /* 0x000fe200078e0216 */
[----:B--2---:R-:W-:-:S02]  /*38a70*/  PRMT R3, R27, 0x7632, R3 ;  /* 0x000076321b037816 */ /* 0x004fc40000000003 */
[----:B------:R0:W-:Y:S01]  /*38a80*/  @P6 STG.E.U16 desc[UR40][R12.64], R27 ;  /* 0x0000001b0c006986 */ /* 0x0001e2000c101528 */
[----:B------:R-:W-:Y:S01]  /*38a90*/  VIADD R0, R0, UR4 ;  /* 0x0000000400007c36 */ /* 0x000fe20008000000 */
[----:B------:R-:W-:Y:S01]  /*38aa0*/  ISETP.LT.AND P5, PT, R24, UR21, !P2 ;  /* 0x0000001518007c0c */ /* 0x000fe2000d7a1270 */
[----:B------:R-:W-:Y:S01]  /*38ab0*/  VIADD R10, R29, 0x29 ;  /* 0x000000291d0a7836 */ /* 0x000fe20000000000 */
[----:B------:R-:W-:Y:S01]  /*38ac0*/  ISETP.LT.AND P6, PT, R25, UR28, !P2 ;  /* 0x0000001c19007c0c */ /* 0x000fe2000d7c1270 */
[----:B------:R2:W-:Y:S01]  /*38ad0*/  @P1 STG.E.U16 desc[UR40][R8.64], R3 ;  /* 0x0000000308001986 */ /* 0x0005e2000c101528 */
[----:B------:R-:W1:Y:S03]  /*38ae0*/  LDCU UR21, c[0x0][0x398] ;  /* 0x00007300ff1577ac */ /* 0x000e660008000800 */
[----:B0-----:R-:W3:Y:S01]  /*38af0*/  LDL.LU R27, [R1+0x1c0] ;  /* 0x0001c000011b7983 */ /* 0x001ee20000300800 */
[----:B------:R-:W-:Y:S01]  /*38b00*/  ISETP.GE.AND P1, PT, R10, UR55, PT ;  /* 0x000000370a007c0c */ /* 0x000fe2000bf26270 */
[C---:B------:R-:W-:Y:S01]  /*38b10*/  IMAD.WIDE R12, R0.reuse, 0x2, R6 ;  /* 0x00000002000c7825 */ /* 0x040fe200078e0206 */
[----:B------:R-:W0:Y:S03]  /*38b20*/  LDCU UR28, c[0x0][0x398] ;  /* 0x00007300ff1c77ac */ /* 0x000e260008000800 */
[----:B--2---:R-:W-:-:S04]  /*38b30*/  IMAD.WIDE R8, R0, 0x2, R4 ;  /* 0x0000000200087825 */ /* 0x004fc800078e0204 */
[----:B------:R-:W-:Y:S01]  /*38b40*/  IMAD.WIDE R10, R0, 0x2, R20 ;  /* 0x00000002000a7825 */ /* 0x000fe200078e0214 */
[----:B----4-:R-:W-:Y:S01]  /*38b50*/  PRMT R3, R18, 0x7632, R3 ;  /* 0x0000763212037816 */ /* 0x010fe20000000003 */
[----:B------:R2:W-:Y:S04]  /*38b60*/  @P4 STG.E.U16 desc[UR40][R8.64], R18 ;  /* 0x0000001208004986 */ /* 0x0005e8000c101528 */
[----:B------:R3:W-:Y:S04]  /*38b70*/  @P5 STG.E.U16 desc[UR40][R10.64], R3 ;  /* 0x000000030a005986 */ /* 0x0007e8000c101528 */
[----:B--2---:R-:W2:Y:S01]  /*38b80*/  LDL.LU R18, [R1+0x110] ;  /* 0x0001100001127983 */ /* 0x004ea20000300800 */
[----:B---3--:R-:W-:-:S03]  /*38b90*/  PRMT R3, R28, 0x7632, R3 ;  /* 0x000076321c037816 */ /* 0x008fc60000000003 */
[----:B------:R3:W-:Y:S04]  /*38ba0*/  @P6 STG.E.U16 desc[UR40][R12.64], R28 ;  /* 0x0000001c0c006986 */ /* 0x0007e8000c101528 */
[----:B---3--:R-:W3:Y:S01]  /*38bb0*/  LDL.LU R28, [R1+0xf0] ;  /* 0x0000f000011c7983 */ /* 0x008ee20000300800 */
[----:B------:R-:W-:Y:S01]  /*38bc0*/  ISETP.LT.AND P2, PT, R26, UR23, !P2 ;  /* 0x000000171a007c0c */ /* 0x000fe2000d741270 */
[----:B------:R-:W-:Y:S01]  /*38bd0*/  IMAD.WIDE R8, R0, 0x2, R22 ;  /* 0x0000000200087825 */ /* 0x000fe200078e0216 */
[----:B------:R-:W-:Y:S01]  /*38be0*/  ISETP.LT.AND P4, PT, R19, UR30, !P3 ;  /* 0x0000001e13007c0c */ /* 0x000fe2000df81270 */
[----:B------:R-:W4:Y:S01]  /*38bf0*/  LDCU UR23, c[0x0][0x398] ;  /* 0x00007300ff1777ac */ /* 0x000f220008000800 */
[----:B------:R-:W-:Y:S01]  /*38c00*/  ISETP.LT.AND P5, PT, R24, UR31, !P3 ;  /* 0x0000001f18007c0c */ /* 0x000fe2000dfa1270 */
[----:B------:R-:W-:Y:S01]  /*38c10*/  VIADD R0, R0, UR4 ;  /* 0x0000000400007c36 */ /* 0x000fe20008000000 */
[----:B------:R-:W-:Y:S01]  /*38c20*/  ISETP.LT.AND P6, PT, R25, UR46, !P3 ;  /* 0x0000002e19007c0c */ /* 0x000fe2000dfc1270 */
[----:B------:R-:W0:Y:S06]  /*38c30*/  LDCU UR30, c[0x0][0x398] ;  /* 0x00007300ff1e77ac */ /* 0x000e2c0008000800 */
[----:B------:R0:W-:Y:S01]  /*38c40*/  @P2 STG.E.U16 desc[UR40][R8.64], R3 ;  /* 0x0000000308002986 */ /* 0x0001e2000c101528 */
[----:B------:R-:W-:Y:S01]  /*38c50*/  IMAD.WIDE R10, R0, 0x2, R20 ;  /* 0x00000002000a7825 */ /* 0x000fe200078e0214 */
[----:B------:R-:W-:-:S03]  /*38c60*/  ISETP.LT.AND P3, PT, R26, UR43, !P3 ;  /* 0x0000002b1a007c0c */ /* 0x000fc6000df61270 */
[----:B------:R-:W-:-:S04]  /*38c70*/  IMAD.WIDE R12, R0, 0x2, R6 ;  /* 0x00000002000c7825 */ /* 0x000fc800078e0206 */
[----:B0-----:R-:W-:-:S04]  /*38c80*/  IMAD.WIDE R8, R0, 0x2, R4 ;  /* 0x0000000200087825 */ /* 0x001fc800078e0204 */
[----:B------:R-:W-:-:S05]  /*38c90*/  VIADD R3, R29, 0x2a ;  /* 0x0000002a1d037836 */ /* 0x000fca0000000000 */
[----:B------:R-:W-:Y:S02]  /*38ca0*/  ISETP.GE.AND P2, PT, R3, UR56, PT ;  /* 0x0000003803007c0c */ /* 0x000fe4000bf46270 */
[----:B------:R-:W-:Y:S01]  /*38cb0*/  PRMT R14, R16, 0x7632, R14 ;  /* 0x00007632100e7816 */ /* 0x000fe2000000000e */
[----:B------:R0:W-:Y:S01]  /*38cc0*/  @P4 STG.E.U16 desc[UR40][R8.64], R16 ;  /* 0x0000001008004986 */ /* 0x0001e2000c101528 */
[----:B------:R-:W-:-:S03]  /*38cd0*/  ISETP.LT.AND P4, PT, R19, UR50, !P1 ;  /* 0x0000003213007c0c */ /* 0x000fc6000cf81270 */
[----:B------:R-:W-:Y:S04]  /*38ce0*/  @P5 STG.E.U16 desc[UR40][R10.64], R14 ;  /* 0x0000000e0a005986 */ /* 0x000fe8000c101528 */
[----:B0-----:R-:W4:Y:S01]  /*38cf0*/  LDL.LU R16, [R1+0x1d4] ;  /* 0x0001d40001107983 */ /* 0x001f220000300800 */
[----:B------:R-:W-:-:S03]  /*38d00*/  IMAD.WIDE R8, R0, 0x2, R22 ;  /* 0x0000000200087825 */ /* 0x000fc600078e0216 */
[----:B------:R0:W-:Y:S01]  /*38d10*/  @P6 STG.E.U16 desc[UR40][R12.64], R27 ;  /* 0x0000001b0c006986 */ /* 0x0001e2000c101528 */
[----:B------:R-:W-:Y:S01]  /*38d20*/  PRMT R3, R27, 0x7632, R3 ;  /* 0x000076321b037816 */ /* 0x000fe20000000003 */
[----:B------:R-:W-:Y:S01]  /*38d30*/  VIADD R0, R0, UR4 ;  /* 0x0000000400007c36 */ /* 0x000fe20008000000 */
[----:B------:R-:W-:Y:S02]  /*38d40*/  ISETP.LT.AND P5, PT, R24, UR48, !P1 ;  /* 0x0000003018007c0c */ /* 0x000fe4000cfa1270 */
[----:B------:R-:W-:Y:S01]  /*38d50*/  ISETP.LT.AND P6, PT, R25, UR52, !P1 ;  /* 0x0000003419007c0c */ /* 0x000fe2000cfc1270 */
[----:B0-----:R-:W4:Y:S04]  /*38d60*/  LDL.LU R27, [R1+0x1c4] ;  /* 0x0001c400011b7983 */ /* 0x001f280000300800 */
[----:B------:R0:W-:Y:S01]  /*38d70*/  @P3 STG.E.U16 desc[UR40][R8.64], R3 ;  /* 0x0000000308003986 */ /* 0x0001e2000c101528 */
[----:B------:R-:W-:-:S04]  /*38d80*/  IMAD.WIDE R10, R0, 0x2, R20 ;  /* 0x00000002000a7825 */ /* 0x000fc800078e0214 */
[----:B------:R-:W-:-:S04]  /*38d90*/  IMAD.WIDE R12, R0, 0x2, R6 ;  /* 0x00000002000c7825 */ /* 0x000fc800078e0206 */
[----:B0-----:R-:W-:-:S04]  /*38da0*/  IMAD.WIDE R8, R0, 0x2, R4 ;  /* 0x0000000200087825 */ /* 0x001fc800078e0204 */
[----:B------:R-:W-:Y:S01]  /*38db0*/  VIADD R3, R29, 0x2b ;  /* 0x0000002b1d037836 */ /* 0x000fe20000000000 */
[----:B--2---:R-:W-:Y:S01]  /*38dc0*/  PRMT R14, R18, 0x7632, R14 ;  /* 0x00007632120e7816 */ /* 0x004fe2000000000e */
[----:B------:R0:W-:Y:S03]  /*38dd0*/  @P4 STG.E.U16 desc[UR40][R8.64], R18 ;  /* 0x0000001208004986 */ /* 0x0001e6000c101528 */
[----:B------:R-:W-:Y:S01]  /*38de0*/  ISETP.GE.AND P3, PT, R3, UR24, PT ;  /* 0x0000001803007c0c */ /* 0x000fe2000bf66270 */
[----:B------:R-:W-:Y:S04]  /*38df0*/  @P5 STG.E.U16 desc[UR40][R10.64], R14 ;  /* 0x0000000e0a005986 */ /* 0x000fe8000c101528 */
[----:B0-----:R-:W2:Y:S01]  /*38e00*/  LDL.LU R18, [R1+0x114] ;  /* 0x0001140001127983 */ /* 0x001ea20000300800 */
[----:B------:R-:W-:Y:S01]  /*38e10*/  ISETP.LT.AND P1, PT, R26, UR26, !P1 ;  /* 0x0000001a1a007c0c */ /* 0x000fe2000cf21270 */
[----:B------:R-:W-:Y:S01]  /*38e20*/  IMAD.WIDE R8, R0, 0x2, R22 ;  /* 0x0000000200087825 */ /* 0x000fe200078e0216 */
[----:B---3--:R-:W-:Y:S01]  /*38e30*/  PRMT R3, R28, 0x7632, R3 ;  /* 0x000076321c037816 */ /* 0x008fe20000000003 */
[----:B------:R0:W-:Y:S01]  /*38e40*/  @P6 STG.E.U16 desc[UR40][R12.64], R28 ;  /* 0x0000001c0c006986 */ /* 0x0001e2000c101528 */
[----:B------:R-:W-:Y:S01]  /*38e50*/  ISETP.LT.AND P4, PT, R19, UR54, !P2 ;  /* 0x0000003613007c0c */ /* 0x000fe2000d781270 */
[----:B------:R-:W3:Y:S01]  /*38e60*/  LDCU UR24, c[0x0][0x398] ;  /* 0x00007300ff1877ac */ /* 0x000ee20008000800 */
[----:B------:R-:W-:Y:S01]  /*38e70*/  ISETP.LT.AND P5, PT, R24, UR34, !P2 ;  /* 0x0000002218007c0c */ /* 0x000fe2000d7a1270 */
[----:B------:R-:W1:Y:S01]  /*38e80*/  LDCU UR26, c[0x0][0x398] ;  /* 0x00007300ff1a77ac */ /* 0x000e620008000800 */
[----:B0-----:R-:W3:Y:S01]  /*38e90*/  LDL.LU R28, [R1+0xf4] ;  /* 0x0000f400011c7983 */ /* 0x001ee20000300800 */
[----:B------:R-:W-:Y:S01]  /*38ea0*/  VIADD R0, R0, UR4 ;  /* 0x0000000400007c36 */ /* 0x000fe20008000000 */
[----:B------:R-:W-:-:S03]  /*38eb0*/  ISETP.LT.AND P6, PT, R25, UR36, !P2 ;  /* 0x0000002419007c0c */ /* 0x000fc6000d7c1270 */
[----:B------:R0:W-:Y:S01]  /*38ec0*/  @P1 STG.E.U16 desc[UR40][R8.64], R3 ;  /* 0x0000000308001986 */ /* 0x0001e2000c101528 */
[----:B------:R-:W-:Y:S01]  /*38ed0*/  IMAD.WIDE R10, R0, 0x2, R20 ;  /* 0x00000002000a7825 */ /* 0x000fe200078e0214 */
[----:B------:R-:W-:-:S03]  /*38ee0*/  ISETP.LT.AND P2, PT, R26, UR38, !P2 ;  /* 0x000000261a007c0c */ /* 0x000fc6000d741270 */
[----:B------:R-:W-:-:S04]  /*38ef0*/  IMAD.WIDE R12, R0, 0x2, R6 ;  /* 0x00000002000c7825 */ /* 0x000fc800078e0206 */
[----:B0-----:R-:W-:-:S04]  /*38f00*/  IMAD.WIDE R8, R0, 0x2, R4 ;  /* 0x0000000200087825 */ /* 0x001fc800078e0204 */
[----:B------:R-:W-:-:S05]  /*38f10*/  VIADD R3, R29, 0x2c ;  /* 0x0000002c1d037836 */ /* 0x000fca0000000000 */
[----:B------:R-:W-:Y:S01]  /*38f20*/  ISETP.GE.AND P1, PT, R3, UR9, PT ;  /* 0x0000000903007c0c */ /* 0x000fe2000bf26270 */
[----:B------:R-:W0:Y:S01]  /*38f30*/  LDCU UR9, c[0x0][0x39c] ;  /* 0x00007380ff0977ac */ /* 0x000e220008000800 */
[----:B----4-:R-:W-:Y:S01]  /*38f40*/  PRMT R14, R16, 0x7632, R14 ;  /* 0x00007632100e7816 */ /* 0x010fe2000000000e */
[----:B------:R4:W-:Y:S01]  /*38f50*/  @P4 STG.E.U16 desc[UR40][R8.64], R16 ;  /* 0x0000001008004986 */ /* 0x0009e2000c101528 */
[----:B------:R-:W-:-:S03]  /*38f60*/  ISETP.LT.AND P4, PT, R19, UR32, !P3 ;  /* 0x0000002013007c0c */ /* 0x000fc6000df81270 */
[----:B------:R-:W-:Y:S04]  /*38f70*/  @P5 STG.E.U16 desc[UR40][R10.64], R14 ;  /* 0x0000000e0a005986 */ /* 0x000fe8000c101528 */
[----:B----4-:R-:W4:Y:S01]  /*38f80*/  LDL.LU R16, [R1+0x1d8] ;  /* 0x0001d80001107983 */ /* 0x010f220000300800 */
[----:B------:R-:W-:-:S03]  /*38f90*/  PRMT R3, R27, 0x7632, R3 ;  /* 0x000076321b037816 */ /* 0x000fc60000000003 */
[----:B------:R0:W-:Y:S01]  /*38fa0*/  @P6 STG.E.U16 desc[UR40][R12.64], R27 ;  /* 0x0000001b0c006986 */ /* 0x0001e2000c101528 */
[----:B------:R-:W-:Y:S01]  /*38fb0*/  IMAD.WIDE R8, R0, 0x2, R22 ;  /* 0x0000000200087825 */ /* 0x000fe200078e0216 */
[----:B------:R-:W-:-:S03]  /*38fc0*/  ISETP.LT.AND P5, PT, R24, UR42, !P3 ;  /* 0x0000002a18007c0c */ /* 0x000fc6000dfa1270 */
[----:B------:R-:W-:Y:S01]  /*38fd0*/  VIADD R0, R0, UR4 ;  /* 0x0000000400007c36 */ /* 0x000fe20008000000 */
        /* <DEDUP_REMOVED lines=9> */
[----:B-1----:R-:W-:Y:S01]  /*39070*/  ISETP.GE.AND P2, PT, R3, UR5, PT ;  /* 0x0000000503007c0c */ /* 0x002fe2000bf46270 */
[----:B------:R-:W-:Y:S04]  /*39080*/  @P5 STG.E.U16 desc[UR40][R10.64], R14 ;  /* 0x0000000e0a005986 */ /* 0x000fe8000c101528 */
[----:B0-----:R-:W2:Y:S01]  /*39090*/  LDL.LU R18, [R1+0x118] ;  /* 0x0001180001127983 */ /* 0x001ea20000300800 */
[----:B------:R-:W-:Y:S01]  /*390a0*/  ISETP.LT.AND P3, PT, R26, UR45, !P3 ;  /* 0x0000002d1a007c0c */ /* 0x000fe2000df61270 */
[----:B------:R-:W-:Y:S01]  /*390b0*/  IMAD.WIDE R8, R0, 0x2, R22 ;  /* 0x0000000200087825 */ /* 0x000fe200078e0216 */
[----:B---3--:R-:W-:Y:S01]  /*390c0*/  PRMT R3, R28, 0x7632, R3 ;  /* 0x000076321c037816 */ /* 0x008fe20000000003 */
[----:B------:R0:W-:Y:S01]  /*390d0*/  @P6 STG.E.U16 desc[UR40][R12.64], R28 ;  /* 0x0000001c0c006986 */ /* 0x0001e2000c101528 */
[----:B------:R-:W-:Y:S01]  /*390e0*/  ISETP.LT.AND P4, PT, R19, UR12, !P1 ;  /* 0x0000000c13007c0c */ /* 0x000fe2000cf81270 */
[----:B------:R-:W-:Y:S01]  /*390f0*/  VIADD R0, R0, UR4 ;  /* 0x0000000400007c36 */ /* 0x000fe20008000000 */
[----:B------:R-:W1:Y:S01]  /*39100*/  LDCU UR5, c[0x0][0x39c] ;  /* 0x00007380ff0577ac */ /* 0x000e620008000800 */
[----:B0-----:R-:W3:Y:S01]  /*39110*/  LDL.LU R28, [R1+0xf8] ;  /* 0x0000f800011c7983 */ /* 0x001ee20000300800 */
[----:B------:R-:W-:-:S02]  /*39120*/  ISETP.LT.AND P5, PT, R24, UR13, !P1 ;  /* 0x0000000d18007c0c */ /* 0x000fc4000cfa1270 */
[----:B------:R-:W-:-:S03]  /*39130*/  ISETP.LT.AND P6, PT, R25, UR15, !P1 ;  /* 0x0000000f19007c0c */ /* 0x000fc6000cfc1270 */
[----:B------:R0:W-:Y:S01]  /*39140*/  @P3 STG.E.U16 desc[UR40][R8.64], R3 ;  /* 0x0000000308003986 */ /* 0x0001e2000c101528 */
[----:B------:R-:W-:Y:S01]  /*39150*/  IMAD.WIDE R10, R0, 0x2, R20 ;  /* 0x00000002000a7825 */ /* 0x000fe200078e0214 */
[----:B------:R-:W-:Y:S01]  /*39160*/  ISETP.LT.AND P1, PT, R26, UR16, !P1 ;  /* 0x000000101a007c0c */ /* 0x000fe2000cf21270 */
[----:B------:R-:W1:Y:S02]  /*39170*/  LDCU UR12, c[0x0][0x398] ;  /* 0x00007300ff0c77ac */ /* 0x000e640008000800 */
[C---:B------:R-:W-:Y:S01]  /*39180*/  IMAD.WIDE R12, R0.reuse, 0x2, R6 ;  /* 0x00000002000c7825 */ /* 0x040fe200078e0206 */
[----:B------:R-:W1:Y:S01]  /*39190*/  LDCU UR13, c[0x0][0x398] ;  /* 0x00007300ff0d77ac */ /* 0x000e620008000800 */
[----:B------:R-:W1:Y:S02]  /*391a0*/  LDCU UR15, c[0x0][0x398] ;  /* 0x00007300ff0f77ac */ /* 0x000e640008000800 */
[----:B0-----:R-:W-:Y:S01]  /*391b0*/  IMAD.WIDE R8, R0, 0x2, R4 ;  /* 0x0000000200087825 */ /* 0x001fe200078e0204 */
[----:B------:R-:W0:Y:S03]  /*391c0*/  LDCU UR16, c[0x0][0x398] ;  /* 0x00007300ff1077ac */ /* 0x000e260008000800 */
[----:B------:R-:W-:-:S05]  /*391d0*/  VIADD R3, R29, 0x2e ;  /* 0x0000002e1d037836 */ /* 0x000fca0000000000 */
[----:B------:R-:W-:Y:S01]  /*391e0*/  ISETP.GE.AND P3, PT, R3, UR10, PT ;  /* 0x0000000a03007c0c */ /* 0x000fe2000bf66270 */
[----:B------:R-:W0:Y:S01]  /*391f0*/  LDCU UR10, c[0x0][0x398] ;  /* 0x00007300ff0a77ac */ /* 0x000e220008000800 */
[----:B----4-:R-:W-:Y:S01]  /*39200*/  PRMT R14, R16, 0x7632, R14 ;  /* 0x00007632100e7816 */ /* 0x010fe2000000000e */
[----:B------:R4:W-:Y:S01]  /*39210*/  @P4 STG.E.U16 desc[UR40][R8.64], R16 ;  /* 0x0000001008004986 */ /* 0x0009e2000c101528 */
[----:B------:R-:W-:Y:S01]  /*39220*/  ISETP.LT.AND P4, PT, R19, UR14, !P2 ;  /* 0x0000000e13007c0c */ /* 0x000fe2000d781270 */
[----:B------:R-:W0:Y:S02]  /*39230*/  LDCU UR14, c[0x0][0x398] ;  /* 0x00007300ff0e77ac */ /* 0x000e240008000800 */
[----:B------:R-:W-:Y:S04]  /*39240*/  @P5 STG.E.U16 desc[UR40][R10.64], R14 ;  /* 0x0000000e0a005986 */ /* 0x000fe8000c101528 */
[----:B----4-:R-:W4:Y:S01]  /*39250*/  LDL.LU R16, [R1+0x1dc] ;  /* 0x0001dc0001107983 */ /* 0x010f220000300800 */
[----:B------:R-:W-:-:S03]  /*39260*/  PRMT R3, R27, 0x7632, R3 ;  /* 0x000076321b037816 */ /* 0x000fc60000000003 */
[----:B------:R0:W-:Y:S01]  /*39270*/  @P6 STG.E.U16 desc[UR40][R12.64], R27 ;  /* 0x0000001b0c006986 */ /* 0x0001e2000c101528 */
[----:B------:R-:W-:Y:S01]  /*39280*/  IMAD.WIDE R8, R0, 0x2, R22 ;  /* 0x0000000200087825 */ /* 0x000fe200078e0216 */
[----:B------:R-:W-:Y:S01]  /*39290*/  ISETP.LT.AND P5, PT, R24, UR17, !P2 ;  /* 0x0000001118007c0c */ /* 0x000fe2000d7a1270 */
[----:B------:R-:W1:Y:S02]  /*392a0*/  LDCU UR17, c[0x0][0x398] ;  /* 0x00007300ff1177ac */ /* 0x000e640008000800 */
[----:B------:R-:W-:Y:S01]  /*392b0*/  VIADD R0, R0, UR4 ;  /* 0x0000000400007c36 */ /* 0x000fe20008000000 */
[----:B------:R-:W-:Y:S01]  /*392c0*/  ISETP.LT.AND P6, PT, R25, UR18, !P2 ;  /* 0x0000001219007c0c */ /* 0x000fe2000d7c1270 */
[----:B0-----:R-:W4:Y:S04]  /*392d0*/  LDL.LU R27, [R1+0x1cc] ;  /* 0x0001cc00011b7983 */ /* 0x001f280000300800 */
[----:B------:R0:W-:Y:S01]  /*392e0*/  @P1 STG.E.U16 desc[UR40][R8.64], R3 ;  /* 0x0000000308001986 */ /* 0x0001e2000c101528 */
[C---:B------:R-:W-:Y:S01]  /*392f0*/  IMAD.WIDE R10, R0.reuse, 0x2, R20 ;  /* 0x00000002000a7825 */ /* 0x040fe200078e0214 */
[----:B------:R-:W1:Y:S03]  /*39300*/  LDCU UR18, c[0x0][0x398] ;  /* 0x00007300ff1277ac */ /* 0x000e660008000800 */
[----:B------:R-:W-:-:S04]  /*39310*/  IMAD.WIDE R12, R0, 0x2, R6 ;  /* 0x00000002000c7825 */ /* 0x000fc800078e0206 */
[----:B0-----:R-:W-:-:S04]  /*39320*/  IMAD.WIDE R8, R0, 0x2, R4 ;  /* 0x0000000200087825 */ /* 0x001fc800078e0204 */
[----:B------:R-:W-:Y:S01]  /*39330*/  VIADD R3, R29, 0x2f ;  /* 0x0000002f1d037836 */ /* 0x000fe20000000000 */
[----:B--2---:R-:W-:Y:S01]  /*39340*/  PRMT R14, R18, 0x7632, R14 ;  /* 0x00007632120e7816 */ /* 0x004fe2000000000e */
[----:B------:R0:W-:Y:S03]  /*39350*/  @P4 STG.E.U16 desc[UR40][R8.64], R18 ;  /* 0x0000001208004986 */ /* 0x0001e6000c101528 */
[----:B------:R-:W-:Y:S01]  /*39360*/  ISETP.GE.AND P1, PT, R3, UR11, PT ;  /* 0x0000000b03007c0c */ /* 0x000fe2000bf26270 */
[----:B------:R2:W-:Y:S04]  /*39370*/  @P5 STG.E.U16 desc[UR40][R10.64], R14 ;  /* 0x0000000e0a005986 */ /* 0x0005e8000c101528 */
[----:B0-----:R-:W4:Y:S01]  /*39380*/  LDL.LU R18, [R1+0x11c] ;  /* 0x00011c0001127983 */ /* 0x001f220000300800 */
[----:B------:R-:W-:Y:S01]  /*39390*/  ISETP.LT.AND P2, PT, R26, UR19, !P2 ;  /* 0x000000131a007c0c */ /* 0x000fe2000d741270 */
[----:B------:R-:W-:Y:S01]  /*393a0*/  IMAD.WIDE R8, R0, 0x2, R22 ;  /* 0x0000000200087825 */ /* 0x000fe200078e0216 */
[----:B---3--:R-:W-:Y:S01]  /*393b0*/  PRMT R3, R28, 0x7632, R3 ;  /* 0x000076321c037816 */ /* 0x008fe20000000003 */
[----:B------:R0:W-:Y:S01]  /*393c0*/  @P6 STG.E.U16 desc[UR40][R12.64], R28 ;  /* 0x0000001c0c006986 */ /* 0x0001e2000c101528 */
[----:B------:R-:W-:Y:S01]  /*393d0*/  ISETP.LT.AND P4, PT, R19, UR20, !P3 ;  /* 0x0000001413007c0c */ /* 0x000fe2000df81270 */
[----:B------:R-:W3:Y:S01]  /*393e0*/  LDCU UR11, c[0x0][0x398] ;  /* 0x00007300ff0b77ac */ /* 0x000ee20008000800 */
[----:B------:R-:W-:Y:S01]  /*393f0*/  ISETP.LT.AND P5, PT, R24, UR21, !P3 ;  /* 0x0000001518007c0c */ /* 0x000fe2000dfa1270 */
[----:B--2---:R-:W-:Y:S01]  /*39400*/  VIADD R10, R29, 0x30 ;  /* 0x000000301d0a7836 */ /* 0x004fe20000000000 */
[----:B------:R-:W2:Y:S01]  /*39410*/  LDCU UR19, c[0x0][0x398] ;  /* 0x00007300ff1377ac */ /* 0x000ea20008000800 */
[----:B0-----:R-:W2:Y:S01]  /*39420*/  LDL.LU R28, [R1+0xfc] ;  /* 0x0000fc00011c7983 */ /* 0x001ea20000300800 */
[----:B------:R-:W-:Y:S01]  /*39430*/  ISETP.LT.AND P6, PT, R25, UR22, !P3 ;  /* 0x0000001619007c0c */ /* 0x000fe2000dfc1270 */
[----:B------:R-:W-:Y:S01]  /*39440*/  VIADD R0, R0, UR4 ;  /* 0x0000000400007c36 */ /* 0x000fe20008000000 */
[----:B------:R-:W0:Y:S01]  /*39450*/  LDCU UR20, c[0x0][0x398] ;  /* 0x00007300ff1477ac */ /* 0x000e220008000800 */
[----:B------:R3:W-:Y:S01]  /*39460*/  @P2 STG.E.U16 desc[UR40][R8.64], R3 ;  /* 0x0000000308002986 */ /* 0x0007e2000c101528 */
[----:B-1----:R-:W-:Y:S01]  /*39470*/  ISETP.GE.AND P2, PT, R10, UR5, PT ;  /* 0x000000050a007c0c */ /* 0x002fe2000bf46270 */
[----:B------:R-:W-:Y:S01]  /*39480*/  IMAD.WIDE R10, R0, 0x2, R20 ;  /* 0x00000002000a7825 */ /* 0x000fe200078e0214 */
[----:B------:R-:W-:Y:S01]  /*39490*/  ISETP.LT.AND P3, PT, R26, UR23, !P3 ;  /* 0x000000171a007c0c */ /* 0x000fe2000df61270 */
[----:B------:R-:W1:Y:S02]  /*394a0*/  LDCU UR5, c[0x0][0x39c] ;  /* 0x00007380ff0577ac */ /* 0x000e640008000800 */
[----:B------:R-:W-:-:S04]  /*394b0*/  IMAD.WIDE R12, R0, 0x2, R6 ;  /* 0x00000002000c7825 */ /* 0x000fc800078e0206 */
[----:B---3--:R-:W-:Y:S01]  /*394c0*/  IMAD.WIDE R8, R0, 0x2, R4 ;  /* 0x0000000200087825 */ /* 0x008fe200078e0204 */
[----:B----4-:R-:W-:-:S04]  /*394d0*/  PRMT R3, R16, 0x7632, R3 ;  /* 0x0000763210037816 */ /* 0x010fc80000000003 */
[----:B------:R3:W-:Y:S04]  /*394e0*/  @P4 STG.E.U16 desc[UR40][R8.64], R16 ;  /* 0x0000001008004986 */ /* 0x0007e8000c101528 */
[----:B------:R4:W-:Y:S01]  /*394f0*/  @P5 STG.E.U16 desc[UR40][R10.64], R3 ;  /* 0x000000030a005986 */ /* 0x0009e2000c101528 */
[----:B------:R-:W-:-:S03]  /*39500*/  ISETP.LT.AND P4, PT, R24, UR26, !P1 ;  /* 0x0000001a18007c0c */ /* 0x000fc6000cf81270 */
[----:B---3--:R-:W3:Y:S04]  /*39510*/  LDL.LU R16, [R1+0x120] ;  /* 0x0001200001107983 */ /* 0x008ee80000300800 */
[----:B------:R4:W-:Y:S01]  /*39520*/  @P6 STG.E.U16 desc[UR40][R12.64], R27 ;  /* 0x0000001b0c006986 */ /* 0x0009e2000c101528 */
[----:B------:R-:W-:Y:S01]  /*39530*/  ISETP.LT.AND P6, PT, R19, UR24, !P1 ;  /* 0x0000001813007c0c */ /* 0x000fe2000cfc1270 */
[----:B------:R-:W-:Y:S01]  /*39540*/  IMAD.WIDE R8, R0, 0x2, R22 ;  /* 0x0000000200087825 */ /* 0x000fe200078e0216 */
[----:B----4-:R-:W-:-:S03]  /*39550*/  PRMT R3, R27, 0x7632, R3 ;  /* 0x000076321b037816 */ /* 0x010fc60000000003 */
[----:B------:R-:W-:Y:S01]  /*39560*/  VIADD R0, R0, UR4 ;  /* 0x0000000400007c36 */ /* 0x000fe20008000000 */
[----:B------:R-:W-:-:S03]  /*39570*/  ISETP.LT.AND P5, PT, R25, UR28, !P1 ;  /* 0x0000001c19007c0c */ /* 0x000fc6000cfa1270 */
[C---:B------:R-:W-:Y:S01]  /*39580*/  IMAD.WIDE R10, R0.reuse, 0x2, R4 ;  /* 0x00000002000a7825 */ /* 0x040fe200078e0204 */
[----:B------:R-:W4:Y:S04]  /*39590*/  LDL.LU R27, [R1+0x1e0] ;  /* 0x0001e000011b7983 */ /* 0x000f280000300800 */
[----:B------:R0:W-:Y:S02]  /*395a0*/  @P3 STG.E.U16 desc[UR40][R8.64], R3 ;  /* 0x0000000308003986 */ /* 0x0001e4000c101528 */
[----:B0-----:R-:W-:Y:S01]  /*395b0*/  IMAD.WIDE R8, R0, 0x2, R20 ;  /* 0x0000000200087825 */ /* 0x001fe200078e0214 */
[----:B------:R-:W-:Y:S01]  /*395c0*/  PRMT R3, R18, 0x7632, R3 ;  /* 0x0000763212037816 */ /* 0x000fe20000000003 */
[----:B------:R0:W-:Y:S04]  /*395d0*/  @P6 STG.E.U16 desc[UR40][R10.64], R18 ;  /* 0x000000120a006986 */ /* 0x0001e8000c101528 */
[----:B------:R2:W-:Y:S01]  /*395e0*/  @P4 STG.E.U16 desc[UR40][R8.64], R3 ;  /* 0x0000000308004986 */ /* 0x0005e2000c101528 */
[----:B0-----:R-:W-:-:S03]  /*395f0*/  IMAD.WIDE R10, R0, 0x2, R6 ;  /* 0x00000002000a7825 */ /* 0x001fc600078e0206 */
[----:B------:R-:W4:Y:S01]  /*39600*/  LDL.LU R18, [R1+0x150] ;  /* 0x0001500001127983 */ /* 0x000f220000300800 */
[----:B--2---:R-:W-:-:S03]  /*39610*/  PRMT R3, R28, 0x7632, R3 ;  /* 0x000076321c037816 */ /* 0x004fc60000000003 */
        /* <DEDUP_REMOVED lines=8> */
[----:B------:R-:W-:Y:S01]  /*396a0*/  ISETP.LT.AND P5, PT, R25, UR10, !P2 ;  /* 0x0000000a19007c0c */ /* 0x000fe2000d7a1270 */
[----:B------:R-:W-:Y:S01]  /*396b0*/  VIADD R10, R29, 0x32 ;  /* 0x000000321d0a7836 */ /* 0x000fe20000000000 */
[----:B------:R-:W-:Y:S01]  /*396c0*/  ISETP.GE.AND P3, PT, R12, UR9, PT ;  /* 0x000000090c007c0c */ /* 0x000fe2000bf66270 */
[----:B------:R-:W-:Y:S01]  /*396d0*/  VIADD R0, R0, UR4 ;  /* 0x0000000400007c36 */ /* 0x000fe20008000000 */
[----:B------:R-:W0:Y:S01]  /*396e0*/  LDCU UR9, c[0x0][0x39c] ;  /* 0x00007380ff0977ac */ /* 0x000e220008000800 */
[----:B------:R-:W-:-:S02]  /*396f0*/  ISETP.LT.AND P2, PT, R26, UR13, !P2 ;  /* 0x0000000d1a007c0c */ /* 0x000fc4000d741270 */
[----:B------:R0:W-:Y:S01]  /*39700*/  @P1 STG.E.U16 desc[UR40][R8.64], R3 ;  /* 0x0000000308001986 */ /* 0x0001e2000c101528 */
[----:B-1----:R-:W-:Y:S01]  /*39710*/  ISETP.GE.AND P1, PT, R10, UR5, PT ;  /* 0x000000050a007c0c */ /* 0x002fe2000bf26270 */
[C---:B------:R-:W-:Y:S01]  /*39720*/  IMAD.WIDE R10, R0.reuse, 0x2, R20 ;  /* 0x00000002000a7825 */ /* 0x040fe200078e0214 */
[----:B------:R-:W1:Y:S03]  /*39730*/  LDCU UR5, c[0x0][0x39c] ;  /* 0x00007380ff0577ac */ /* 0x000e660008000800 */
[C---:B------:R-:W-:Y:S01]  /*39740*/  IMAD.WIDE R12, R0.reuse, 0x2, R6 ;  /* 0x00000002000c7825 */ /* 0x040fe200078e0206 */
[----:B------:R-:W1:Y:S01]  /*39750*/  LDCU UR10, c[0x0][0x398] ;  /* 0x00007300ff0a77ac */ /* 0x000e620008000800 */
[----:B------:R-:W1:Y:S02]  /*39760*/  LDCU UR13, c[0x0][0x398] ;  /* 0x00007300ff0d77ac */ /* 0x000e640008000800 */
[----:B0-----:R-:W-:Y:S01]  /*39770*/  IMAD.WIDE R8, R0, 0x2, R4 ;  /* 0x0000000200087825 */ /* 0x001fe200078e0204 */
[----:B---3--:R-:W-:-:S04]  /*39780*/  PRMT R3, R16, 0x7632, R3 ;  /* 0x0000763210037816 */ /* 0x008fc80000000003 */
[----:B------:R0:W-:Y:S01]  /*39790*/  @P6 STG.E.U16 desc[UR40][R8.64], R16 ;  /* 0x0000001008006986 */ /* 0x0001e2000c101528 */
[----:B------:R-:W-:Y:S01]  /*397a0*/  ISETP.LT.AND P6, PT, R19, UR11, !P3 ;  /* 0x0000000b13007c0c */ /* 0x000fe2000dfc1270 */
[----:B------:R-:W3:Y:S02]  /*397b0*/  LDCU UR11, c[0x0][0x398] ;  /* 0x00007300ff0b77ac */ /* 0x000ee40008000800 */
[----:B------:R1:W-:Y:S01]  /*397c0*/  @P4 STG.E.U16 desc[UR40][R10.64], R3 ;  /* 0x000000030a004986 */ /* 0x0003e2000c101528 */
[----:B------:R-:W-:Y:S01]  /*397d0*/  ISETP.LT.AND P4, PT, R24, UR14, !P3 ;  /* 0x0000000e18007c0c */ /* 0x000fe2000df81270 */
[----:B------:R-:W2:Y:S02]  /*397e0*/  LDCU UR14, c[0x0][0x398] ;  /* 0x00007300ff0e77ac */ /* 0x000ea40008000800 */
[----:B0-----:R-:W3:Y:S01]  /*397f0*/  LDL.LU R16, [R1+0x124] ;  /* 0x0001240001107983 */ /* 0x001ee20000300800 */
[----:B------:R-:W-:-:S03]  /*39800*/  IMAD.WIDE R8, R0, 0x2, R22 ;  /* 0x0000000200087825 */ /* 0x000fc600078e0216 */
[----:B----4-:R0:W-:Y:S01]  /*39810*/  @P5 STG.E.U16 desc[UR40][R12.64], R27 ;  /* 0x0000001b0c005986 */ /* 0x0101e2000c101528 */
[----:B-1----:R-:W-:Y:S01]  /*39820*/  PRMT R3, R27, 0x7632, R3 ;  /* 0x000076321b037816 */ /* 0x002fe20000000003 */
[----:B------:R-:W-:Y:S01]  /*39830*/  VIADD R10, R29, 0x33 ;  /* 0x000000331d0a7836 */ /* 0x000fe20000000000 */
[----:B------:R-:W-:Y:S01]  /*39840*/  ISETP.LT.AND P5, PT, R25, UR15, !P3 ;  /* 0x0000000f19007c0c */ /* 0x000fe2000dfa1270 */
[----:B------:R-:W-:Y:S01]  /*39850*/  VIADD R0, R0, UR4 ;  /* 0x0000000400007c36 */ /* 0x000fe20008000000 */
[----:B------:R-:W1:Y:S01]  /*39860*/  LDCU UR15, c[0x0][0x398] ;  /* 0x00007300ff0f77ac */ /* 0x000e620008000800 */
[----:B------:R4:W-:Y:S01]  /*39870*/  @P2 STG.E.U16 desc[UR40][R8.64], R3 ;  /* 0x0000000308002986 */ /* 0x0009e2000c101528 */
[----:B------:R-:W-:Y:S01]  /*39880*/  ISETP.GE.AND P2, PT, R10, UR9, PT ;  /* 0x000000090a007c0c */ /* 0x000fe2000bf46270 */
[C---:B------:R-:W-:Y:S02]  /*39890*/  IMAD.WIDE R10, R0.reuse, 0x2, R20 ;  /* 0x00000002000a7825 */ /* 0x040fe400078e0214 */
[----:B0-----:R-:W3:Y:S02]  /*398a0*/  LDL.LU R27, [R1+0x1e4] ;  /* 0x0001e400011b7983 */ /* 0x001ee40000300800 */
[----:B------:R-:W-:Y:S01]  /*398b0*/  IMAD.WIDE R12, R0, 0x2, R6 ;  /* 0x00000002000c7825 */ /* 0x000fe200078e0206 */
[----:B------:R-:W-:Y:S01]  /*398c0*/  ISETP.LT.AND P3, PT, R26, UR16, !P3 ;  /* 0x000000101a007c0c */ /* 0x000fe2000df61270 */
[----:B------:R-:W0:Y:S02]  /*398d0*/  LDCU UR9, c[0x0][0x398] ;  /* 0x00007300ff0977ac */ /* 0x000e240008000800 */
[----:B----4-:R-:W-:Y:S01]  /*398e0*/  IMAD.WIDE R8, R0, 0x2, R4 ;  /* 0x0000000200087825 */ /* 0x010fe200078e0204 */
[----:B------:R-:W4:Y:S01]  /*398f0*/  LDCU UR16, c[0x0][0x398] ;  /* 0x00007300ff1077ac */ /* 0x000f220008000800 */
[----:B------:R-:W-:-:S03]  /*39900*/  PRMT R3, R18, 0x7632, R3 ;  /* 0x0000763212037816 */ /* 0x000fc60000000003 */
[----:B------:R-:W-:Y:S04]  /*39910*/  @P6 STG.E.U16 desc[UR40][R8.64], R18 ;  /* 0x0000001208006986 */ /* 0x000fe8000c101528 */
[----:B------:R0:W-:Y:S04]  /*39920*/  @P4 STG.E.U16 desc[UR40][R10.64], R3 ;  /* 0x000000030a004986 */ /* 0x0001e8000c101528 */
[----:B--2---:R2:W-:Y:S01]  /*39930*/  @P5 STG.E.U16 desc[UR40][R12.64], R28 ;  /* 0x0000001c0c005986 */ /* 0x0045e2000c101528 */
[----:B0-----:R-:W-:-:S03]  /*39940*/  PRMT R3, R28, 0x7632, R3 ;  /* 0x000076321c037816 */ /* 0x001fc60000000003 */
[----:B--2---:R-:W2:Y:S01]  /*39950*/  LDL.LU R28, [R1+0x154] ;  /* 0x00015400011c7983 */ /* 0x004ea20000300800 */
[----:B------:R-:W-:Y:S01]  /*39960*/  ISETP.LT.AND P6, PT, R19, UR17, !P1 ;  /* 0x0000001113007c0c */ /* 0x000fe2000cfc1270 */
[----:B------:R-:W-:Y:S01]  /*39970*/  IMAD.WIDE R8, R0, 0x2, R22 ;  /* 0x0000000200087825 */ /* 0x000fe200078e0216 */
[----:B------:R-:W-:Y:S01]  /*39980*/  ISETP.LT.AND P4, PT, R24, UR18, !P1 ;  /* 0x0000001218007c0c */ /* 0x000fe2000cf81270 */
[----:B------:R-:W4:Y:S01]  /*39990*/  LDL.LU R18, [R1+0x104] ;  /* 0x0001040001127983 */ /* 0x000f220000300800 */
[----:B------:R-:W-:Y:S01]  /*399a0*/  ISETP.LT.AND P5, PT, R25, UR19, !P1 ;  /* 0x0000001319007c0c */ /* 0x000fe2000cfa1270 */
[----:B------:R-:W-:Y:S01]  /*399b0*/  VIADD R10, R29, 0x34 ;  /* 0x000000341d0a7836 */ /* 0x000fe20000000000 */
[----:B------:R-:W0:Y:S01]  /*399c0*/  LDCU UR17, c[0x0][0x398] ;  /* 0x00007300ff1177ac */ /* 0x000e220008000800 */
[----:B------:R-:W-:Y:S01]  /*399d0*/  VIADD R0, R0, UR4 ;  /* 0x0000000400007c36 */ /* 0x000fe20008000000 */
[----:B------:R1:W-:Y:S01]  /*399e0*/  @P3 STG.E.U16 desc[UR40][R8.64], R3 ;  /* 0x0000000308003986 */ /* 0x0003e2000c101528 */
[----:B------:R-:W-:Y:S01]  /*399f0*/  ISETP.LT.AND P1, PT, R26, UR20, !P1 ;  /* 0x000000141a007c0c */ /* 0x000fe2000cf21270 */
[----:B------:R-:W0:Y:S01]  /*39a00*/  LDCU UR18, c[0x0][0x398] ;  /* 0x00007300ff1277ac */ /* 0x000e220008000800 */
[----:B------:R-:W-:Y:S01]  /*39a10*/  ISETP.GE.AND P3, PT, R10, UR5, PT ;  /* 0x000000050a007c0c */ /* 0x000fe2000bf66270 */
[C---:B------:R-:W-:Y:S01]  /*39a20*/  IMAD.WIDE R10, R0.reuse, 0x2, R20 ;  /* 0x00000002000a7825 */ /* 0x040fe200078e0214 */
[----:B------:R-:W0:Y:S03]  /*39a30*/  LDCU UR5, c[0x0][0x398] ;  /* 0x00007300ff0577ac */ /* 0x000e260008000800 */
[C---:B------:R-:W-:Y:S01]  /*39a40*/  IMAD.WIDE R12, R0.reuse, 0x2, R6 ;  /* 0x00000002000c7825 */ /* 0x040fe200078e0206 */
[----:B------:R-:W0:Y:S03]  /*39a50*/  LDCU UR19, c[0x0][0x398] ;  /* 0x00007300ff1377ac */ /* 0x000e260008000800 */
[----:B-1----:R-:W-:Y:S01]  /*39a60*/  IMAD.WIDE R8, R0, 0x2, R4 ;  /* 0x0000000200087825 */ /* 0x002fe200078e0204 */
[----:B---3--:R-:W-:-:S04]  /*39a70*/  PRMT R3, R16, 0x7632, R3 ;  /* 0x0000763210037816 */ /* 0x008fc80000000003 */
[----:B------:R1:W-:Y:S01]  /*39a80*/  @P6 STG.E.U16 desc[UR40][R8.64], R16 ;  /* 0x0000001008006986 */ /* 0x0003e2000c101528 */
[----:B------:R-:W-:Y:S01]  /*39a90*/  ISETP.LT.AND P6, PT, R19, UR10, !P2 ;  /* 0x0000000a13007c0c */ /* 0x000fe2000d7c1270 */
[----:B------:R-:W3:Y:S02]  /*39aa0*/  LDCU UR10, c[0x0][0x398] ;  /* 0x00007300ff0a77ac */ /* 0x000ee40008000800 */
[----:B------:R0:W-:Y:S01]  /*39ab0*/  @P4 STG.E.U16 desc[UR40][R10.64], R3 ;  /* 0x000000030a004986 */ /* 0x0001e2000c101528 */
[----:B-1----:R-:W-:-:S03]  /*39ac0*/  IMAD.WIDE R8, R0, 0x2, R22 ;  /* 0x0000000200087825 */ /* 0x002fc600078e0216 */
[----:B------:R1:W-:Y:S01]  /*39ad0*/  @P5 STG.E.U16 desc[UR40][R12.64], R27 ;  /* 0x0000001b0c005986 */ /* 0x0003e2000c101528 */
[----:B0-----:R-:W-:Y:S01]  /*39ae0*/  PRMT R3, R27, 0x7632, R3 ;  /* 0x000076321b037816 */ /* 0x001fe20000000003 */
[----:B------:R-:W-:-:S04]  /*39af0*/  VIADD R0, R0, UR4 ;  /* 0x0000000400007c36 */ /* 0x000fc80008000000 */
[----:B------:R0:W-:Y:S04]  /*39b00*/  @P1 STG.E.U16 desc[UR40][R8.64], R3 ;  /* 0x0000000308001986 */ /* 0x0001e8000c101528 */
[----:B-1----:R-:W3:Y:S01]  /*39b10*/  LDL.LU R27, [R1+0x128] ;  /* 0x00012800011b7983 */ /* 0x002ee20000300800 */
[----:B0-----:R-:W-:Y:S01]  /*39b20*/  IMAD.WIDE R8, R0, 0x2, R4 ;  /* 0x0000000200087825 */ /* 0x001fe200078e0204 */
[----:B--2---:R-:W-:-:S04]  /*39b30*/  PRMT R3, R28, 0x7632, R3 ;  /* 0x000076321c037816 */ /* 0x004fc80000000003 */
[----:B------:R0:W-:Y:S04]  /*39b40*/  @P6 STG.E.U16 desc[UR40][R8.64], R28 ;  /* 0x0000001c08006986 */ /* 0x0001e8000c101528 */
[----:B0-----:R-:W2:Y:S01]  /*39b50*/  LDL.LU R28, [R1+0x1e8] ;  /* 0x0001e800011c7983 */ /* 0x001ea20000300800 */
[----:B------:R-:W-:Y:S01]  /*39b60*/  ISETP.LT.AND P4, PT, R24, UR12, !P2 ;  /* 0x0000000c18007c0c */ /* 0x000fe2000d781270 */
[----:B------:R-:W-:Y:S01]  /*39b70*/  VIADD R10, R29, 0x35 ;  /* 0x000000351d0a7836 */ /* 0x000fe20000000000 */
[----:B------:R-:W-:Y:S01]  /*39b80*/  ISETP.LT.AND P5, PT, R25, UR13, !P2 ;  /* 0x0000000d19007c0c */ /* 0x000fe2000d7a1270 */
[----:B------:R-:W-:Y:S01]  /*39b90*/  IMAD.WIDE R12, R0, 0x2, R6 ;  /* 0x00000002000c7825 */ /* 0x000fe200078e0206 */
[----:B------:R-:W2:Y:S01]  /*39ba0*/  LDL.LU R16, [R1+0x158] ;  /* 0x0001580001107983 */ /* 0x000ea20000300800 */
[----:B------:R-:W-:Y:S01]  /*39bb0*/  ISETP.LT.AND P6, PT, R19, UR9, !P3 ;  /* 0x0000000913007c0c */ /* 0x000fe2000dfc1270 */
[----:B------:R-:W0:Y:S01]  /*39bc0*/  LDCU UR12, c[0x0][0x398] ;  /* 0x00007300ff0c77ac */ /* 0x000e220008000800 */
[----:B------:R-:W-:Y:S01]  /*39bd0*/  ISETP.GE.AND P1, PT, R10, UR37, PT ;  /* 0x000000250a007c0c */ /* 0x000fe2000bf26270 */
[----:B------:R-:W-:Y:S01]  /*39be0*/  IMAD.WIDE R10, R0, 0x2, R20 ;  /* 0x00000002000a7825 */ /* 0x000fe200078e0214 */
[----:B------:R-:W-:Y:S01]  /*39bf0*/  ISETP.LT.AND P2, PT, R26, UR11, !P2 ;  /* 0x0000000b1a007c0c */ /* 0x000fe2000d741270 */
[----:B------:R-:W1:Y:S03]  /*39c00*/  LDCU UR11, c[0x0][0x398] ;  /* 0x00007300ff0b77ac */ /* 0x000e660008000800 */
[----:B------:R0:W-:Y:S01]  /*39c10*/  @P4 STG.E.U16 desc[UR40][R10.64], R3 ;  /* 0x000000030a004986 */ /* 0x0001e2000c101528 */
[----:B------:R-:W-:Y:S01]  /*39c20*/  IMAD.WIDE R8, R0, 0x2, R22 ;  /* 0x0000000200087825 */ /* 0x000fe200078e0216 */
[----:B------:R-:W1:Y:S02]  /*39c30*/  LDCU UR13, c[0x0][0x398] ;  /* 0x00007300ff0d77ac */ /* 0x000e640008000800 */
[----:B----4-:R4:W-:Y:S01]  /*39c40*/  @P5 STG.E.U16 desc[UR40][R12.64], R18 ;  /* 0x000000120c005986 */ /* 0x0109e2000c101528 */
[----:B------:R-:W1:Y:S01]  /*39c50*/  LDCU UR9, c[0x0][0x398] ;  /* 0x00007300ff0977ac */ /* 0x000e620008000800 */
[----:B0-----:R-:W-:-:S02]  /*39c60*/  PRMT R10, R18, 0x7632, R10 ;  /* 0x00007632120a7816 */ /* 0x001fc4000000000a */
[----:B----4-:R-:W4:Y:S01]  /*39c70*/  LDL.LU R18, [R1+0x108] ;  /* 0x0001080001127983 */ /* 0x010f220000300800 */
[----:B------:R-:W-:Y:S01]  /*39c80*/  VIADD R3, R0, UR4 ;  /* 0x0000000400037c36 */ /* 0x000fe20008000000 */
[----:B------:R-:W-:Y:S01]  /*39c90*/  ISETP.LT.AND P5, PT, R24, UR14, !P3 ;  /* 0x0000000e18007c0c */ /* 0x000fe2000dfa1270 */
[----:B------:R-:W-:Y:S01]  /*39ca0*/  VIADD R11, R29, 0x36 ;  /* 0x000000361d0b7836 */ /* 0x000fe20000000000 */
[----:B------:R0:W-:Y:S01]  /*39cb0*/  @P2 STG.E.U16 desc[UR40][R8.64], R10 ;  /* 0x0000000a08002986 */ /* 0x0001e2000c101528 */
[----:B------:R-:W-:Y:S01]  /*39cc0*/  ISETP.LT.AND P2, PT, R25, UR15, !P3 ;  /* 0x0000000f19007c0c */ /* 0x000fe2000df41270 */
[----:B------:R-:W-:Y:S01]  /*39cd0*/  VIADD R0, R29, 0x37 ;  /* 0x000000371d007836 */ /* 0x000fe20000000000 */
[----:B------:R-:W1:Y:S01]  /*39ce0*/  LDCU UR14, c[0x0][0x398] ;  /* 0x00007300ff0e77ac */ /* 0x000e620008000800 */
[----:B------:R-:W-:Y:S01]  /*39cf0*/  ISETP.GE.AND P4, PT, R11, UR35, PT ;  /* 0x000000230b007c0c */ /* 0x000fe2000bf86270 */
[----:B------:R-:W1:Y:S01]  /*39d00*/  LDCU UR15, c[0x0][0x398] ;  /* 0x00007300ff0f77ac */ /* 0x000e620008000800 */
[----:B0-----:R-:W-:-:S04]  /*39d10*/  IMAD.WIDE R8, R3, 0x2, R4 ;  /* 0x0000000203087825 */ /* 0x001fc800078e0204 */
[----:B------:R-:W-:Y:S01]  /*39d20*/  IMAD.WIDE R10, R3, 0x2, R20 ;  /* 0x00000002030a7825 */ /* 0x000fe200078e0214 */
[----:B---3--:R-:W-:Y:S01]  /*39d30*/  PRMT R12, R27, 0x7632, R12 ;  /* 0x000076321b0c7816 */ /* 0x008fe2000000000c */
[----:B------:R0:W-:Y:S04]  /*39d40*/  @P6 STG.E.U16 desc[UR40][R8.64], R27 ;  /* 0x0000001b08006986 */ /* 0x0001e8000c101528 */
[----:B------:R3:W-:Y:S01]  /*39d50*/  @P5 STG.E.U16 desc[UR40][R10.64], R12 ;  /* 0x0000000c0a005986 */ /* 0x0007e2000c101528 */
[----:B------:R-:W-:-:S03]  /*39d60*/  ISETP.GE.AND P6, PT, R0, UR39, PT ;  /* 0x0000002700007c0c */ /* 0x000fc6000bfc6270 */
[----:B0-----:R-:W4:Y:S01]  /*39d70*/  LDL.LU R27, [R1+0x12c] ;  /* 0x00012c00011b7983 */ /* 0x001f220000300800 */
[----:B---3--:R-:W-:-:S04]  /*39d80*/  IMAD.WIDE R10, R3, 0x2, R6 ;  /* 0x00000002030a7825 */ /* 0x008fc800078e0206 */
[C---:B------:R-:W-:Y:S02]  /*39d90*/  VIADD R0, R3.reuse, UR4 ;  /* 0x0000000403007c36 */ /* 0x040fe40008000000 */
[----:B------:R-:W-:Y:S01]  /*39da0*/  IMAD.WIDE R8, R3, 0x2, R22 ;  /* 0x0000000203087825 */ /* 0x000fe200078e0216 */
[----:B--2---:R-:W-:Y:S01]  /*39db0*/  PRMT R3, R28, 0x7632, R3 ;  /* 0x000076321c037816 */ /* 0x004fe20000000003 */
[----:B------:R0:W-:Y:S04]  /*39dc0*/  @P2 STG.E.U16 desc[UR40][R10.64], R28 ;  /* 0x0000001c0a002986 */ /* 0x0001e8000c101528 */
[----:B0-----:R-:W2:Y:S01]  /*39dd0*/  LDL.LU R28, [R1+0x1ec] ;  /* 0x0001ec00011c7983 */ /* 0x001ea20000300800 */
[----:B------:R-:W-:Y:S02]  /*39de0*/  ISETP.LT.AND P3, PT, R26, UR5, !P3 ;  /* 0x000000051a007c0c */ /* 0x000fe4000df61270 */
[----:B------:R-:W-:Y:S01]  /*39df0*/  ISETP.LT.AND P5, PT, R19, UR16, !P1 ;  /* 0x0000001013007c0c */ /* 0x000fe2000cfa1270 */
[----:B------:R-:W-:Y:S01]  /*39e00*/  IMAD.WIDE R10, R0, 0x2, R4 ;  /* 0x00000002000a7825 */ /* 0x000fe200078e0204 */
[----:B------:R-:W-:Y:S01]  /*39e10*/  ISETP.LT.AND P2, PT, R24, UR17, !P1 ;  /* 0x0000001118007c0c */ /* 0x000fe2000cf41270 */
[----:B------:R-:W0:Y:S02]  /*39e20*/  LDCU UR5, c[0x0][0x398] ;  /* 0x00007300ff0577ac */ /* 0x000e240008000800 */
[----:B------:R-:W-:Y:S01]  /*39e30*/  IMAD.WIDE R12, R0, 0x2, R22 ;  /* 0x00000002000c7825 */ /* 0x000fe200078e0216 */
[----:B------:R-:W3:Y:S05]  /*39e40*/  LDCU UR16, c[0x0][0x398] ;  /* 0x00007300ff1077ac */ /* 0x000eea0008000800 */
[----:B------:R0:W-:Y:S01]  /*39e50*/  @P3 STG.E.U16 desc[UR40][R8.64], R3 ;  /* 0x0000000308003986 */ /* 0x0001e2000c101528 */
[----:B------:R-:W-:Y:S01]  /*39e60*/  ISETP.LT.AND P3, PT, R25, UR10, !P1 ;  /* 0x0000000a19007c0c */ /* 0x000fe2000cf61270 */
[----:B------:R-:W1:Y:S02]  /*39e70*/  LDCU UR10, c[0x0][0x398] ;  /* 0x00007300ff0a77ac */ /* 0x000e640008000800 */
[----:B------:R4:W-:Y:S02]  /*39e80*/  @P5 STG.E.U16 desc[UR40][R10.64], R16 ;  /* 0x000000100a005986 */ /* 0x0009e4000c101528 */
[----:B----4-:R-:W-:Y:S01]  /*39e90*/  PRMT R14, R18, 0x7632, R14 ;  /* 0x00007632120e7816 */ /* 0x010fe2000000000e */
[----:B------:R-:W4:Y:S01]  /*39ea0*/  LDCU UR17, c[0x0][0x398] ;  /* 0x00007300ff1177ac */ /* 0x000f220008000800 */
[----:B0-----:R-:W-:Y:S01]  /*39eb0*/  PRMT R3, R16, 0x7632, R3 ;  /* 0x0000763210037816 */ /* 0x001fe20000000003 */
[C---:B------:R-:W-:Y:S01]  /*39ec0*/  IMAD.WIDE R8, R0.reuse, 0x2, R20 ;  /* 0x0000000200087825 */ /* 0x040fe200078e0214 */
[----:B------:R-:W3:Y:S03]  /*39ed0*/  LDL.LU R16, [R1+0x15c] ;  /* 0x00015c0001107983 */ /* 0x000ee60000300800 */
[----:B------:R-:W-:Y:S01]  /*39ee0*/  IMAD.WIDE R10, R0, 0x2, R6 ;  /* 0x00000002000a7825 */ /* 0x000fe200078e0206 */
[----:B------:R-:W-:Y:S04]  /*39ef0*/  @P2 STG.E.U16 desc[UR40][R8.64], R3 ;  /* 0x0000000308002986 */ /* 0x000fe8000c101528 */
[----:B------:R0:W-:Y:S01]  /*39f00*/  @P3 STG.E.U16 desc[UR40][R10.64], R18 ;  /* 0x000000120a003986 */ /* 0x0001e2000c101528 */
[----:B------:R-:W-:Y:S01]  /*39f10*/  ISETP.LT.AND P1, PT, R26, UR12, !P1 ;  /* 0x0000000c1a007c0c */ /* 0x000fe2000cf21270 */
[----:B------:R-:W-:Y:S01]  /*39f20*/  VIADD R0, R0, UR4 ;  /* 0x0000000400007c36 */ /* 0x000fe20008000000 */
[----:B-1----:R-:W-:Y:S01]  /*39f30*/  ISETP.LT.AND P2, PT, R19, UR11, !P4 ;  /* 0x0000000b13007c0c */ /* 0x002fe2000e741270 */
[----:B------:R-:W1:Y:S01]  /*39f40*/  LDCU UR12, c[0x0][0x398] ;  /* 0x00007300ff0c77ac */ /* 0x000e620008000800 */
[----:B0-----:R-:W4:Y:S01]  /*39f50*/  LDL.LU R18, [R1+0x10c] ;  /* 0x00010c0001127983 */ /* 0x001f220000300800 */
[----:B------:R-:W-:Y:S01]  /*39f60*/  VIADD R3, R29, 0x38 ;  /* 0x000000381d037836 */ /* 0x000fe20000000000 */
[----:B------:R-:W-:Y:S01]  /*39f70*/  ISETP.LT.AND P5, PT, R24, UR13, !P4 ;  /* 0x0000000d18007c0c */ /* 0x000fe2000e7a1270 */
[----:B------:R-:W-:Y:S01]  /*39f80*/  IMAD.WIDE R8, R0, 0x2, R4 ;  /* 0x0000000200087825 */ /* 0x000fe200078e0204 */
[----:B------:R-:W-:-:S05]  /*39f90*/  ISETP.LT.AND P3, PT, R25, UR9, !P4 ;  /* 0x0000000919007c0c */ /* 0x000fca000e761270 */
[----:B------:R-:W-:Y:S01]  /*39fa0*/  @P1 STG.E.U16 desc[UR40][R12.64], R14 ;  /* 0x0000000e0c001986 */ /* 0x000fe2000c101528 */
[----:B------:R-:W-:Y:S01]  /*39fb0*/  ISETP.GE.AND P1, PT, R3, UR33, PT ;  /* 0x0000002103007c0c */ /* 0x000fe2000bf26270 */
[C---:B------:R-:W-:Y:S01]  /*39fc0*/  IMAD.WIDE R10, R0.reuse, 0x2, R6 ;  /* 0x00000002000a7825 */ /* 0x040fe200078e0206 */
[----:B------:R-:W0:Y:S01]  /*39fd0*/  LDCU UR11, c[0x0][0x398] ;  /* 0x00007300ff0b77ac */ /* 0x000e220008000800 */
[----:B------:R-:W0:Y:S01]  /*39fe0*/  LDCU UR9, c[0x0][0x398] ;  /* 0x00007300ff0977ac */ /* 0x000e220008000800 */
[----:B------:R-:W0:Y:S01]  /*39ff0*/  LDCU UR13, c[0x0][0x398] ;  /* 0x00007300ff0d77ac */ /* 0x000e220008000800 */
[----:B------:R-:W-:Y:S01]  /*3a000*/  PRMT R3, R27, 0x7632, R3 ;  /* 0x000076321b037816 */ /* 0x000fe20000000003 */
[----:B------:R0:W-:Y:S04]  /*3a010*/  @P2 STG.E.U16 desc[UR40][R8.64], R27 ;  /* 0x0000001b08002986 */ /* 0x0001e8000c101528 */
[----:B0-----:R-:W4:Y:S01]  /*3a020*/  LDL.LU R27, [R1+0x180] ;  /* 0x00018000011b7983 */ /* 0x001f220000300800 */
[----:B------:R-:W-:-:S05]  /*3a030*/  IMAD.WIDE R8, R0, 0x2, R20 ;  /* 0x0000000200087825 */ /* 0x000fca00078e0214 */
[----:B------:R-:W-:Y:S01]  /*3a040*/  @P5 STG.E.U16 desc[UR40][R8.64], R3 ;  /* 0x0000000308005986 */ /* 0x000fe2000c101528 */
[----:B--2---:R-:W-:-:S03]  /*3a050*/  PRMT R14, R28, 0x7632, R14 ;  /* 0x000076321c0e7816 */ /* 0x004fc6000000000e */
[----:B------:R0:W-:Y:S04]  /*3a060*/  @P3 STG.E.U16 desc[UR40][R10.64], R28 ;  /* 0x0000001c0a003986 */ /* 0x0001e8000c101528 */
[----:B0-----:R-:W2:Y:S01]  /*3a070*/  LDL.LU R28, [R1+0x170] ;  /* 0x00017000011c7983 */ /* 0x001ea20000300800 */
[----:B------:R-:W-:Y:S01]  /*3a080*/  ISETP.LT.AND P4, PT, R26, UR14, !P4 ;  /* 0x0000000e1a007c0c */ /* 0x000fe2000e781270 */
[----:B------:R-:W-:Y:S01]  /*3a090*/  IMAD.WIDE R12, R0, 0x2, R22 ;  /* 0x00000002000c7825 */ /* 0x000fe200078e0216 */
[----:B------:R-:W-:Y:S01]  /*3a0a0*/  ISETP.LT.AND P3, PT, R19, UR5, !P6 ;  /* 0x0000000513007c0c */ /* 0x000fe2000f761270 */
[----:B------:R-:W0:Y:S01]  /*3a0b0*/  LDCU UR14, c[0x0][0x398] ;  /* 0x00007300ff0e77ac */ /* 0x000e220008000800 */
[----:B------:R-:W-:Y:S01]  /*3a0c0*/  ISETP.LT.AND P5, PT, R24, UR15, !P6 ;  /* 0x0000000f18007c0c */ /* 0x000fe2000f7a1270 */
[----:B------:R-:W-:-:S02]  /*3a0d0*/  VIADD R3, R29, 0x39 ;  /* 0x000000391d037836 */ /* 0x000fc40000000000 */
[----:B------:R-:W-:Y:S01]  /*3a0e0*/  VIADD R0, R0, UR4 ;  /* 0x0000000400007c36 */ /* 0x000fe20008000000 */
[----:B------:R-:W0:Y:S05]  /*3a0f0*/  LDCU UR5, c[0x0][0x398] ;  /* 0x00007300ff0577ac */ /* 0x000e2a0008000800 */
[----:B------:R1:W-:Y:S01]  /*3a100*/  @P4 STG.E.U16 desc[UR40][R12.64], R14 ;  /* 0x0000000e0c004986 */ /* 0x0003e2000c101528 */
[----:B---3--:R-:W-:Y:S01]  /*3a110*/  ISETP.LT.AND P4, PT, R25, UR16, !P6 ;  /* 0x0000001019007c0c */ /* 0x008fe2000f781270 */
[----:B------:R-:W-:Y:S01]  /*3a120*/  IMAD.WIDE R10, R0, 0x2, R4 ;  /* 0x00000002000a7825 */ /* 0x000fe200078e0204 */
[----:B------:R-:W-:Y:S01]  /*3a130*/  ISETP.GE.AND P2, PT, R3, UR47, PT ;  /* 0x0000002f03007c0c */ /* 0x000fe2000bf46270 */
[----:B------:R-:W3:Y:S01]  /*3a140*/  LDCU UR15, c[0x0][0x398] ;  /* 0x00007300ff0f77ac */ /* 0x000ee20008000800 */
[----:B------:R-:W-:Y:S01]  /*3a150*/  PRMT R3, R16, 0x7632, R3 ;  /* 0x0000763210037816 */ /* 0x000fe20000000003 */
[C---:B------:R-:W-:Y:S01]  /*3a160*/  IMAD.WIDE R8, R0.reuse, 0x2, R20 ;  /* 0x0000000200087825 */ /* 0x040fe200078e0214 */
[----:B------:R-:W-:Y:S03]  /*3a170*/  @P3 STG.E.U16 desc[UR40][R10.64], R16 ;  /* 0x000000100a003986 */ /* 0x000fe6000c101528 */
[----:B-1----:R-:W-:Y:S01]  /*3a180*/  IMAD.WIDE R12, R0, 0x2, R6 ;  /* 0x00000002000c7825 */ /* 0x002fe200078e0206 */
[----:B------:R-:W-:Y:S01]  /*3a190*/  @P5 STG.E.U16 desc[UR40][R8.64], R3 ;  /* 0x0000000308005986 */ /* 0x000fe2000c101528 */
[----:B------:R-:W-:Y:S01]  /*3a1a0*/  ISETP.LT.AND P6, PT, R26, UR10, !P6 ;  /* 0x0000000a1a007c0c */ /* 0x000fe2000f7c1270 */
[----:B------:R-:W1:Y:S01]  /*3a1b0*/  LDCU UR16, c[0x0][0x398] ;  /* 0x00007300ff1077ac */ /* 0x000e620008000800 */
[----:B------:R-:W-:Y:S01]  /*3a1c0*/  ISETP.LT.AND P5, PT, R19, UR12, !P1 ;  /* 0x0000000c13007c0c */ /* 0x000fe2000cfa1270 */
[----:B------:R0:W1:Y:S01]  /*3a1d0*/  LDS.128 R8, [R2] ;  /* 0x0000000002087984 */ /* 0x0000620000000c00 */
[----:B----4-:R-:W-:-:S03]  /*3a1e0*/  PRMT R14, R18, 0x7632, R14 ;  /* 0x00007632120e7816 */ /* 0x010fc6000000000e */
[----:B------:R4:W-:Y:S01]  /*3a1f0*/  @P4 STG.E.U16 desc[UR40][R12.64], R18 ;  /* 0x000000120c004986 */ /* 0x0009e2000c101528 */
[C---:B0-----:R-:W-:Y:S01]  /*3a200*/  IMAD.WIDE R2, R0.reuse, 0x2, R22 ;  /* 0x0000000200027825 */ /* 0x041fe200078e0216 */
[----:B------:R-:W-:Y:S01]  /*3a210*/  ISETP.LT.AND P3, PT, R25, UR11, !P1 ;  /* 0x0000000b19007c0c */ /* 0x000fe2000cf61270 */
[----:B------:R-:W0:Y:S01]  /*3a220*/  LDCU UR10, c[0x0][0x398] ;  /* 0x00007300ff0a77ac */ /* 0x000e220008000800 */
[----:B------:R-:W-:Y:S01]  /*3a230*/  PRMT R17, R27, 0x7632, R17 ;  /* 0x000076321b117816 */ /* 0x000fe20000000011 */
[----:B----4-:R-:W4:Y:S01]  /*3a240*/  LDL.LU R18, [R1+0x160] ;  /* 0x0001600001127983 */ /* 0x010f220000300800 */
[----:B------:R-:W-:Y:S01]  /*3a250*/  VIADD R0, R0, UR4 ;  /* 0x0000000400007c36 */ /* 0x000fe20008000000 */
[----:B------:R-:W-:Y:S01]  /*3a260*/  ISETP.LT.AND P4, PT, R24, UR17, !P1 ;  /* 0x0000001118007c0c */ /* 0x000fe2000cf81270 */
[----:B------:R-:W-:Y:S01]  /*3a270*/  VIADD R16, R29, 0x3a ;  /* 0x0000003a1d107836 */ /* 0x000fe20000000000 */
[----:B------:R0:W-:Y:S01]  /*3a280*/  @P6 STG.E.U16 desc[UR40][R2.64], R14 ;  /* 0x0000000e02006986 */ /* 0x0001e2000c101528 */
[C---:B------:R-:W-:Y:S01]  /*3a290*/  IMAD.WIDE R12, R0.reuse, 0x2, R20 ;  /* 0x00000002000c7825 */ /* 0x040fe200078e0214 */
[----:B------:R-:W1:Y:S01]  /*3a2a0*/  LDCU UR11, c[0x0][0x398] ;  /* 0x00007300ff0b77ac */ /* 0x000e620008000800 */
[----:B------:R-:W1:Y:S02]  /*3a2b0*/  LDCU UR12, c[0x0][0x398] ;  /* 0x00007300ff0c77ac */ /* 0x000e640008000800 */
[----:B0-----:R-:W-:-:S05]  /*3a2c0*/  IMAD.WIDE R2, R0, 0x2, R4 ;  /* 0x0000000200027825 */ /* 0x001fca00078e0204 */
[----:B------:R0:W-:Y:S01]  /*3a2d0*/  @P5 STG.E.U16 desc[UR40][R2.64], R27 ;  /* 0x0000001b02005986 */ /* 0x0001e2000c101528 */
[----:B------:R-:W-:-:S03]  /*3a2e0*/  IMAD.WIDE R14, R0, 0x2, R6 ;  /* 0x00000002000e7825 */ /* 0x000fc600078e0206 */
[----:B------:R1:W-:Y:S04]  /*3a2f0*/  @P4 STG.E.U16 desc[UR40][R12.64], R17 ;  /* 0x000000110c004986 */ /* 0x0003e8000c101528 */
[----:B0-----:R-:W4:Y:S04]  /*3a300*/  LDL.LU R27, [R1+0x184] ;  /* 0x00018400011b7983 */ /* 0x001f280000300800 */
[----:B--2---:R0:W-:Y:S01]  /*3a310*/  @P3 STG.E.U16 desc[UR40][R14.64], R28 ;  /* 0x0000001c0e003986 */ /* 0x0041e2000c101528 */
[----:B-1----:R-:W-:-:S03]  /*3a320*/  PRMT R12, R28, 0x7632, R12 ;  /* 0x000076321c0c7816 */ /* 0x002fc6000000000c */
[----:B0-----:R-:W2:Y:S01]  /*3a330*/  LDL.LU R28, [R1+0x174] ;  /* 0x00017400011c7983 */ /* 0x001ea20000300800 */
[----:B------:R-:W-:Y:S01]  /*3a340*/  ISETP.LT.AND P6, PT, R26, UR9, !P1 ;  /* 0x000000091a007c0c */ /* 0x000fe2000cfc1270 */
[C---:B------:R-:W-:Y:S01]  /*3a350*/  IMAD.WIDE R2, R0.reuse, 0x2, R22 ;  /* 0x0000000200027825 */ /* 0x040fe200078e0216 */
[----:B------:R-:W-:Y:S01]  /*3a360*/  ISETP.LT.AND P5, PT, R19, UR13, !P2 ;  /* 0x0000000d13007c0c */ /* 0x000fe2000d7a1270 */
[----:B------:R-:W0:Y:S02]  /*3a370*/  LDCU UR9, c[0x0][0x398] ;  /* 0x00007300ff0977ac */ /* 0x000e240008000800 */
[----:B------:R-:W-:Y:S01]  /*3a380*/  VIADD R0, R0, UR4 ;  /* 0x0000000400007c36 */ /* 0x000fe20008000000 */
[----:B------:R-:W-:Y:S01]  /*3a390*/  ISETP.LT.AND P4, PT, R24, UR14, !P2 ;  /* 0x0000000e18007c0c */ /* 0x000fe2000d781270 */
[----:B------:R-:W1:Y:S01]  /*3a3a0*/  LDCU UR13, c[0x0][0x398] ;  /* 0x00007300ff0d77ac */ /* 0x000e620008000800 */
[----:B------:R-:W-:-:S05]  /*3a3b0*/  ISETP.LT.AND P3, PT, R25, UR5, !P2 ;  /* 0x0000000519007c0c */ /* 0x000fca000d761270 */
[----:B------:R0:W-:Y:S01]  /*3a3c0*/  @P6 STG.E.U16 desc[UR40][R2.64], R12 ;  /* 0x0000000c02006986 */ /* 0x0001e2000c101528 */
[----:B---3--:R-:W-:Y:S01]  /*3a3d0*/  ISETP.LT.AND P6, PT, R26, UR15, !P2 ;  /* 0x0000000f1a007c0c */ /* 0x008fe2000d7c1270 */
[----:B------:R-:W-:Y:S01]  /*3a3e0*/  IMAD.WIDE R14, R0, 0x2, R6 ;  /* 0x00000002000e7825 */ /* 0x000fe200078e0206 */
[----:B------:R-:W-:Y:S01]  /*3a3f0*/  ISETP.GE.AND P1, PT, R16, UR27, PT ;  /* 0x0000001b10007c0c */ /* 0x000fe2000bf26270 */
[----:B------:R-:W3:Y:S01]  /*3a400*/  LDCU UR5, c[0x0][0x398] ;  /* 0x00007300ff0577ac */ /* 0x000ee20008000800 */
[----:B------:R-:W1:Y:S01]  /*3a410*/  LDCU UR14, c[0x0][0x398] ;  /* 0x00007300ff0e77ac */ /* 0x000e620008000800 */
[C---:B0-----:R-:W-:Y:S01]  /*3a420*/  IMAD.WIDE R2, R0.reuse, 0x2, R4 ;  /* 0x0000000200027825 */ /* 0x041fe200078e0204 */
[----:B------:R-:W0:Y:S03]  /*3a430*/  LDCU UR15, c[0x0][0x398] ;  /* 0x00007300ff0f77ac */ /* 0x000e260008000800 */
[----:B------:R-:W-:-:S04]  /*3a440*/  IMAD.WIDE R12, R0, 0x2, R20 ;  /* 0x00000002000c7825 */ /* 0x000fc800078e0214 */
[----:B------:R-:W-:-:S05]  /*3a450*/  VIADD R16, R29, 0x3b ;  /* 0x0000003b1d107836 */ /* 0x000fca0000000000 */
[----:B------:R-:W-:Y:S02]  /*3a460*/  ISETP.GE.AND P2, PT, R16, UR49, PT ;  /* 0x0000003110007c0c */ /* 0x000fe4000bf46270 */
[----:B----4-:R-:W-:Y:S01]  /*3a470*/  PRMT R17, R18, 0x7632, R17 ;  /* 0x0000763212117816 */ /* 0x010fe20000000011 */
[----:B------:R4:W-:Y:S01]  /*3a480*/  @P5 STG.E.U16 desc[UR40][R2.64], R18 ;  /* 0x0000001202005986 */ /* 0x0009e2000c101528 */
[----:B------:R-:W-:Y:S01]  /*3a490*/  ISETP.LT.AND P5, PT, R19, UR16, !P1 ;  /* 0x0000001013007c0c */ /* 0x000fe2000cfa1270 */
[----:B------:R-:W0:Y:S02]  /*3a4a0*/  LDCU UR16, c[0x0][0x398] ;  /* 0x00007300ff1077ac */ /* 0x000e240008000800 */
[----:B------:R-:W-:Y:S04]  /*3a4b0*/  @P4 STG.E.U16 desc[UR40][R12.64], R17 ;  /* 0x000000110c004986 */ /* 0x000fe8000c101528 */
[----:B----4-:R-:W4:Y:S01]  /*3a4c0*/  LDL.LU R18, [R1+0x164] ;  /* 0x0001640001127983 */ /* 0x010f220000300800 */
[----:B------:R-:W-:-:S03]  /*3a4d0*/  IMAD.WIDE R2, R0, 0x2, R22 ;  /* 0x0000000200027825 */ /* 0x000fc600078e0216 */
[----:B------:R0:W-:Y:S01]  /*3a4e0*/  @P3 STG.E.U16 desc[UR40][R14.64], R8 ;  /* 0x000000080e003986 */ /* 0x0001e2000c101528 */
[----:B------:R-:W-:Y:S01]  /*3a4f0*/  VIADD R0, R0, UR4 ;  /* 0x0000000400007c36 */ /* 0x000fe20008000000 */
[----:B------:R-:W-:Y:S02]  /*3a500*/  ISETP.LT.AND P4, PT, R24, UR18, !P1 ;  /* 0x0000001218007c0c */ /* 0x000fe4000cf81270 */
[----:B------:R-:W-:Y:S02]  /*3a510*/  ISETP.LT.AND P3, PT, R25, UR10, !P1 ;  /* 0x0000000a19007c0c */ /* 0x000fe4000cf61270 */
[----:B0-----:R-:W-:Y:S02]  /*3a520*/  PRMT R8, R8, 0x7632, R8 ;  /* 0x0000763208087816 */ /* 0x001fe40000000008 */
[----:B------:R-:W-:-:S03]  /*3a530*/  PRMT R16, R27, 0x7632, R16 ;  /* 0x000076321b107816 */ /* 0x000fc60000000010 */
[----:B------:R0:W-:Y:S01]  /*3a540*/  @P6 STG.E.U16 desc[UR40][R2.64], R8 ;  /* 0x0000000802006986 */ /* 0x0001e2000c101528 */
[C---:B------:R-:W-:Y:S01]  /*3a550*/  IMAD.WIDE R12, R0.reuse, 0x2, R20 ;  /* 0x00000002000c7825 */ /* 0x040fe200078e0214 */
[----:B------:R-:W1:Y:S03]  /*3a560*/  LDCU UR10, c[0x0][0x398] ;  /* 0x00007300ff0a77ac */ /* 0x000e660008000800 */
        /* <DEDUP_REMOVED lines=8> */
[----:B------:R-:W-:Y:S02]  /*3a5f0*/  ISETP.LT.AND P6, PT, R26, UR19, !P1 ;  /* 0x000000131a007c0c */ /* 0x000fe4000cfc1270 */
[----:B------:R-:W-:Y:S01]  /*3a600*/  ISETP.LT.AND P5, PT, R19, UR11, !P2 ;  /* 0x0000000b13007c0c */ /* 0x000fe2000d7a1270 */
[----:B------:R-:W-:Y:S01]  /*3a610*/  IMAD.WIDE R2, R0, 0x2, R22 ;  /* 0x0000000200027825 */ /* 0x000fe200078e0216 */
[----:B------:R-:W-:Y:S01]  /*3a620*/  ISETP.LT.AND P4, PT, R24, UR9, !P2 ;  /* 0x0000000918007c0c */ /* 0x000fe2000d781270 */
[----:B------:R-:W0:Y:S02]  /*3a630*/  LDCU UR9, c[0x0][0x398] ;  /* 0x00007300ff0977ac */ /* 0x000e240008000800 */
[----:B------:R-:W-:Y:S02]  /*3a640*/  VIADD R0, R0, UR4 ;  /* 0x0000000400007c36 */ /* 0x000fe40008000000 */
[----:B------:R-:W-:Y:S01]  /*3a650*/  VIADD R8, R29, 0x3c ;  /* 0x0000003c1d087836 */ /* 0x000fe20000000000 */
[----:B------:R-:W-:Y:S01]  /*3a660*/  ISETP.LT.AND P3, PT, R25, UR12, !P2 ;  /* 0x0000000c19007c0c */ /* 0x000fe2000d761270 */
[----:B------:R-:W-:Y:S01]  /*3a670*/  VIADD R17, R29, 0x3e ;  /* 0x0000003e1d117836 */ /* 0x000fe20000000000 */
[----:B------:R-:W1:Y:S01]  /*3a680*/  LDCU UR11, c[0x0][0x398] ;  /* 0x00007300ff0b77ac */ /* 0x000e620008000800 */
[----:B------:R0:W-:Y:S01]  /*3a690*/  @P6 STG.E.U16 desc[UR40][R2.64], R13 ;  /* 0x0000000d02006986 */ /* 0x0001e2000c101528 */
[----:B---3--:R-:W-:-:S02]  /*3a6a0*/  ISETP.LT.AND P6, PT, R26, UR5, !P2 ;  /* 0x000000051a007c0c */ /* 0x008fc4000d7c1270 */
[----:B------:R-:W-:Y:S01]  /*3a6b0*/  ISETP.GE.AND P1, PT, R8, UR25, PT ;  /* 0x0000001908007c0c */ /* 0x000fe2000bf26270 */
[C---:B------:R-:W-:Y:S01]  /*3a6c0*/  IMAD.WIDE R14, R0.reuse, 0x2, R6 ;  /* 0x00000002000e7825 */ /* 0x040fe200078e0206 */
[----:B------:R-:W3:Y:S01]  /*3a6d0*/  LDCU UR5, c[0x0][0x398] ;  /* 0x00007300ff0577ac */ /* 0x000ee20008000800 */
[----:B------:R-:W1:Y:S02]  /*3a6e0*/  LDCU UR12, c[0x0][0x398] ;  /* 0x00007300ff0c77ac */ /* 0x000e640008000800 */
[----:B0-----:R-:W-:-:S04]  /*3a6f0*/  IMAD.WIDE R2, R0, 0x2, R4 ;  /* 0x0000000200027825 */ /* 0x001fc800078e0204 */
[----:B------:R-:W-:-:S04]  /*3a700*/  IMAD.WIDE R12, R0, 0x2, R20 ;  /* 0x00000002000c7825 */ /* 0x000fc800078e0214 */
[----:B------:R-:W-:-:S05]  /*3a710*/  VIADD R8, R29, 0x3d ;  /* 0x0000003d1d087836 */ /* 0x000fca0000000000 */
[----:B------:R-:W-:Y:S02]  /*3a720*/  ISETP.GE.AND P2, PT, R8, UR51, PT ;  /* 0x0000003308007c0c */ /* 0x000fe4000bf46270 */
[----:B----4-:R-:W-:Y:S01]  /*3a730*/  PRMT R16, R18, 0x7632, R16 ;  /* 0x0000763212107816 */ /* 0x010fe20000000010 */
[----:B------:R0:W-:Y:S04]  /*3a740*/  @P5 STG.E.U16 desc[UR40][R2.64], R18 ;  /* 0x0000001202005986 */ /* 0x0001e8000c101528 */
[----:B------:R4:W-:Y:S01]  /*3a750*/  @P4 STG.E.U16 desc[UR40][R12.64], R16 ;  /* 0x000000100c004986 */ /* 0x0009e2000c101528 */
[----:B------:R-:W-:Y:S01]  /*3a760*/  ISETP.LT.AND P4, PT, R19, UR13, !P1 ;  /* 0x0000000d13007c0c */ /* 0x000fe2000cf81270 */
[----:B------:R-:W1:Y:S02]  /*3a770*/  LDCU UR13, c[0x0][0x398] ;  /* 0x00007300ff0d77ac */ /* 0x000e640008000800 */
[----:B------:R1:W-:Y:S04]  /*3a780*/  @P3 STG.E.U16 desc[UR40][R14.64], R9 ;  /* 0x000000090e003986 */ /* 0x0003e8000c101528 */
[----:B0-----:R-:W3:Y:S01]  /*3a790*/  LDL.LU R18, [R1+0x168] ;  /* 0x0001680001127983 */ /* 0x001ee20000300800 */
[----:B------:R-:W-:Y:S01]  /*3a7a0*/  IMAD.WIDE R2, R0, 0x2, R22 ;  /* 0x0000000200027825 */ /* 0x000fe200078e0216 */
[----:B----4-:R-:W-:-:S03]  /*3a7b0*/  PRMT R13, R9, 0x7632, R13 ;  /* 0x00007632090d7816 */ /* 0x010fc6000000000d */
[----:B------:R-:W-:Y:S01]  /*3a7c0*/  VIADD R0, R0, UR4 ;  /* 0x0000000400007c36 */ /* 0x000fe20008000000 */
[----:B------:R-:W-:Y:S01]  /*3a7d0*/  ISETP.LT.AND P5, PT, R24, UR14, !P1 ;  /* 0x0000000e18007c0c */ /* 0x000fe2000cfa1270 */
[----:B------:R-:W4:Y:S01]  /*3a7e0*/  LDL.LU R29, [R1+0x16c] ;  /* 0x00016c00011d7983 */ /* 0x000f220000300800 */
[----:B------:R-:W-:-:S03]  /*3a7f0*/  PRMT R12, R27, 0x7632, R12 ;  /* 0x000076321b0c7816 */ /* 0x000fc6000000000c */
[----:B------:R0:W-:Y:S01]  /*3a800*/  @P6 STG.E.U16 desc[UR40][R2.64], R13 ;  /* 0x0000000d02006986 */ /* 0x0001e2000c101528 */
[----:B------:R-:W-:Y:S01]  /*3a810*/  ISETP.LT.AND P6, PT, R25, UR10, !P1 ;  /* 0x0000000a19007c0c */ /* 0x000fe2000cfc1270 */
[C---:B-1----:R-:W-:Y:S01]  /*3a820*/  IMAD.WIDE R8, R0.reuse, 0x2, R20 ;  /* 0x0000000200087825 */ /* 0x042fe200078e0214 */
[----:B------:R-:W-:Y:S01]  /*3a830*/  ISETP.GE.AND P3, PT, R17, UR53, PT ;  /* 0x0000003511007c0c */ /* 0x000fe2000bf66270 */
[----:B------:R-:W1:Y:S02]  /*3a840*/  LDCU UR10, c[0x0][0x398] ;  /* 0x00007300ff0a77ac */ /* 0x000e640008000800 */
[C---:B------:R-:W-:Y:S01]  /*3a850*/  VIADD R15, R0.reuse, UR4 ;  /* 0x00000004000f7c36 */ /* 0x040fe20008000000 */
[----:B------:R-:W1:Y:S01]  /*3a860*/  LDCU UR14, c[0x0][0x398] ;  /* 0x00007300ff0e77ac */ /* 0x000e620008000800 */
[----:B0-----:R-:W-:-:S05]  /*3a870*/  IMAD.WIDE R2, R0, 0x2, R4 ;  /* 0x0000000200027825 */ /* 0x001fca00078e0204 */
[----:B------:R0:W-:Y:S01]  /*3a880*/  @P4 STG.E.U16 desc[UR40][R2.64], R27 ;  /* 0x0000001b02004986 */ /* 0x0001e2000c101528 */
[----:B--2---:R-:W-:-:S03]  /*3a890*/  PRMT R13, R28, 0x7632, R13 ;  /* 0x000076321c0d7816 */ /* 0x004fc6000000000d */
[----:B------:R-:W-:Y:S04]  /*3a8a0*/  @P5 STG.E.U16 desc[UR40][R8.64], R12 ;  /* 0x0000000c08005986 */ /* 0x000fe8000c101528 */
[----:B0-----:R-:W2:Y:S01]  /*3a8b0*/  LDL.LU R27, [R1+0x18c] ;  /* 0x00018c00011b7983 */ /* 0x001ea20000300800 */
[----:B------:R-:W-:-:S05]  /*3a8c0*/  IMAD.WIDE R2, R0, 0x2, R6 ;  /* 0x0000000200027825 */ /* 0x000fca00078e0206 */
        /* <DEDUP_REMOVED lines=8> */
[----:B------:R-:W-:-:S05]  /*3a950*/  ISETP.LT.AND P6, PT, R19, UR12, !P3 ;  /* 0x0000000c13007c0c */ /* 0x000fca000dfc1270 */
[----:B------:R0:W-:Y:S01]  /*3a960*/  @P1 STG.E.U16 desc[UR40][R8.64], R13 ;  /* 0x0000000d08001986 */ /* 0x0001e2000c101528 */
[----:B---3--:R-:W-:Y:S02]  /*3a970*/  ISETP.LT.AND P1, PT, R25, UR5, !P2 ;  /* 0x0000000519007c0c */ /* 0x008fe4000d721270 */
[----:B------:R-:W-:Y:S01]  /*3a980*/  ISETP.LT.AND P2, PT, R26, UR11, !P2 ;  /* 0x0000000b1a007c0c */ /* 0x000fe2000d741270 */
[----:B------:R-:W-:-:S04]  /*3a990*/  IMAD.WIDE R2, R15, 0x2, R6 ;  /* 0x000000020f027825 */ /* 0x000fc800078e0206 */
[----:B0-----:R-:W-:-:S04]  /*3a9a0*/  IMAD.WIDE R12, R15, 0x2, R20 ;  /* 0x000000020f0c7825 */ /* 0x001fc800078e0214 */
[----:B------:R-:W-:Y:S01]  /*3a9b0*/  IMAD.WIDE R8, R15, 0x2, R22 ;  /* 0x000000020f087825 */ /* 0x000fe200078e0216 */
[----:B------:R-:W-:Y:S01]  /*3a9c0*/  PRMT R0, R18, 0x7632, R0 ;  /* 0x0000763212007816 */ /* 0x000fe20000000000 */
[----:B------:R-:W-:Y:S01]  /*3a9d0*/  @P4 STG.E.U16 desc[UR40][R16.64], R18 ;  /* 0x0000001210004986 */ /* 0x000fe2000c101528 */
[----:B------:R-:W-:Y:S01]  /*3a9e0*/  ISETP.LT.AND P4, PT, R19, UR8, !P0 ;  /* 0x0000000813007c0c */ /* 0x000fe2000c781270 */
[----:B------:R-:W-:Y:S02]  /*3a9f0*/  VIADD R19, R15, UR4 ;  /* 0x000000040f137c36 */ /* 0x000fe40008000000 */
[----:B------:R0:W-:Y:S02]  /*3aa00*/  @P5 STG.E.U16 desc[UR40][R12.64], R0 ;  /* 0x000000000c005986 */ /* 0x0001e4000c101528 */
[----:B------:R-:W-:Y:S02]  /*3aa10*/  IMAD.WIDE R14, R19, 0x2, R4 ;  /* 0x00000002130e7825 */ /* 0x000fe400078e0204 */
[----:B------:R3:W-:Y:S01]  /*3aa20*/  @P1 STG.E.U16 desc[UR40][R2.64], R10 ;  /* 0x0000000a02001986 */ /* 0x0007e2000c101528 */
[----:B-1----:R-:W-:-:S02]  /*3aa30*/  ISETP.LT.AND P5, PT, R24, UR10, !P3 ;  /* 0x0000000a18007c0c */ /* 0x002fc4000dfa1270 */
[----:B0-----:R-:W-:-:S05]  /*3aa40*/  PRMT R13, R10, 0x7632, R13 ;  /* 0x000076320a0d7816 */ /* 0x001fca000000000d */
[----:B------:R0:W-:Y:S01]  /*3aa50*/  @P2 STG.E.U16 desc[UR40][R8.64], R13 ;  /* 0x0000000d08002986 */ /* 0x0001e2000c101528 */
[----:B------:R-:W-:Y:S02]  /*3aa60*/  ISETP.LT.AND P1, PT, R24, UR7, !P0 ;  /* 0x0000000718007c0c */ /* 0x000fe4000c721270 */
[----:B------:R-:W-:Y:S02]  /*3aa70*/  ISETP.LT.AND P2, PT, R25, UR6, !P0 ;  /* 0x0000000619007c0c */ /* 0x000fe4000c741270 */
[----:B------:R-:W-:Y:S01]  /*3aa80*/  ISETP.LT.AND P0, PT, R26, UR14, !P0 ;  /* 0x0000000e1a007c0c */ /* 0x000fe2000c701270 */
[----:B---3--:R-:W-:Y:S01]  /*3aa90*/  IMAD.WIDE R2, R19, 0x2, R20 ;  /* 0x0000000213027825 */ /* 0x008fe200078e0214 */
[----:B----4-:R-:W-:-:S03]  /*3aaa0*/  PRMT R10, R29, 0x7632, R10 ;  /* 0x000076321d0a7816 */ /* 0x010fc6000000000a */
[----:B------:R-:W-:-:S04]  /*3aab0*/  IMAD.WIDE R16, R19, 0x2, R22 ;  /* 0x0000000213107825 */ /* 0x000fc800078e0216 */
[----:B0-----:R-:W-:Y:S01]  /*3aac0*/  IMAD.WIDE R12, R19, 0x2, R6 ;  /* 0x00000002130c7825 */ /* 0x001fe200078e0206 */
[----:B--2---:R0:W-:Y:S01]  /*3aad0*/  @P6 STG.E.U16 desc[UR40][R14.64], R27 ;  /* 0x0000001b0e006986 */ /* 0x0041e2000c101528 */
[----:B------:R-:W-:Y:S02]  /*3aae0*/  ISETP.LT.AND P6, PT, R25, UR13, !P3 ;  /* 0x0000000d19007c0c */ /* 0x000fe4000dfc1270 */
[----:B------:R-:W-:Y:S01]  /*3aaf0*/  ISETP.LT.AND P3, PT, R26, UR9, !P3 ;  /* 0x000000091a007c0c */ /* 0x000fe2000df61270 */
[----:B------:R-:W-:Y:S01]  /*3ab00*/  VIADD R25, R19, UR4 ;  /* 0x0000000413197c36 */ /* 0x000fe20008000000 */
[----:B------:R-:W-:-:S03]  /*3ab10*/  PRMT R0, R27, 0x7632, R0 ;  /* 0x000076321b007816 */ /* 0x000fc60000000000 */
[C---:B------:R-:W-:Y:S02]  /*3ab20*/  IMAD.WIDE R4, R25.reuse, 0x2, R4 ;  /* 0x0000000219047825 */ /* 0x040fe400078e0204 */
[----:B------:R0:W-:Y:S02]  /*3ab30*/  @P5 STG.E.U16 desc[UR40][R2.64], R0 ;  /* 0x0000000002005986 */ /* 0x0001e4000c101528 */
[----:B------:R-:W-:Y:S01]  /*3ab40*/  IMAD.WIDE R20, R25, 0x2, R20 ;  /* 0x0000000219147825 */ /* 0x000fe200078e0214 */
[----:B------:R-:W-:-:S03]  /*3ab50*/  PRMT R8, R28, 0x7632, R8 ;  /* 0x000076321c087816 */ /* 0x000fc60000000008 */
[C---:B------:R-:W-:Y:S01]  /*3ab60*/  IMAD.WIDE R6, R25.reuse, 0x2, R6 ;  /* 0x0000000219067825 */ /* 0x040fe200078e0206 */
[----:B------:R0:W-:Y:S04]  /*3ab70*/  @P6 STG.E.U16 desc[UR40][R12.64], R28 ;  /* 0x0000001c0c006986 */ /* 0x0001e8000c101528 */
[----:B------:R0:W-:Y:S04]  /*3ab80*/  @P3 STG.E.U16 desc[UR40][R16.64], R8 ;  /* 0x0000000810003986 */ /* 0x0001e8000c101528 */
[----:B------:R0:W-:Y:S04]  /*3ab90*/  @P4 STG.E.U16 desc[UR40][R4.64], R29 ;  /* 0x0000001d04004986 */ /* 0x0001e8000c101528 */
[----:B------:R0:W-:Y:S01]  /*3aba0*/  @P1 STG.E.U16 desc[UR40][R20.64], R10 ;  /* 0x0000000a14001986 */ /* 0x0001e2000c101528 */
[----:B------:R-:W-:-:S03]  /*3abb0*/  IMAD.WIDE R22, R25, 0x2, R22 ;  /* 0x0000000219167825 */ /* 0x000fc600078e0216 */
[----:B------:R0:W-:Y:S01]  /*3abc0*/  @P2 STG.E.U16 desc[UR40][R6.64], R11 ;  /* 0x0000000b06002986 */ /* 0x0001e2000c101528 */
[----:B------:R-:W-:Y:S05]  /*3abd0*/  @!P0 EXIT ;  /* 0x000000000000894d */ /* 0x000fea0003800000 */
[----:B0-----:R-:W-:-:S05]  /*3abe0*/  PRMT R11, R11, 0x7632, R11 ;  /* 0x000076320b0b7816 */ /* 0x001fca000000000b */
[----:B------:R-:W-:Y:S01]  /*3abf0*/  STG.E.U16 desc[UR40][R22.64], R11 ;  /* 0x0000000b16007986 */ /* 0x000fe2000c101528 */
[----:B------:R-:W-:Y:S05]  /*3ac00*/  EXIT ;  /* 0x000000000000794d */ /* 0x000fea0003800000 */
.L_x_2:
[----:B------:R-:W-:-:S00]  /*3ac10*/  BRA `(.L_x_2) ;  /* 0xfffffffc00fc7947 */ /* 0x000fc0000383ffff */
[----:B------:R-:W-:-:S00]  /*3ac20*/  NOP ;  /* 0x0000000000007918 */ /* 0x000fc00000000000 */
        /* <DEDUP_REMOVED lines=13> */
.L_x_3:


//--------------------- .nv.shared.matmul_kernel  --------------------------
	.section	.nv.shared.matmul_kernel,"aw",@nobits
	.sectionflags	@""
	.align	16
	.zero		1024


//--------------------- .nv.shared.reserved.0     --------------------------
	.section	.nv.shared.reserved.0,"aw",@nobits
	.weak		__nv_reservedSMEM_offset_0_alias
	.size		__nv_reservedSMEM_offset_0_alias, 0, 64
	.other		__nv_reservedSMEM_offset_0_alias,@"STO_CUDA_RESERVED_SHARED STV_DEFAULT"
__nv_reservedSMEM_offset_0_alias:
	.zero		0
	.zero		64


//--------------------- .nv.constant0.matmul_kernel --------------------------
	.section	.nv.constant0.matmul_kernel,"a",@progbits
	.sectionflags	@""
	.align	4
.nv.constant0.matmul_kernel:
	.zero		976


//--------------------- SYMBOLS --------------------------

	.type		.nv.reservedSmem.offset0,@object
	.size		.nv.reservedSmem.offset0,0x4
	.type		.nv.reservedSmem.cap,@object
	.size		.nv.reservedSmem.cap,0x4
